def matmul_kernel(
    a_ptr,
    b_ptr,
    c_ptr,
    M,
    N,
    K,
    stride_am,
    stride_ak,
    stride_bk,
    stride_bn,
    stride_cm,
    stride_cn,
    BLOCK_M: tl.constexpr,
    BLOCK_N: tl.constexpr,
    BLOCK_K: tl.constexpr,
    GROUP_M: tl.constexpr,
):
    pid = tl.program_id(axis=0)
    num_pid_m = tl.cdiv(M, BLOCK_M)
    num_pid_n = tl.cdiv(N, BLOCK_N)
    num_pid_in_group = GROUP_M * num_pid_n
    group_id = pid // num_pid_in_group
    first_pid_m = group_id * GROUP_M
    group_size_m = min(num_pid_m - first_pid_m, GROUP_M)
    pid_m = first_pid_m + ((pid % num_pid_in_group) % group_size_m)
    pid_n = (pid % num_pid_in_group) // group_size_m

    offs_am = (pid_m * BLOCK_M + tl.arange(0, BLOCK_M)) % M
    offs_bn = (pid_n * BLOCK_N + tl.arange(0, BLOCK_N)) % N
    offs_k = tl.arange(0, BLOCK_K)
    a_ptrs = a_ptr + offs_am[:, None] * stride_am + offs_k[None, :] * stride_ak
    b_ptrs = b_ptr + offs_k[:, None] * stride_bk + offs_bn[None, :] * stride_bn

    acc = tl.zeros((BLOCK_M, BLOCK_N), dtype=tl.float32)
    for kk in range(0, tl.cdiv(K, BLOCK_K)):
        a = tl.load(a_ptrs, mask=offs_k[None, :] < K - kk * BLOCK_K, other=0.0)
        b = tl.load(b_ptrs, mask=offs_k[:, None] < K - kk * BLOCK_K, other=0.0)
        acc = tl.dot(a, b, acc)
        a_ptrs += BLOCK_K * stride_ak
        b_ptrs += BLOCK_K * stride_bk

    c = acc.to(c_ptr.dtype.element_ty)
    offs_cm = pid_m * BLOCK_M + tl.arange(0, BLOCK_M)
    offs_cn = pid_n * BLOCK_N + tl.arange(0, BLOCK_N)
    c_ptrs = c_ptr + offs_cm[:, None] * stride_cm + offs_cn[None, :] * stride_cn
    mask = (offs_cm[:, None] < M) & (offs_cn[None, :] < N)
    tl.store(c_ptrs, c, mask=mask)

# config = {"BLOCK_K": 128, "BLOCK_M": 128, "BLOCK_N": 512, "GROUP_M": 8, "arch": "sm_100", "dtype": "fp32", "num_ctas": 1, "num_stages": 3, "num_warps": 16}
# arch = sm_100


// ===== COMPILED SASS (sm_100a) =====

	.target	sm_100a

	.elftype	@"ET_EXEC"


//--------------------- .note.nv.tkinfo           --------------------------
	.section	.note.nv.tkinfo,"",@"SHT_NOTE"
	.sectionflags	@"SHF_NOTE_NV_TKINFO"
	.tkinfo
        /*0018*/ 	.word	0x00000081
        /*0030*/ 	.string	""
        /*0030*/ 	.string	"ptxas-blackwell"
        /*0030*/ 	.string	"Cuda compilation tools, release 12.9, V12.9.86"
        /*0030*/ 	.string	"Build cuda_12.9.r12.9/compiler.36037853_0"
        /*0030*/ 	.string	"-v  -suppress-debug-info  -lineinfo  -arch sm_100a "



//--------------------- .note.nv.cuver            --------------------------
	.section	.note.nv.cuver,"",@"SHT_NOTE"
	.sectionflags	@"SHF_NOTE_NV_CUVER"
        /*0018*/ 	.short	0x0001
        /*001a*/ 	.short	0x0064
        /*001c*/ 	.short	0x0001
        /*001e*/ 	.short	0x0000
        /*0020*/ 	.short	0x0001
        /*0022*/ 	.short	0x0000


//--------------------- .nv.info                  --------------------------
	.section	.nv.info,"",@"SHT_CUDA_INFO"
	.align	4


	//----- nvinfo : EIATTR_REGCOUNT
	.align		4
        /*0000*/ 	.byte	0x04, 0x2f
        /*0002*/ 	.short	(.L_1 - .L_0)
	.align		4
.L_0:
        /*0004*/ 	.word	index@(matmul_kernel)
        /*0008*/ 	.word	0x00000020


	//----- nvinfo : EIATTR_FRAME_SIZE
	.align		4
.L_1:
        /*000c*/ 	.byte	0x04, 0x11
        /*000e*/ 	.short	(.L_3 - .L_2)
	.align		4
.L_2:
        /*0010*/ 	.word	index@(matmul_kernel)
        /*0014*/ 	.word	0x00002f28


	//----- nvinfo : EIATTR_MIN_STACK_SIZE
	.align		4
.L_3:
        /*0018*/ 	.byte	0x04, 0x12
        /*001a*/ 	.short	(.L_5 - .L_4)
	.align		4
.L_4:
        /*001c*/ 	.word	index@(matmul_kernel)
        /*0020*/ 	.word	0x00002f28
.L_5:


//--------------------- .nv.info.matmul_kernel    --------------------------
	.section	.nv.info.matmul_kernel,"",@"SHT_CUDA_INFO"
	.sectionflags	@""
	.align	4


	//----- nvinfo : EIATTR_CUDA_API_VERSION
	.align		4
        /*0000*/ 	.byte	0x04, 0x37
        /*0002*/ 	.short	(.L_7 - .L_6)
.L_6:
        /*0004*/ 	.word	0x00000081


	//----- nvinfo : EIATTR_KPARAM_INFO
	.align		4
.L_7:
        /*0008*/ 	.byte	0x04, 0x17
        /*000a*/ 	.short	(.L_9 - .L_8)
.L_8:
        /*000c*/ 	.word	0x00000000
        /*0010*/ 	.short	0x000d
        /*0012*/ 	.short	0x0048
        /*0014*/ 	.byte	0x00, 0xf4, 0x21, 0x00


	//----- nvinfo : EIATTR_KPARAM_INFO
	.align		4
.L_9:
        /*0018*/ 	.byte	0x04, 0x17
        /*001a*/ 	.short	(.L_11 - .L_10)
.L_10:
        /*001c*/ 	.word	0x00000000
        /*0020*/ 	.short	0x000c
        /*0022*/ 	.short	0x0040
        /*0024*/ 	.byte	0x00, 0xf4, 0x21, 0x00


	//----- nvinfo : EIATTR_KPARAM_INFO
	.align		4
.L_11:
        /*0028*/ 	.byte	0x04, 0x17
        /*002a*/ 	.short	(.L_13 - .L_12)
.L_12:
        /*002c*/ 	.word	0x00000000
        /*0030*/ 	.short	0x000b
        /*0032*/ 	.short	0x0038
        /*0034*/ 	.byte	0x00, 0xf0, 0x11, 0x00


	//----- nvinfo : EIATTR_KPARAM_INFO
	.align		4
.L_13:
        /*0038*/ 	.byte	0x04, 0x17
        /*003a*/ 	.short	(.L_15 - .L_14)
.L_14:
        /*003c*/ 	.word	0x00000000
        /*0040*/ 	.short	0x000a
        /*0042*/ 	.short	0x0034
        /*0044*/ 	.byte	0x00, 0xf0, 0x11, 0x00


	//----- nvinfo : EIATTR_KPARAM_INFO
	.align		4
.L_15:
        /*0048*/ 	.byte	0x04, 0x17
        /*004a*/ 	.short	(.L_17 - .L_16)
.L_16:
        /*004c*/ 	.word	0x00000000
        /*0050*/ 	.short	0x0009
        /*0052*/ 	.short	0x0030
        /*0054*/ 	.byte	0x00, 0xf0, 0x11, 0x00


	//----- nvinfo : EIATTR_KPARAM_INFO
	.align		4
.L_17:
        /*0058*/ 	.byte	0x04, 0x17
        /*005a*/ 	.short	(.L_19 - .L_18)
.L_18:
        /*005c*/ 	.word	0x00000000
        /*0060*/ 	.short	0x0008
        /*0062*/ 	.short	0x002c
        /*0064*/ 	.byte	0x00, 0xf0, 0x11, 0x00


	//----- nvinfo : EIATTR_KPARAM_INFO
	.align		4
.L_19:
        /*0068*/ 	.byte	0x04, 0x17
        /*006a*/ 	.short	(.L_21 - .L_20)
.L_20:
        /*006c*/ 	.word	0x00000000
        /*0070*/ 	.short	0x0007
        /*0072*/ 	.short	0x0028
        /*0074*/ 	.byte	0x00, 0xf0, 0x11, 0x00


	//----- nvinfo : EIATTR_KPARAM_INFO
	.align		4
.L_21:
        /*0078*/ 	.byte	0x04, 0x17
        /*007a*/ 	.short	(.L_23 - .L_22)
.L_22:
        /*007c*/ 	.word	0x00000000
        /*0080*/ 	.short	0x0006
        /*0082*/ 	.short	0x0024
        /*0084*/ 	.byte	0x00, 0xf0, 0x11, 0x00


	//----- nvinfo : EIATTR_KPARAM_INFO
	.align		4
.L_23:
        /*0088*/ 	.byte	0x04, 0x17
        /*008a*/ 	.short	(.L_25 - .L_24)
.L_24:
        /*008c*/ 	.word	0x00000000
        /*0090*/ 	.short	0x0005
        /*0092*/ 	.short	0x0020
        /*0094*/ 	.byte	0x00, 0xf0, 0x11, 0x00


	//----- nvinfo : EIATTR_KPARAM_INFO
	.align		4
.L_25:
        /*0098*/ 	.byte	0x04, 0x17
        /*009a*/ 	.short	(.L_27 - .L_26)
.L_26:
        /*009c*/ 	.word	0x00000000
        /*00a0*/ 	.short	0x0004
        /*00a2*/ 	.short	0x001c
        /*00a4*/ 	.byte	0x00, 0xf0, 0x11, 0x00


	//----- nvinfo : EIATTR_KPARAM_INFO
	.align		4
.L_27:
        /*00a8*/ 	.byte	0x04, 0x17
        /*00aa*/ 	.short	(.L_29 - .L_28)
.L_28:
        /*00ac*/ 	.word	0x00000000
        /*00b0*/ 	.short	0x0003
        /*00b2*/ 	.short	0x0018
        /*00b4*/ 	.byte	0x00, 0xf0, 0x11, 0x00


	//----- nvinfo : EIATTR_KPARAM_INFO
	.align		4
.L_29:
        /*00b8*/ 	.byte	0x04, 0x17
        /*00ba*/ 	.short	(.L_31 - .L_30)
.L_30:
        /*00bc*/ 	.word	0x00000000
        /*00c0*/ 	.short	0x0002
        /*00c2*/ 	.short	0x0010
        /*00c4*/ 	.byte	0x00, 0xf4, 0x21, 0x00


	//----- nvinfo : EIATTR_KPARAM_INFO
	.align		4
.L_31:
        /*00c8*/ 	.byte	0x04, 0x17
        /*00ca*/ 	.short	(.L_33 - .L_32)
.L_32:
        /*00cc*/ 	.word	0x00000000
        /*00d0*/ 	.short	0x0001
        /*00d2*/ 	.short	0x0008
        /*00d4*/ 	.byte	0x00, 0xf4, 0x21, 0x00


	//----- nvinfo : EIATTR_KPARAM_INFO
	.align		4
.L_33:
        /*00d8*/ 	.byte	0x04, 0x17
        /*00da*/ 	.short	(.L_35 - .L_34)
.L_34:
        /*00dc*/ 	.word	0x00000000
        /*00e0*/ 	.short	0x0000
        /*00e2*/ 	.short	0x0000
        /*00e4*/ 	.byte	0x00, 0xf4, 0x21, 0x00


	//----- nvinfo : EIATTR_SPARSE_MMA_MASK
	.align		4
.L_35:
        /*00e8*/ 	.byte	0x03, 0x50
        /*00ea*/ 	.short	0x0000


	//----- nvinfo : EIATTR_MAXREG_COUNT
	.align		4
        /*00ec*/ 	.byte	0x03, 0x1b
        /*00ee*/ 	.short	0x0080


	//----- nvinfo : EIATTR_NUM_BARRIERS
	.align		4
        /*00f0*/ 	.byte	0x02, 0x4c
        /*00f2*/ 	.byte	0x01
	.zero		1


	//----- nvinfo : EIATTR_ANNOTATIONS
	.align		4
        /*00f4*/ 	.byte	0x04, 0x55
        /*00f6*/ 	.short	(.L_37 - .L_36)


	//   ....[0]....
.L_36:
        /*00f8*/ 	.word	0x00000001
        /*00fc*/ 	.byte	0xb0, 0x00, 0x00, 0x00, 0x01, 0x00, 0x00, 0x00, 0x80, 0x06, 0x00, 0x00, 0x01, 0x00, 0x00, 0x00
        /* <DEDUP_REMOVED lines=1000> */
        /*3f8c*/ 	.byte	0x00, 0x36, 0x01, 0x00, 0x01, 0x00, 0x00, 0x00, 0x10, 0x36, 0x01, 0x00


	//----- nvinfo : EIATTR_VRC_CTA_INIT_COUNT
	.align		4
.L_37:
        /*3f98*/ 	.byte	0x02, 0x4a
	.zero		1
	.zero		1


	//----- nvinfo : EIATTR_EXIT_INSTR_OFFSETS
	.align		4
        /*3f9c*/ 	.byte	0x04, 0x1c
        /*3f9e*/ 	.short	(.L_39 - .L_38)


	//   ....[0]....
.L_38:
        /*3fa0*/ 	.word	0x00046df0


	//   ....[1]....
        /*3fa4*/ 	.word	0x00046e10


	//----- nvinfo : EIATTR_REQNTID
	.align		4
.L_39:
        /*3fa8*/ 	.byte	0x04, 0x10
        /*3faa*/ 	.short	(.L_41 - .L_40)
.L_40:
        /*3fac*/ 	.word	0x00000200
        /*3fb0*/ 	.word	0x00000001
        /*3fb4*/ 	.word	0x00000001


	//----- nvinfo : EIATTR_CBANK_PARAM_SIZE
	.align		4
.L_41:
        /*3fb8*/ 	.byte	0x03, 0x19
        /*3fba*/ 	.short	0x0050


	//----- nvinfo : EIATTR_PARAM_CBANK
	.align		4
        /*3fbc*/ 	.byte	0x04, 0x0a
        /*3fbe*/ 	.short	(.L_43 - .L_42)
	.align		4
.L_42:
        /*3fc0*/ 	.word	index@(.nv.constant0.matmul_kernel)
        /*3fc4*/ 	.short	0x0380
        /*3fc6*/ 	.short	0x0050


	//----- nvinfo : EIATTR_SW_WAR
	.align		4
.L_43:
        /*3fc8*/ 	.byte	0x04, 0x36
        /*3fca*/ 	.short	(.L_45 - .L_44)
.L_44:
        /*3fcc*/ 	.word	0x00000008
.L_45:


//--------------------- .nv.compat                --------------------------
	.section	.nv.compat,"",@"SHT_CUDA_COMPAT_INFO"
	.align	4
        /*0000*/ 	.byte	0x02, 0x02, 0x01, 0x00, 0x02, 0x05, 0x05, 0x00, 0x02, 0x03, 0x00, 0x00, 0x02, 0x06, 0x01, 0x00


//--------------------- .nv.callgraph             --------------------------
	.section	.nv.callgraph,"",@"SHT_CUDA_CALLGRAPH"
	.align	4
	.sectionentsize	8
	.align		4
        /*0000*/ 	.word	0x00000000
	.align		4
        /*0004*/ 	.word	0xffffffff
	.align		4
        /*0008*/ 	.word	0x00000000
	.align		4
        /*000c*/ 	.word	0xfffffffe
	.align		4
        /*0010*/ 	.word	0x00000000
	.align		4
        /*0014*/ 	.word	0xfffffffd
	.align		4
        /*0018*/ 	.word	0x00000000
	.align		4
        /*001c*/ 	.word	0xfffffffc


//--------------------- .text.matmul_kernel       --------------------------
	.section	.text.matmul_kernel,"ax",@progbits
	.align	128
        .global         matmul_kernel
        .type           matmul_kernel,@function
        .size           matmul_kernel,(.L_x_4 - matmul_kernel)
        .other          matmul_kernel,@"STO_CUDA_ENTRY STV_DEFAULT"
matmul_kernel:
.text.matmul_kernel:
[----:B------:R-:W1:Y:S08]  /*0000*/  LDC R1, c[0x0][0x37c] ;  /* 0x0000df00ff017b82 */ /* 0x000e700000000800 */
[----:B------:R-:W2:Y:S01]  /*0010*/  LDC.64 R2, c[0x0][0x398] ;  /* 0x0000e600ff027b82 */ /* 0x000ea20000000a00 */
[----:B-1----:R-:W-:Y:S01]  /*0020*/  VIADD R1, R1, 0xffffd0d8 ;  /* 0xffffd0d801017836 */ /* 0x002fe20000000000 */
[----:B------:R-:W1:Y:S01]  /*0030*/  S2R R14, SR_TID.X ;  /* 0x00000000000e7919 */ /* 0x000e620000002100 */
[----:B------:R-:W3:Y:S01]  /*0040*/  LDCU UR7, c[0x0][0x3a0] ;  /* 0x00007400ff0777ac */ /* 0x000ee20008000800 */
[----:B------:R-:W4:Y:S01]  /*0050*/  LDCU UR4, c[0x0][0x3a0] ;  /* 0x00007400ff0477ac */ /* 0x000f220008000800 */
[----:B------:R-:W5:Y:S01]  /*0060*/  LDCU UR5, c[0x0][0x3a0] ;  /* 0x00007400ff0577ac */ /* 0x000f620008000800 */
[----:B------:R-:W1:Y:S01]  /*0070*/  LDCU.128 UR12, c[0x0][0x380] ;  /* 0x00007000ff0c77ac */ /* 0x000e620008000c00 */
[----:B------:R-:W1:Y:S01]  /*0080*/  LDCU UR10, c[0x0][0x3b0] ;  /* 0x00007600ff0a77ac */ /* 0x000e620008000800 */
[----:B------:R-:W1:Y:S01]  /*0090*/  LDCU UR8, c[0x0][0x3a0] ;  /* 0x00007400ff0877ac */ /* 0x000e620008000800 */
[----:B--2---:R-:W-:Y:S01]  /*00a0*/  IMAD.MOV.U32 R12, RZ, RZ, R3 ;  /* 0x000000ffff0c7224 */ /* 0x004fe200078e0003 */
[----:B------:R2:W-:Y:S01]  /*00b0*/  STL.64 [R1+0x7f0], R2 ;  /* 0x0007f00201007387 */ /* 0x0005e20000100a00 */
[----:B------:R-:W-:Y:S01]  /*00c0*/  IMAD.MOV.U32 R11, RZ, RZ, R2 ;  /* 0x000000ffff0b7224 */ /* 0x000fe200078e0002 */
[----:B------:R-:W1:Y:S01]  /*00d0*/  LDCU UR18, c[0x0][0x3a0] ;  /* 0x00007400ff1277ac */ /* 0x000e620008000800 */
[----:B------:R-:W-:Y:S01]  /*00e0*/  VIADD R0, R12, 0x1ff ;  /* 0x000001ff0c007836 */ /* 0x000fe20000000000 */
[----:B------:R-:W-:-:S02]  /*00f0*/  IABS R25, R12 ;  /* 0x0000000c00197213 */ /* 0x000fc40000000000 */
[----:B------:R-:W-:Y:S01]  /*0100*/  IABS R28, R11 ;  /* 0x0000000b001c7213 */ /* 0x000fe20000000000 */
[----:B------:R-:W2:Y:S01]  /*0110*/  LDCU.64 UR16, c[0x0][0x358] ;  /* 0x00006b00ff1077ac */ /* 0x000ea20008000a00 */
[----:B-1----:R-:W-:Y:S01]  /*0120*/  SHF.R.U32.HI R12, RZ, 0x7, R14 ;  /* 0x00000007ff0c7819 */ /* 0x002fe2000001160e */
[----:B------:R-:W1:Y:S01]  /*0130*/  LDCU UR9, c[0x0][0x3a0] ;  /* 0x00007400ff0977ac */ /* 0x000e620008000800 */
[----:B--2---:R-:W-:Y:S02]  /*0140*/  SHF.R.S32.HI R3, RZ, 0x1f, R0 ;  /* 0x0000001fff037819 */ /* 0x004fe40000011400 */
[----:B------:R-:W-:Y:S01]  /*0150*/  SGXT.U32 R16, R12, 0x2 ;  /* 0x000000020c10781a */ /* 0x000fe20000000000 */
[----:B------:R-:W2:Y:S01]  /*0160*/  LDCU UR11, c[0x0][0x3a0] ;  /* 0x00007400ff0b77ac */ /* 0x000ea20008000800 */
[----:B------:R-:W-:-:S04]  /*0170*/  LEA.HI R3, R3, R0, RZ, 0x9 ;  /* 0x0000000003037211 */ /* 0x000fc800078f48ff */
[----:B------:R-:W-:-:S05]  /*0180*/  SHF.R.S32.HI R3, RZ, 0x9, R3 ;  /* 0x00000009ff037819 */ /* 0x000fca0000011403 */
[----:B------:R-:W-:Y:S02]  /*0190*/  IMAD.SHL.U32 R8, R3, 0x8, RZ ;  /* 0x0000000803087824 */ /* 0x000fe400078e00ff */
[----:B------:R-:W1:Y:S03]  /*01a0*/  S2R R3, SR_CTAID.X ;  /* 0x0000000000037919 */ /* 0x000e660000002500 */
[-C--:B------:R-:W-:Y:S02]  /*01b0*/  IABS R7, R8.reuse ;  /* 0x0000000800077213 */ /* 0x080fe40000000000 */
[----:B------:R-:W-:Y:S02]  /*01c0*/  IABS R10, R8 ;  /* 0x00000008000a7213 */ /* 0x000fe40000000000 */
[----:B------:R-:W2:Y:S08]  /*01d0*/  I2F.RP R0, R7 ;  /* 0x0000000700007306 */ /* 0x000eb00000209400 */
[----:B--2---:R-:W2:Y:S01]  /*01e0*/  MUFU.RCP R0, R0 ;  /* 0x0000000000007308 */ /* 0x004ea20000001000 */
[----:B-1----:R-:W-:Y:S01]  /*01f0*/  IABS R6, R3 ;  /* 0x0000000300067213 */ /* 0x002fe20000000000 */
[----:B--2---:R-:W-:-:S02]  /*0200*/  VIADD R4, R0, 0xffffffe ;  /* 0x0ffffffe00047836 */ /* 0x004fc40000000000 */
[----:B------:R-:W-:-:S04]  /*0210*/  IMAD.MOV R0, RZ, RZ, -R10 ;  /* 0x000000ffff007224 */ /* 0x000fc800078e0a0a */
[----:B------:R1:W2:Y:S08]  /*0220*/  F2I.FTZ.U32.TRUNC.NTZ R5, R4 ;  /* 0x0000000400057305 */ /* 0x0002b0000021f000 */
[----:B------:R-:W3:Y:S01]  /*0230*/  I2F.RP R10, R28 ;  /* 0x0000001c000a7306 */ /* 0x000ee20000209400 */
[----:B-1----:R-:W-:Y:S02]  /*0240*/  IMAD.MOV.U32 R4, RZ, RZ, RZ ;  /* 0x000000ffff047224 */ /* 0x002fe400078e00ff */
[----:B--2---:R-:W-:-:S04]  /*0250*/  IMAD.MOV R2, RZ, RZ, -R5 ;  /* 0x000000ffff027224 */ /* 0x004fc800078e0a05 */
[----:B------:R-:W-:Y:S02]  /*0260*/  IMAD R9, R2, R7, RZ ;  /* 0x0000000702097224 */ /* 0x000fe400078e02ff */
[----:B------:R-:W-:Y:S02]  /*0270*/  IMAD.MOV.U32 R2, RZ, RZ, R6 ;  /* 0x000000ffff027224 */ /* 0x000fe400078e0006 */
[----:B------:R-:W-:Y:S01]  /*0280*/  IMAD.HI.U32 R5, R5, R9, R4 ;  /* 0x0000000905057227 */ /* 0x000fe200078e0004 */
[----:B---3--:R-:W-:Y:S05]  /*0290*/  MUFU.RCP R10, R10 ;  /* 0x0000000a000a7308 */ /* 0x008fea0000001000 */
[----:B------:R-:W-:-:S04]  /*02a0*/  IMAD.HI.U32 R5, R5, R2, RZ ;  /* 0x0000000205057227 */ /* 0x000fc800078e00ff */
[----:B------:R-:W-:-:S05]  /*02b0*/  IMAD R0, R5, R0, R2 ;  /* 0x0000000005007224 */ /* 0x000fca00078e0202 */
[----:B------:R-:W-:-:S13]  /*02c0*/  ISETP.GT.U32.AND P1, PT, R7, R0, PT ;  /* 0x000000000700720c */ /* 0x000fda0003f24070 */
[----:B------:R-:W-:Y:S02]  /*02d0*/  @!P1 IMAD.IADD R0, R0, 0x1, -R7 ;  /* 0x0000000100009824 */ /* 0x000fe400078e0a07 */
[----:B------:R-:W-:Y:S01]  /*02e0*/  @!P1 VIADD R5, R5, 0x1 ;  /* 0x0000000105059836 */ /* 0x000fe20000000000 */
[----:B------:R-:W-:Y:S02]  /*02f0*/  ISETP.NE.AND P1, PT, R8, RZ, PT ;  /* 0x000000ff0800720c */ /* 0x000fe40003f25270 */
[----:B------:R-:W-:Y:S02]  /*0300*/  ISETP.GE.U32.AND P0, PT, R0, R7, PT ;  /* 0x000000070000720c */ /* 0x000fe40003f06070 */
[----:B------:R-:W-:-:S04]  /*0310*/  LOP3.LUT R0, R3, R8, RZ, 0x3c, !PT ;  /* 0x0000000803007212 */ /* 0x000fc800078e3cff */
[----:B------:R-:W-:Y:S01]  /*0320*/  ISETP.GE.AND P2, PT, R0, RZ, PT ;  /* 0x000000ff0000720c */ /* 0x000fe20003f46270 */
[----:B------:R-:W-:Y:S02]  /*0330*/  VIADD R0, R11, 0x7f ;  /* 0x0000007f0b007836 */ /* 0x000fe40000000000 */
[----:B------:R-:W1:Y:S04]  /*0340*/  I2F.RP R11, R25 ;  /* 0x00000019000b7306 */ /* 0x000e680000209400 */
[----:B------:R-:W-:-:S04]  /*0350*/  @P0 VIADD R5, R5, 0x1 ;  /* 0x0000000105050836 */ /* 0x000fc80000000000 */
[----:B------:R-:W-:Y:S01]  /*0360*/  IMAD.MOV.U32 R2, RZ, RZ, R5 ;  /* 0x000000ffff027224 */ /* 0x000fe200078e0005 */
[----:B------:R-:W-:-:S03]  /*0370*/  SHF.R.S32.HI R5, RZ, 0x1f, R0 ;  /* 0x0000001fff057819 */ /* 0x000fc60000011400 */
[----:B------:R-:W-:Y:S01]  /*0380*/  @!P2 IMAD.MOV R2, RZ, RZ, -R2 ;  /* 0x000000ffff02a224 */ /* 0x000fe200078e0a02 */
[----:B------:R-:W-:Y:S02]  /*0390*/  @!P1 LOP3.LUT R2, RZ, R8, RZ, 0x33, !PT ;  /* 0x00000008ff029212 */ /* 0x000fe400078e33ff */
[----:B------:R-:W-:Y:S01]  /*03a0*/  LEA.HI R5, R5, R0, RZ, 0x7 ;  /* 0x0000000005057211 */ /* 0x000fe200078f38ff */
[----:B-1----:R-:W-:Y:S02]  /*03b0*/  MUFU.RCP R11, R11 ;  /* 0x0000000b000b7308 */ /* 0x002fe40000001000 */
[----:B------:R-:W-:Y:S02]  /*03c0*/  IMAD.SHL.U32 R6, R2, 0x8, RZ ;  /* 0x0000000802067824 */ /* 0x000fe400078e00ff */
[----:B------:R-:W-:-:S03]  /*03d0*/  IMAD.MOV R2, RZ, RZ, -R2 ;  /* 0x000000ffff027224 */ /* 0x000fc600078e0a02 */
[----:B------:R-:W-:Y:S01]  /*03e0*/  LEA.HI.SX32 R5, R5, -R6, 0x19 ;  /* 0x8000000605057211 */ /* 0x000fe200078fcaff */
[----:B------:R-:W-:-:S03]  /*03f0*/  IMAD R8, R8, R2, R3 ;  /* 0x0000000208087224 */ /* 0x000fc600078e0203 */
[----:B------:R-:W-:Y:S02]  /*0400*/  VIMNMX R7, PT, PT, R5, 0x8, PT ;  /* 0x0000000805077848 */ /* 0x000fe40003fe0100 */
[----:B------:R-:W-:Y:S02]  /*0410*/  IABS R2, R8 ;  /* 0x0000000800027213 */ /* 0x000fe40000000000 */
[----:B------:R-:W-:-:S04]  /*0420*/  IABS R0, R7 ;  /* 0x0000000700007213 */ /* 0x000fc80000000000 */
[----:B------:R-:W1:Y:S08]  /*0430*/  I2F.RP R9, R0 ;  /* 0x0000000000097306 */ /* 0x000e700000209400 */
[----:B-1----:R-:W1:Y:S02]  /*0440*/  MUFU.RCP R9, R9 ;  /* 0x0000000900097308 */ /* 0x002e640000001000 */
[----:B-1----:R-:W-:Y:S01]  /*0450*/  VIADD R4, R9, 0xffffffe ;  /* 0x0ffffffe09047836 */ /* 0x002fe20000000000 */
[----:B------:R-:W-:-:S05]  /*0460*/  IABS R9, R7 ;  /* 0x0000000700097213 */ /* 0x000fca0000000000 */
[----:B------:R1:W2:Y:S02]  /*0470*/  F2I.FTZ.U32.TRUNC.NTZ R5, R4 ;  /* 0x0000000400057305 */ /* 0x0002a4000021f000 */
[----:B-1----:R-:W-:Y:S02]  /*0480*/  IMAD.MOV.U32 R4, RZ, RZ, RZ ;  /* 0x000000ffff047224 */ /* 0x002fe400078e00ff */
[----:B--2---:R-:W-:-:S04]  /*0490*/  IMAD.MOV R13, RZ, RZ, -R5 ;  /* 0x000000ffff0d7224 */ /* 0x004fc800078e0a05 */
[----:B------:R-:W-:-:S04]  /*04a0*/  IMAD R3, R13, R0, RZ ;  /* 0x000000000d037224 */ /* 0x000fc800078e02ff */
[----:B------:R-:W-:-:S04]  /*04b0*/  IMAD.HI.U32 R4, R5, R3, R4 ;  /* 0x0000000305047227 */ /* 0x000fc800078e0004 */
[----:B------:R-:W-:Y:S02]  /*04c0*/  IMAD.MOV.U32 R3, RZ, RZ, R2 ;  /* 0x000000ffff037224 */ /* 0x000fe400078e0002 */
[----:B------:R-:W-:Y:S02]  /*04d0*/  IMAD.MOV R2, RZ, RZ, -R9 ;  /* 0x000000ffff027224 */ /* 0x000fe400078e0a09 */
[----:B------:R-:W-:-:S04]  /*04e0*/  IMAD.HI.U32 R9, R4, R3, RZ ;  /* 0x0000000304097227 */ /* 0x000fc800078e00ff */
[----:B------:R-:W-:Y:S02]  /*04f0*/  IMAD R3, R9, R2, R3 ;  /* 0x0000000209037224 */ /* 0x000fe400078e0203 */
[----:B------:R-:W-:Y:S02]  /*0500*/  VIADD R4, R11, 0xffffffe ;  /* 0x0ffffffe0b047836 */ /* 0x000fe40000000000 */
[----:B------:R-:W-:Y:S01]  /*0510*/  VIADD R2, R10, 0xffffffe ;  /* 0x0ffffffe0a027836 */ /* 0x000fe20000000000 */
[----:B------:R-:W-:Y:S01]  /*0520*/  ISETP.GT.U32.AND P1, PT, R0, R3, PT ;  /* 0x000000030000720c */ /* 0x000fe20003f24070 */
[----:B------:R1:W2:Y:S01]  /*0530*/  F2I.FTZ.U32.TRUNC.NTZ R5, R4 ;  /* 0x0000000400057305 */ /* 0x0002a2000021f000 */
[----:B------:R-:W-:Y:S02]  /*0540*/  IMAD.SHL.U32 R10, R14, 0x4, RZ ;  /* 0x000000040e0a7824 */ /* 0x000fe400078e00ff */
[----:B-1----:R-:W-:-:S09]  /*0550*/  IMAD.MOV.U32 R4, RZ, RZ, RZ ;  /* 0x000000ffff047224 */ /* 0x002fd200078e00ff */
[----:B------:R-:W-:Y:S02]  /*0560*/  @!P1 IMAD.IADD R3, R3, 0x1, -R0 ;  /* 0x0000000103039824 */ /* 0x000fe400078e0a00 */
[----:B------:R-:W-:Y:S01]  /*0570*/  @!P1 VIADD R9, R9, 0x1 ;  /* 0x0000000109099836 */ /* 0x000fe20000000000 */
[----:B------:R-:W-:Y:S02]  /*0580*/  ISETP.NE.AND P1, PT, R7, RZ, PT ;  /* 0x000000ff0700720c */ /* 0x000fe40003f25270 */
[----:B------:R-:W-:Y:S02]  /*0590*/  ISETP.GE.U32.AND P0, PT, R3, R0, PT ;  /* 0x000000000300720c */ /* 0x000fe40003f06070 */
[----:B------:R-:W-:Y:S01]  /*05a0*/  LOP3.LUT R0, R8, R7, RZ, 0x3c, !PT ;  /* 0x0000000708007212 */ /* 0x000fe200078e3cff */
[----:B------:R1:W3:Y:S03]  /*05b0*/  F2I.FTZ.U32.TRUNC.NTZ R3, R2 ;  /* 0x0000000200037305 */ /* 0x0002e6000021f000 */
[----:B------:R-:W-:-:S02]  /*05c0*/  ISETP.GE.AND P2, PT, R0, RZ, PT ;  /* 0x000000ff0000720c */ /* 0x000fc40003f46270 */
[----:B------:R-:W-:-:S04]  /*05d0*/  LOP3.LUT R0, R14, 0x180, RZ, 0xc0, !PT ;  /* 0x000001800e007812 */ /* 0x000fc800078ec0ff */
[--C-:B------:R-:W-:Y:S01]  /*05e0*/  SHF.R.U32.HI R11, RZ, 0x2, R0.reuse ;  /* 0x00000002ff0b7819 */ /* 0x100fe20000011600 */
[----:B------:R-:W-:Y:S01]  /*05f0*/  @P0 VIADD R9, R9, 0x1 ;  /* 0x0000000109090836 */ /* 0x000fe20000000000 */
[----:B------:R-:W-:Y:S01]  /*0600*/  SHF.R.U32.HI R13, RZ, 0x3, R0 ;  /* 0x00000003ff0d7819 */ /* 0x000fe20000011600 */
[----:B--2---:R-:W-:Y:S01]  /*0610*/  IMAD.MOV R0, RZ, RZ, -R5 ;  /* 0x000000ffff007224 */ /* 0x004fe200078e0a05 */
[--C-:B------:R-:W-:Y:S01]  /*0620*/  LOP3.LUT R14, R11, 0x7fc, R10.reuse, 0x78, !PT ;  /* 0x000007fc0b0e7812 */ /* 0x100fe200078e780a */
[----:B-1----:R-:W-:Y:S01]  /*0630*/  IMAD.MOV.U32 R2, RZ, RZ, RZ ;  /* 0x000000ffff027224 */ /* 0x002fe200078e00ff */
[----:B------:R-:W-:Y:S01]  /*0640*/  LOP3.LUT R10, R13, 0x7fc, R10, 0x78, !PT ;  /* 0x000007fc0d0a7812 */ /* 0x000fe200078e780a */
[----:B------:R-:W-:Y:S01]  /*0650*/  @!P2 IMAD.MOV R9, RZ, RZ, -R9 ;  /* 0x000000ffff09a224 */ /* 0x000fe200078e0a09 */
[----:B------:R-:W-:Y:S01]  /*0660*/  @!P1 LOP3.LUT R9, RZ, R7, RZ, 0x33, !PT ;  /* 0x00000007ff099212 */ /* 0x000fe200078e33ff */
[----:B---3--:R-:W-:Y:S01]  /*0670*/  IMAD.MOV R11, RZ, RZ, -R3 ;  /* 0x000000ffff0b7224 */ /* 0x008fe200078e0a03 */
[----:B------:R-:W-:Y:S01]  /*0680*/  STL [R1+0x7e8], R14 ;  /* 0x0007e80e01007387 */ /* 0x000fe20000100800 */
[----:B------:R-:W-:-:S02]  /*0690*/  IMAD R29, R0, R25, RZ ;  /* 0x00000019001d7224 */ /* 0x000fc400078e02ff */
[----:B------:R-:W-:Y:S01]  /*06a0*/  IMAD.SHL.U32 R0, R9, 0x200, RZ ;  /* 0x0000020009007824 */ /* 0x000fe200078e00ff */
[----:B------:R1:W-:Y:S01]  /*06b0*/  STL [R1+0x774], R10 ;  /* 0x0007740a01007387 */ /* 0x0003e20000100800 */
[----:B------:R-:W-:Y:S02]  /*06c0*/  IMAD R11, R11, R28, RZ ;  /* 0x0000001c0b0b7224 */ /* 0x000fe400078e02ff */
[----:B------:R-:W-:Y:S01]  /*06d0*/  IMAD.HI.U32 R29, R5, R29, R4 ;  /* 0x0000001d051d7227 */ /* 0x000fe200078e0004 */
[C---:B------:R-:W-:Y:S01]  /*06e0*/  LOP3.LUT R13, R0.reuse, 0x4, R16, 0xfe, !PT ;  /* 0x00000004000d7812 */ /* 0x040fe200078efe10 */
[----:B------:R-:W-:Y:S01]  /*06f0*/  STL [R1+0x1284], R28 ;  /* 0x0012841c01007387 */ /* 0x000fe20000100800 */
[C---:B------:R-:W-:Y:S01]  /*0700*/  LOP3.LUT R12, R0.reuse, R16, RZ, 0xfc, !PT ;  /* 0x00000010000c7212 */ /* 0x040fe200078efcff */
[----:B------:R-:W-:Y:S01]  /*0710*/  IMAD.HI.U32 R2, R3, R11, R2 ;  /* 0x0000000b03027227 */ /* 0x000fe200078e0002 */
[----:B------:R-:W-:Y:S02]  /*0720*/  IABS R26, R13 ;  /* 0x0000000d001a7213 */ /* 0x000fe40000000000 */
[----:B-1----:R-:W-:Y:S01]  /*0730*/  LOP3.LUT R10, R0, 0x8, R16, 0xfe, !PT ;  /* 0x00000008000a7812 */ /* 0x002fe200078efe10 */
[----:B------:R-:W-:Y:S01]  /*0740*/  IMAD.MOV R11, RZ, RZ, -R9 ;  /* 0x000000ffff0b7224 */ /* 0x000fe200078e0a09 */
[----:B------:R1:W-:Y:S01]  /*0750*/  STL [R1+0xd8], R2 ;  /* 0x0000d80201007387 */ /* 0x0003e20000100800 */
[----:B------:R-:W-:-:S02]  /*0760*/  IABS R4, R12 ;  /* 0x0000000c00047213 */ /* 0x000fc40000000000 */
[C-C-:B------:R-:W-:Y:S01]  /*0770*/  LOP3.LUT R5, R0.reuse, 0xc, R16.reuse, 0xfe, !PT ;  /* 0x0000000c00057812 */ /* 0x140fe200078efe10 */
[----:B------:R-:W-:Y:S01]  /*0780*/  STL [R1+0x364], R12 ;  /* 0x0003640c01007387 */ /* 0x000fe20000100800 */
[C-C-:B------:R-:W-:Y:S01]  /*0790*/  LOP3.LUT R20, R0.reuse, 0x10, R16.reuse, 0xfe, !PT ;  /* 0x0000001000147812 */ /* 0x140fe200078efe10 */
[----:B------:R-:W-:Y:S01]  /*07a0*/  IMAD.HI.U32 R9, R29, R4, RZ ;  /* 0x000000041d097227 */ /* 0x000fe200078e00ff */
[----:B------:R-:W-:Y:S01]  /*07b0*/  IABS R14, R5 ;  /* 0x00000005000e7213 */ /* 0x000fe20000000000 */
[----:B------:R2:W-:Y:S01]  /*07c0*/  STL [R1+0x844], R13 ;  /* 0x0008440d01007387 */ /* 0x0005e20000100800 */
[C---:B------:R-:W-:Y:S01]  /*07d0*/  LOP3.LUT R19, R0.reuse, 0x14, R16, 0xfe, !PT ;  /* 0x0000001400137812 */ /* 0x040fe200078efe10 */
[----:B------:R-:W-:Y:S01]  /*07e0*/  IMAD R7, R7, R11, R8 ;  /* 0x0000000b07077224 */ /* 0x000fe200078e0208 */
[----:B-1----:R-:W-:Y:S01]  /*07f0*/  IABS R2, R10 ;  /* 0x0000000a00027213 */ /* 0x002fe20000000000 */
[----:B------:R1:W-:Y:S01]  /*0800*/  STL [R1+0x848], R10 ;  /* 0x0008480a01007387 */ /* 0x0003e20000100800 */
[----:B------:R-:W-:Y:S01]  /*0810*/  IMAD.MOV R9, RZ, RZ, -R9 ;  /* 0x000000ffff097224 */ /* 0x000fe200078e0a09 */
[C-C-:B------:R-:W-:Y:S01]  /*0820*/  LOP3.LUT R18, R0.reuse, 0x18, R16.reuse, 0xfe, !PT ;  /* 0x0000001800127812 */ /* 0x140fe200078efe10 */
[----:B------:R-:W-:Y:S01]  /*0830*/  IMAD.HI.U32 R3, R29, R14, RZ ;  /* 0x0000000e1d037227 */ /* 0x000fe200078e00ff */
[----:B------:R3:W-:Y:S01]  /*0840*/  STL [R1+0x84c], R5 ;  /* 0x00084c0501007387 */ /* 0x0007e20000100800 */
[----:B------:R-:W-:-:S02]  /*0850*/  LOP3.LUT R17, R0, 0x1c, R16, 0xfe, !PT ;  /* 0x0000001c00117812 */ /* 0x000fc400078efe10 */
[----:B------:R-:W-:Y:S01]  /*0860*/  IABS R8, R19 ;  /* 0x0000001300087213 */ /* 0x000fe20000000000 */
[----:B------:R-:W-:Y:S01]  /*0870*/  IMAD.IADD R28, R6, 0x1, R7 ;  /* 0x00000001061c7824 */ /* 0x000fe200078e0207 */
[----:B--2---:R-:W-:Y:S01]  /*0880*/  LOP3.LUT R13, R0, 0x20, R16, 0xfe, !PT ;  /* 0x00000020000d7812 */ /* 0x004fe200078efe10 */
[C---:B-1----:R-:W-:Y:S01]  /*0890*/  IMAD.HI.U32 R10, R29.reuse, R26, RZ ;  /* 0x0000001a1d0a7227 */ /* 0x042fe200078e00ff */
[----:B------:R-:W-:Y:S01]  /*08a0*/  IABS R6, R18 ;  /* 0x0000001200067213 */ /* 0x000fe20000000000 */
[----:B------:R-:W-:Y:S02]  /*08b0*/  STL [R1+0x890], R20 ;  /* 0x0008901401007387 */ /* 0x000fe40000100800 */
[----:B------:R-:W-:Y:S02]  /*08c0*/  IMAD.MOV R10, RZ, RZ, -R10 ;  /* 0x000000ffff0a7224 */ /* 0x000fe400078e0a0a */
[----:B---3--:R-:W-:Y:S01]  /*08d0*/  IMAD.HI.U32 R5, R29, R2, RZ ;  /* 0x000000021d057227 */ /* 0x008fe200078e00ff */
[----:B------:R-:W-:Y:S03]  /*08e0*/  STL [R1+0x8a4], R19 ;  /* 0x0008a41301007387 */ /* 0x000fe60000100800 */
[C---:B------:R-:W-:Y:S01]  /*08f0*/  IMAD R26, R25.reuse, R10, R26 ;  /* 0x0000000a191a7224 */ /* 0x040fe200078e021a */
[----:B------:R-:W-:Y:S01]  /*0900*/  IABS R10, R20 ;  /* 0x00000014000a7213 */ /* 0x000fe20000000000 */
[----:B------:R-:W-:Y:S01]  /*0910*/  IMAD.MOV R5, RZ, RZ, -R5 ;  /* 0x000000ffff057224 */ /* 0x000fe200078e0a05 */
[----:B------:R-:W-:Y:S01]  /*0920*/  STL [R1+0x8a8], R18 ;  /* 0x0008a81201007387 */ /* 0x000fe20000100800 */
[C---:B------:R-:W-:Y:S01]  /*0930*/  IMAD R27, R25.reuse, R9, R4 ;  /* 0x00000009191b7224 */ /* 0x040fe200078e0204 */
[----:B------:R-:W-:Y:S01]  /*0940*/  IABS R4, R17 ;  /* 0x0000001100047213 */ /* 0x000fe20000000000 */
[----:B------:R-:W-:Y:S01]  /*0950*/  IMAD R15, R25, R5, R2 ;  /* 0x00000005190f7224 */ /* 0x000fe200078e0202 */
[----:B------:R-:W-:Y:S01]  /*0960*/  IABS R2, R13 ;  /* 0x0000000d00027213 */ /* 0x000fe20000000000 */
[C---:B------:R-:W-:Y:S01]  /*0970*/  IMAD.HI.U32 R11, R29.reuse, R10, RZ ;  /* 0x0000000a1d0b7227 */ /* 0x040fe200078e00ff */
[----:B------:R-:W-:Y:S03]  /*0980*/  STL [R1+0x8b8], R17 ;  /* 0x0008b81101007387 */ /* 0x000fe60000100800 */
[----:B------:R-:W-:Y:S01]  /*0990*/  IMAD.MOV R3, RZ, RZ, -R3 ;  /* 0x000000ffff037224 */ /* 0x000fe200078e0a03 */
[----:B------:R-:W-:Y:S01]  /*09a0*/  STL [R1+0x8c0], R13 ;  /* 0x0008c00d01007387 */ /* 0x000fe20000100800 */
[----:B------:R-:W-:-:S04]  /*09b0*/  IMAD.HI.U32 R9, R29, R8, RZ ;  /* 0x000000081d097227 */ /* 0x000fc800078e00ff */
[----:B------:R-:W-:-:S04]  /*09c0*/  IMAD.HI.U32 R7, R29, R6, RZ ;  /* 0x000000061d077227 */ /* 0x000fc800078e00ff */
[----:B------:R-:W-:-:S04]  /*09d0*/  IMAD.HI.U32 R5, R29, R4, RZ ;  /* 0x000000041d057227 */ /* 0x000fc800078e00ff */
[----:B------:R-:W-:Y:S02]  /*09e0*/  IMAD.MOV R11, RZ, RZ, -R11 ;  /* 0x000000ffff0b7224 */ /* 0x000fe400078e0a0b */
[----:B------:R-:W-:Y:S02]  /*09f0*/  IMAD R14, R25, R3, R14 ;  /* 0x00000003190e7224 */ /* 0x000fe400078e020e */
[----:B------:R-:W-:Y:S02]  /*0a00*/  IMAD.MOV R9, RZ, RZ, -R9 ;  /* 0x000000ffff097224 */ /* 0x000fe400078e0a09 */
[----:B------:R-:W-:-:S04]  /*0a10*/  IMAD.HI.U32 R3, R29, R2, RZ ;  /* 0x000000021d037227 */ /* 0x000fc800078e00ff */
[----:B------:R-:W-:Y:S02]  /*0a20*/  IMAD.MOV R7, RZ, RZ, -R7 ;  /* 0x000000ffff077224 */ /* 0x000fe400078e0a07 */
[----:B------:R-:W-:Y:S02]  /*0a30*/  IMAD.MOV R5, RZ, RZ, -R5 ;  /* 0x000000ffff057224 */ /* 0x000fe400078e0a05 */
[C---:B------:R-:W-:Y:S02]  /*0a40*/  IMAD R10, R25.reuse, R11, R10 ;  /* 0x0000000b190a7224 */ /* 0x040fe400078e020a */
[C---:B------:R-:W-:Y:S02]  /*0a50*/  IMAD R8, R25.reuse, R9, R8 ;  /* 0x0000000919087224 */ /* 0x040fe400078e0208 */
[----:B------:R-:W-:Y:S01]  /*0a60*/  IMAD.MOV R3, RZ, RZ, -R3 ;  /* 0x000000ffff037224 */ /* 0x000fe200078e0a03 */
[----:B------:R-:W-:Y:S01]  /*0a70*/  STL [R1+0xe4], R10 ;  /* 0x0000e40a01007387 */ /* 0x000fe20000100800 */
[C---:B------:R-:W-:Y:S01]  /*0a80*/  IMAD R6, R25.reuse, R7, R6 ;  /* 0x0000000719067224 */ /* 0x040fe200078e0206 */
[C---:B------:R-:W-:Y:S01]  /*0a90*/  LOP3.LUT R7, R0.reuse, 0x28, R16, 0xfe, !PT ;  /* 0x0000002800077812 */ /* 0x040fe200078efe10 */
[C---:B------:R-:W-:Y:S01]  /*0aa0*/  IMAD R4, R25.reuse, R5, R4 ;  /* 0x0000000519047224 */ /* 0x040fe200078e0204 */
[----:B------:R1:W-:Y:S01]  /*0ab0*/  STL [R1+0xe0], R8 ;  /* 0x0000e00801007387 */ /* 0x0003e20000100800 */
[----:B------:R-:W-:Y:S01]  /*0ac0*/  IMAD R2, R25, R3, R2 ;  /* 0x0000000319027224 */ /* 0x000fe200078e0202 */
[----:B------:R-:W-:-:S02]  /*0ad0*/  LOP3.LUT R5, R0, 0x34, R16, 0xfe, !PT ;  /* 0x0000003400057812 */ /* 0x000fc400078efe10 */
[----:B------:R2:W-:Y:S04]  /*0ae0*/  STL [R1+0xdc], R6 ;  /* 0x0000dc0601007387 */ /* 0x0005e80000100800 */
[----:B------:R3:W-:Y:S01]  /*0af0*/  STL [R1+0x90], R4 ;  /* 0x0000900401007387 */ /* 0x0007e20000100800 */
[----:B-1----:R-:W-:-:S03]  /*0b00*/  LOP3.LUT R8, R0, 0x24, R16, 0xfe, !PT ;  /* 0x0000002400087812 */ /* 0x002fc600078efe10 */
[----:B------:R1:W-:Y:S01]  /*0b10*/  STL [R1+0x8c], R2 ;  /* 0x00008c0201007387 */ /* 0x0003e20000100800 */
[----:B--2---:R-:W-:-:S03]  /*0b20*/  LOP3.LUT R6, R0, 0x2c, R16, 0xfe, !PT ;  /* 0x0000002c00067812 */ /* 0x004fc600078efe10 */
[----:B------:R2:W-:Y:S01]  /*0b30*/  STL [R1+0x88c], R8 ;  /* 0x00088c0801007387 */ /* 0x0005e20000100800 */
[----:B------:R-:W-:Y:S02]  /*0b40*/  IABS R10, R8 ;  /* 0x00000008000a7213 */ /* 0x000fe40000000000 */
[----:B---3--:R-:W-:Y:S01]  /*0b50*/  LOP3.LUT R4, R0, 0x30, R16, 0xfe, !PT ;  /* 0x0000003000047812 */ /* 0x008fe200078efe10 */
[----:B------:R-:W-:Y:S02]  /*0b60*/  STL [R1+0x8a0], R7 ;  /* 0x0008a00701007387 */ /* 0x000fe40000100800 */
[----:B------:R-:W-:Y:S01]  /*0b70*/  IMAD.HI.U32 R11, R29, R10, RZ ;  /* 0x0000000a1d0b7227 */ /* 0x000fe200078e00ff */
[----:B-1----:R-:W-:Y:S01]  /*0b80*/  IABS R2, R5 ;  /* 0x0000000500027213 */ /* 0x002fe20000000000 */
[----:B------:R1:W-:Y:S01]  /*0b90*/  STL [R1+0x8ac], R6 ;  /* 0x0008ac0601007387 */ /* 0x0003e20000100800 */
[----:B--2---:R-:W-:Y:S01]  /*0ba0*/  IABS R8, R7 ;  /* 0x0000000700087213 */ /* 0x004fe20000000000 */
[----:B------:R-:W-:-:S02]  /*0bb0*/  IMAD.MOV R11, RZ, RZ, -R11 ;  /* 0x000000ffff0b7224 */ /* 0x000fc400078e0a0b */
[----:B------:R2:W-:Y:S01]  /*0bc0*/  STL [R1+0x8b4], R4 ;  /* 0x0008b40401007387 */ /* 0x0005e20000100800 */
[----:B------:R-:W-:-:S03]  /*0bd0*/  IMAD.HI.U32 R3, R29, R2, RZ ;  /* 0x000000021d037227 */ /* 0x000fc600078e00ff */
[----:B------:R3:W-:Y:S01]  /*0be0*/  STL [R1+0x8bc], R5 ;  /* 0x0008bc0501007387 */ /* 0x0007e20000100800 */
[----:B------:R-:W-:Y:S01]  /*0bf0*/  IMAD.HI.U32 R9, R29, R8, RZ ;  /* 0x000000081d097227 */ /* 0x000fe200078e00ff */
[----:B-1----:R-:W-:-:S03]  /*0c00*/  IABS R6, R6 ;  /* 0x0000000600067213 */ /* 0x002fc60000000000 */
[----:B------:R-:W-:Y:S01]  /*0c10*/  IMAD.MOV R9, RZ, RZ, -R9 ;  /* 0x000000ffff097224 */ /* 0x000fe200078e0a09 */
[----:B--2---:R-:W-:Y:S01]  /*0c20*/  IABS R4, R4 ;  /* 0x0000000400047213 */ /* 0x004fe20000000000 */
[----:B------:R-:W-:-:S04]  /*0c30*/  IMAD.HI.U32 R7, R29, R6, RZ ;  /* 0x000000061d077227 */ /* 0x000fc800078e00ff */
[----:B---3--:R-:W-:-:S04]  /*0c40*/  IMAD.HI.U32 R5, R29, R4, RZ ;  /* 0x000000041d057227 */ /* 0x008fc800078e00ff */
        /* <DEDUP_REMOVED lines=90> */
[----:B------:R-:W-:Y:S01]  /*11f0*/  STL [R1+0x860], R7 ;  /* 0x0008600701007387 */ /* 0x000fe20000100800 */
[----:B-1----:R-:W-:Y:S01]  /*1200*/  IABS R2, R5 ;  /* 0x0000000500027213 */ /* 0x002fe20000000000 */
[----:B------:R-:W-:Y:S02]  /*1210*/  IMAD.HI.U32 R11, R29, R10, RZ ;  /* 0x0000000a1d0b7227 */ /* 0x000fe400078e00ff */
        /* <DEDUP_REMOVED lines=15> */
[----:B------:R-:W-:Y:S02]  /*1310*/  IMAD.MOV R3, RZ, RZ, -R3 ;  /* 0x000000ffff037224 */ /* 0x000fe400078e0a03 */
[C---:B------:R-:W-:Y:S01]  /*1320*/  IMAD R8, R25.reuse, R9, R8 ;  /* 0x0000000919087224 */ /* 0x040fe200078e0208 */
[----:B------:R1:W-:Y:S01]  /*1330*/  STL [R1+0x78], R10 ;  /* 0x0000780a01007387 */ /* 0x0003e20000100800 */
[----:B------:R-:W-:-:S02]  /*1340*/  IMAD R6, R25, R7, R6 ;  /* 0x0000000719067224 */ /* 0x000fc400078e0206 */
[C---:B------:R-:W-:Y:S01]  /*1350*/  IMAD R4, R25.reuse, R5, R4 ;  /* 0x0000000519047224 */ /* 0x040fe200078e0204 */
[----:B------:R-:W-:Y:S01]  /*1360*/  STL [R1+0x16c], R8 ;  /* 0x00016c0801007387 */ /* 0x000fe20000100800 */
[----:B------:R-:W-:Y:S01]  /*1370*/  IMAD R2, R25, R3, R2 ;  /* 0x0000000319027224 */ /* 0x000fe200078e0202 */
[C-C-:B------:R-:W-:Y:S02]  /*1380*/  LOP3.LUT R5, R0.reuse, 0x74, R16.reuse, 0xfe, !PT ;  /* 0x0000007400057812 */ /* 0x140fe400078efe10 */
[----:B------:R-:W-:Y:S01]  /*1390*/  STL [R1+0x170], R6 ;  /* 0x0001700601007387 */ /* 0x000fe20000100800 */
[----:B------:R-:W-:Y:S02]  /*13a0*/  LOP3.LUT R3, R0, 0x7c, R16, 0xfe, !PT ;  /* 0x0000007c00037812 */ /* 0x000fe400078efe10 */
[----:B------:R-:W-:Y:S01]  /*13b0*/  IABS R9, R5 ;  /* 0x0000000500097213 */ /* 0x000fe20000000000 */
[----:B------:R2:W-:Y:S04]  /*13c0*/  STL [R1+0x174], R4 ;  /* 0x0001740401007387 */ /* 0x0005e80000100800 */
[----:B------:R3:W-:Y:S01]  /*13d0*/  STL [R1+0x178], R2 ;  /* 0x0001780201007387 */ /* 0x0007e20000100800 */
[----:B-1----:R-:W-:-:S03]  /*13e0*/  IMAD.HI.U32 R10, R29, R9, RZ ;  /* 0x000000091d0a7227 */ /* 0x002fc600078e00ff */
[----:B------:R1:W-:Y:S01]  /*13f0*/  STL [R1+0x850], R5 ;  /* 0x0008500501007387 */ /* 0x0003e20000100800 */
[----:B------:R-:W-:Y:S01]  /*1400*/  IMAD.MOV R10, RZ, RZ, -R10 ;  /* 0x000000ffff0a7224 */ /* 0x000fe200078e0a0a */
[----:B--2---:R-:W-:Y:S02]  /*1410*/  LOP3.LUT R4, R0, 0x78, R16, 0xfe, !PT ;  /* 0x0000007800047812 */ /* 0x004fe400078efe10 */
[C---:B------:R-:W-:Y:S01]  /*1420*/  LOP3.LUT R0, R12.reuse, 0x80, RZ, 0xfc, !PT ;  /* 0x000000800c007812 */ /* 0x040fe200078efcff */
[----:B------:R-:W-:Y:S01]  /*1430*/  IMAD R9, R25, R10, R9 ;  /* 0x0000000a19097224 */ /* 0x000fe200078e0209 */
[----:B---3--:R-:W-:Y:S01]  /*1440*/  LOP3.LUT R2, R12, 0x1fc, RZ, 0xfc, !PT ;  /* 0x000001fc0c027812 */ /* 0x008fe200078efcff */
[----:B------:R-:W-:Y:S01]  /*1450*/  STL [R1+0x858], R4 ;  /* 0x0008580401007387 */ /* 0x000fe20000100800 */
[----:B------:R-:W-:Y:S02]  /*1460*/  IABS R7, R4 ;  /* 0x0000000400077213 */ /* 0x000fe40000000000 */
[----:B-1----:R-:W-:Y:S01]  /*1470*/  IABS R5, R3 ;  /* 0x0000000300057213 */ /* 0x002fe20000000000 */
[----:B------:R1:W-:Y:S02]  /*1480*/  STL [R1+0x854], R3 ;  /* 0x0008540301007387 */ /* 0x0003e40000100800 */
[----:B------:R-:W-:-:S02]  /*1490*/  IMAD.HI.U32 R8, R29, R7, RZ ;  /* 0x000000071d087227 */ /* 0x000fc400078e00ff */
[----:B------:R-:W-:Y:S02]  /*14a0*/  STL [R1+0xa3c], R2 ;  /* 0x000a3c0201007387 */ /* 0x000fe40000100800 */
[C---:B------:R-:W-:Y:S02]  /*14b0*/  IMAD.HI.U32 R6, R29.reuse, R5, RZ ;  /* 0x000000051d067227 */ /* 0x040fe400078e00ff */
[----:B------:R2:W-:Y:S01]  /*14c0*/  STL [R1+0x864], R0 ;  /* 0x0008640001007387 */ /* 0x0005e20000100800 */
[----:B-1----:R-:W-:Y:S01]  /*14d0*/  IABS R3, R2 ;  /* 0x0000000200037213 */ /* 0x002fe20000000000 */
[----:B------:R-:W-:Y:S02]  /*14e0*/  IMAD.MOV R8, RZ, RZ, -R8 ;  /* 0x000000ffff087224 */ /* 0x000fe400078e0a08 */
[----:B------:R-:W-:Y:S01]  /*14f0*/  STL [R1+0x138], R9 ;  /* 0x0001380901007387 */ /* 0x000fe20000100800 */
[----:B------:R-:W-:Y:S02]  /*1500*/  IMAD.MOV R6, RZ, RZ, -R6 ;  /* 0x000000ffff067224 */ /* 0x000fe400078e0a06 */
[----:B------:R-:W-:Y:S01]  /*1510*/  IMAD.HI.U32 R4, R29, R3, RZ ;  /* 0x000000031d047227 */ /* 0x000fe200078e00ff */
[----:B--2---:R-:W-:-:S03]  /*1520*/  IABS R0, R0 ;  /* 0x0000000000007213 */ /* 0x004fc60000000000 */
[----:B------:R-:W-:Y:S02]  /*1530*/  IMAD.MOV R4, RZ, RZ, -R4 ;  /* 0x000000ffff047224 */ /* 0x000fe400078e0a04 */
[----:B------:R-:W-:Y:S02]  /*1540*/  IMAD R7, R25, R8, R7 ;  /* 0x0000000819077224 */ /* 0x000fe400078e0207 */
[----:B------:R-:W-:-:S03]  /*1550*/  IMAD.HI.U32 R2, R29, R0, RZ ;  /* 0x000000001d027227 */ /* 0x000fc600078e00ff */
[----:B------:R1:W-:Y:S01]  /*1560*/  STL [R1+0x15c], R7 ;  /* 0x00015c0701007387 */ /* 0x0003e20000100800 */
[----:B------:R-:W-:Y:S02]  /*1570*/  IMAD.MOV R2, RZ, RZ, -R2 ;  /* 0x000000ffff027224 */ /* 0x000fe400078e0a02 */
[C---:B------:R-:W-:Y:S01]  /*1580*/  IMAD R5, R25.reuse, R6, R5 ;  /* 0x0000000619057224 */ /* 0x040fe200078e0205 */
[C---:B------:R-:W-:Y:S01]  /*1590*/  LOP3.LUT R6, R12.reuse, 0x88, RZ, 0xfc, !PT ;  /* 0x000000880c067812 */ /* 0x040fe200078efcff */
[C---:B------:R-:W-:Y:S01]  /*15a0*/  IMAD R3, R25.reuse, R4, R3 ;  /* 0x0000000419037224 */ /* 0x040fe200078e0203 */
[C---:B------:R-:W-:Y:S01]  /*15b0*/  LOP3.LUT R4, R12.reuse, 0x94, RZ, 0xfc, !PT ;  /* 0x000000940c047812 */ /* 0x040fe200078efcff */
[----:B------:R-:W-:Y:S01]  /*15c0*/  IMAD R0, R25, R2, R0 ;  /* 0x0000000219007224 */ /* 0x000fe200078e0200 */
[----:B------:R2:W-:Y:S01]  /*15d0*/  STL [R1+0x160], R5 ;  /* 0x0001600501007387 */ /* 0x0005e20000100800 */
[----:B-1----:R-:W-:-:S03]  /*15e0*/  LOP3.LUT R7, R12, 0x84, RZ, 0xfc, !PT ;  /* 0x000000840c077812 */ /* 0x002fc600078efcff */
[----:B------:R1:W-:Y:S01]  /*15f0*/  STL [R1+0x164], R3 ;  /* 0x0001640301007387 */ /* 0x0003e20000100800 */
[----:B------:R-:W-:-:S03]  /*1600*/  IABS R9, R7 ;  /* 0x0000000700097213 */ /* 0x000fc60000000000 */
[----:B------:R3:W-:Y:S01]  /*1610*/  STL [R1+0x168], R0 ;  /* 0x0001680001007387 */ /* 0x0007e20000100800 */
[C---:B--2---:R-:W-:Y:S01]  /*1620*/  LOP3.LUT R5, R12.reuse, 0x8c, RZ, 0xfc, !PT ;  /* 0x0000008c0c057812 */ /* 0x044fe200078efcff */
[----:B------:R-:W-:Y:S02]  /*1630*/  IMAD.HI.U32 R10, R29, R9, RZ ;  /* 0x000000091d0a7227 */ /* 0x000fe400078e00ff */
[----:B------:R2:W-:Y:S01]  /*1640*/  STL [R1+0x8c4], R7 ;  /* 0x0008c40701007387 */ /* 0x0005e20000100800 */
[----:B-1----:R-:W-:Y:S01]  /*1650*/  LOP3.LUT R3, R12, 0x90, RZ, 0xfc, !PT ;  /* 0x000000900c037812 */ /* 0x002fe200078efcff */
[----:B------:R-:W-:Y:S02]  /*1660*/  IMAD.MOV R10, RZ, RZ, -R10 ;  /* 0x000000ffff0a7224 */ /* 0x000fe400078e0a0a */
[----:B------:R-:W-:Y:S01]  /*1670*/  STL [R1+0x970], R6 ;  /* 0x0009700601007387 */ /* 0x000fe20000100800 */
[----:B---3--:R-:W-:Y:S01]  /*1680*/  IABS R0, R4 ;  /* 0x0000000400007213 */ /* 0x008fe20000000000 */
[----:B------:R-:W-:-:S02]  /*1690*/  IMAD R9, R25, R10, R9 ;  /* 0x0000000a19097224 */ /* 0x000fc400078e0209 */
[----:B------:R1:W-:Y:S01]  /*16a0*/  STL [R1+0x9c4], R5 ;  /* 0x0009c40501007387 */ /* 0x0003e20000100800 */
[----:B--2---:R-:W-:Y:S01]  /*16b0*/  IABS R7, R6 ;  /* 0x0000000600077213 */ /* 0x004fe20000000000 */
[C---:B------:R-:W-:Y:S02]  /*16c0*/  IMAD.HI.U32 R2, R29.reuse, R0, RZ ;  /* 0x000000001d027227 */ /* 0x040fe400078e00ff */
[----:B------:R2:W-:Y:S02]  /*16d0*/  STL [R1+0x9dc], R3 ;  /* 0x0009dc0301007387 */ /* 0x0005e40000100800 */
[----:B------:R-:W-:Y:S02]  /*16e0*/  IMAD.HI.U32 R8, R29, R7, RZ ;  /* 0x000000071d087227 */ /* 0x000fe400078e00ff */
[----:B------:R3:W-:Y:S01]  /*16f0*/  STL [R1+0x9ec], R4 ;  /* 0x0009ec0401007387 */ /* 0x0007e20000100800 */
[----:B-1----:R-:W-:Y:S01]  /*1700*/  IABS R5, R5 ;  /* 0x0000000500057213 */ /* 0x002fe20000000000 */
[----:B------:R-:W-:-:S02]  /*1710*/  IMAD.MOV R8, RZ, RZ, -R8 ;  /* 0x000000ffff087224 */ /* 0x000fc400078e0a08 */
[----:B------:R-:W-:Y:S01]  /*1720*/  STL [R1+0x148], R9 ;  /* 0x0001480901007387 */ /* 0x000fe20000100800 */
[----:B------:R-:W-:Y:S01]  /*1730*/  IMAD.MOV R2, RZ, RZ, -R2 ;  /* 0x000000ffff027224 */ /* 0x000fe200078e0a02 */
[----:B--2---:R-:W-:Y:S01]  /*1740*/  IABS R3, R3 ;  /* 0x0000000300037213 */ /* 0x004fe20000000000 */
[----:B------:R-:W-:-:S04]  /*1750*/  IMAD.HI.U32 R6, R29, R5, RZ ;  /* 0x000000051d067227 */ /* 0x000fc800078e00ff */
[----:B---3--:R-:W-:-:S04]  /*1760*/  IMAD.HI.U32 R4, R29, R3, RZ ;  /* 0x000000031d047227 */ /* 0x008fc800078e00ff */
[----:B------:R-:W-:Y:S02]  /*1770*/  IMAD.MOV R6, RZ, RZ, -R6 ;  /* 0x000000ffff067224 */ /* 0x000fe400078e0a06 */
[----:B------:R-:W-:Y:S02]  /*1780*/  IMAD.MOV R4, RZ, RZ, -R4 ;  /* 0x000000ffff047224 */ /* 0x000fe400078e0a04 */
[C---:B------:R-:W-:Y:S02]  /*1790*/  IMAD R7, R25.reuse, R8, R7 ;  /* 0x0000000819077224 */ /* 0x040fe400078e0207 */
[C---:B------:R-:W-:Y:S01]  /*17a0*/  IMAD R5, R25.reuse, R6, R5 ;  /* 0x0000000619057224 */ /* 0x040fe200078e0205 */
[C---:B------:R-:W-:Y:S01]  /*17b0*/  LOP3.LUT R6, R12.reuse, 0x9c, RZ, 0xfc, !PT ;  /* 0x0000009c0c067812 */ /* 0x040fe200078efcff */
[C---:B------:R-:W-:Y:S01]  /*17c0*/  IMAD R3, R25.reuse, R4, R3 ;  /* 0x0000000419037224 */ /* 0x040fe200078e0203 */
[----:B------:R1:W-:Y:S01]  /*17d0*/  STL [R1+0x14c], R7 ;  /* 0x00014c0701007387 */ /* 0x0003e20000100800 */
[----:B------:R-:W-:Y:S01]  /*17e0*/  IMAD R0, R25, R2, R0 ;  /* 0x0000000219007224 */ /* 0x000fe200078e0200 */
[----:B------:R-:W-:-:S02]  /*17f0*/  LOP3.LUT R4, R12, 0xa8, RZ, 0xfc, !PT ;  /* 0x000000a80c047812 */ /* 0x000fc400078efcff */
[----:B------:R2:W-:Y:S04]  /*1800*/  STL [R1+0x150], R5 ;  /* 0x0001500501007387 */ /* 0x0005e80000100800 */
[----:B------:R3:W-:Y:S01]  /*1810*/  STL [R1+0x154], R3 ;  /* 0x0001540301007387 */ /* 0x0007e20000100800 */
[----:B-1----:R-:W-:-:S03]  /*1820*/  LOP3.LUT R7, R12, 0x98, RZ, 0xfc, !PT ;  /* 0x000000980c077812 */ /* 0x002fc600078efcff */
[----:B------:R1:W-:Y:S01]  /*1830*/  STL [R1+0x158], R0 ;  /* 0x0001580001007387 */ /* 0x0003e20000100800 */
[----:B--2---:R-:W-:-:S03]  /*1840*/  LOP3.LUT R5, R12, 0xa0, RZ, 0xfc, !PT ;  /* 0x000000a00c057812 */ /* 0x004fc600078efcff */
[----:B------:R2:W-:Y:S01]  /*1850*/  STL [R1+0x968], R7 ;  /* 0x0009680701007387 */ /* 0x0005e20000100800 */
[----:B------:R-:W-:Y:S02]  /*1860*/  IABS R9, R7 ;  /* 0x0000000700097213 */ /* 0x000fe40000000000 */
[----:B---3--:R-:W-:Y:S01]  /*1870*/  LOP3.LUT R3, R12, 0xa4, RZ, 0xfc, !PT ;  /* 0x000000a40c037812 */ /* 0x008fe200078efcff */
        /* <DEDUP_REMOVED lines=16> */
[C---:B------:R-:W-:Y:S02]  /*1980*/  IMAD R9, R25.reuse, R10, R9 ;  /* 0x0000000a19097224 */ /* 0x040fe400078e0209 */
[----:B------:R-:W-:Y:S02]  /*1990*/  IMAD.MOV R4, RZ, RZ, -R4 ;  /* 0x000000ffff047224 */ /* 0x000fe400078e0a04 */
[C---:B------:R-:W-:Y:S01]  /*19a0*/  IMAD R7, R25.reuse, R8, R7 ;  /* 0x0000000819077224 */ /* 0x040fe200078e0207 */
[----:B------:R-:W-:Y:S01]  /*19b0*/  STL [R1+0x130], R9 ;  /* 0x0001300901007387 */ /* 0x000fe20000100800 */
[----:B------:R-:W-:Y:S02]  /*19c0*/  IMAD.MOV R2, RZ, RZ, -R2 ;  /* 0x000000ffff027224 */ /* 0x000fe400078e0a02 */
[C---:B------:R-:W-:Y:S01]  /*19d0*/  IMAD R5, R25.reuse, R6, R5 ;  /* 0x0000000619057224 */ /* 0x040fe200078e0205 */
[----:B------:R1:W-:Y:S01]  /*19e0*/  STL [R1+0x134], R7 ;  /* 0x0001340701007387 */ /* 0x0003e20000100800 */
[C---:B------:R-:W-:Y:S01]  /*19f0*/  IMAD R3, R25.reuse, R4, R3 ;  /* 0x0000000419037224 */ /* 0x040fe200078e0203 */
[C---:B------:R-:W-:Y:S01]  /*1a00*/  LOP3.LUT R6, R12.reuse, 0xb0, RZ, 0xfc, !PT ;  /* 0x000000b00c067812 */ /* 0x040fe200078efcff */
[----:B------:R-:W-:Y:S01]  /*1a10*/  IMAD R0, R25, R2, R0 ;  /* 0x0000000219007224 */ /* 0x000fe200078e0200 */
[----:B------:R2:W-:Y:S01]  /*1a20*/  STL [R1+0x13c], R5 ;  /* 0x00013c0501007387 */ /* 0x0005e20000100800 */
[----:B------:R-:W-:-:S03]  /*1a30*/  LOP3.LUT R4, R12, 0xbc, RZ, 0xfc, !PT ;  /* 0x000000bc0c047812 */ /* 0x000fc600078efcff */
        /* <DEDUP_REMOVED lines=166> */
[C---:B------:R-:W-:Y:S01]  /*24a0*/  IMAD R5, R25.reuse, R6, R5 ;  /* 0x0000000619057224 */ /* 0x040fe200078e0205 */
[----:B------:R-:W-:Y:S01]  /*24b0*/  STL [R1+0x60], R9 ;  /* 0x0000600901007387 */ /* 0x000fe20000100800 */
[----:B------:R-:W-:Y:S01]  /*24c0*/  IMAD.MOV R2, RZ, RZ, -R2 ;  /* 0x000000ffff027224 */ /* 0x000fe200078e0a02 */
        /* <DEDUP_REMOVED lines=9> */
[C---:B--2---:R-:W-:Y:S02]  /*2560*/  LOP3.LUT R5, R12.reuse, 0x110, RZ, 0xfc, !PT ;  /* 0x000001100c057812 */ /* 0x044fe400078efcff */
[----:B------:R-:W-:Y:S02]  /*2570*/  IABS R2, R7 ;  /* 0x0000000700027213 */ /* 0x000fe40000000000 */
[----:B---3--:R-:W-:Y:S01]  /*2580*/  LOP3.LUT R3, R12, 0x118, RZ, 0xfc, !PT ;  /* 0x000001180c037812 */ /* 0x008fe200078efcff */
[----:B------:R2:W-:Y:S02]  /*2590*/  STL [R1+0x8e0], R5 ;  /* 0x0008e00501007387 */ /* 0x0005e40000100800 */
[----:B------:R-:W-:Y:S01]  /*25a0*/  IMAD.HI.U32 R9, R29, R2, RZ ;  /* 0x000000021d097227 */ /* 0x000fe200078e00ff */
[----:B-1----:R-:W-:Y:S01]  /*25b0*/  IABS R0, R6 ;  /* 0x0000000600007213 */ /* 0x002fe20000000000 */
[----:B------:R1:W-:Y:S02]  /*25c0*/  STL [R1+0x948], R4 ;  /* 0x0009480401007387 */ /* 0x0003e40000100800 */
[----:B------:R-:W-:-:S02]  /*25d0*/  IMAD.MOV R9, RZ, RZ, -R9 ;  /* 0x000000ffff097224 */ /* 0x000fc400078e0a09 */
[----:B------:R3:W-:Y:S01]  /*25e0*/  STL [R1+0x998], R3 ;  /* 0x0009980301007387 */ /* 0x0007e20000100800 */
[----:B------:R-:W-:Y:S01]  /*25f0*/  IMAD.HI.U32 R10, R29, R0, RZ ;  /* 0x000000001d0a7227 */ /* 0x000fe200078e00ff */
[----:B--2---:R-:W-:Y:S02]  /*2600*/  IABS R5, R5 ;  /* 0x0000000500057213 */ /* 0x004fe40000000000 */
[----:B------:R2:W-:Y:S01]  /*2610*/  STL [R1+0x9bc], R7 ;  /* 0x0009bc0701007387 */ /* 0x0005e20000100800 */
[----:B------:R-:W-:Y:S01]  /*2620*/  IMAD.MOV R10, RZ, RZ, -R10 ;  /* 0x000000ffff0a7224 */ /* 0x000fe200078e0a0a */
[----:B-1----:R-:W-:Y:S01]  /*2630*/  IABS R4, R4 ;  /* 0x0000000400047213 */ /* 0x002fe20000000000 */
[C---:B------:R-:W-:Y:S01]  /*2640*/  IMAD R2, R25.reuse, R9, R2 ;  /* 0x0000000919027224 */ /* 0x040fe200078e0202 */
[----:B------:R1:W-:Y:S01]  /*2650*/  STL [R1+0x9f4], R6 ;  /* 0x0009f40601007387 */ /* 0x0003e20000100800 */
[----:B------:R-:W-:Y:S01]  /*2660*/  IMAD R0, R25, R10, R0 ;  /* 0x0000000a19007224 */ /* 0x000fe200078e0200 */
[----:B---3--:R-:W-:Y:S01]  /*2670*/  IABS R3, R3 ;  /* 0x0000000300037213 */ /* 0x008fe20000000000 */
[----:B--2---:R-:W-:-:S04]  /*2680*/  IMAD.HI.U32 R7, R29, R4, RZ ;  /* 0x000000041d077227 */ /* 0x004fc800078e00ff */
[----:B-1----:R-:W-:-:S04]  /*2690*/  IMAD.HI.U32 R6, R29, R5, RZ ;  /* 0x000000051d067227 */ /* 0x002fc800078e00ff */
[----:B------:R-:W-:-:S04]  /*26a0*/  IMAD.HI.U32 R8, R29, R3, RZ ;  /* 0x000000031d087227 */ /* 0x000fc800078e00ff */
[----:B------:R-:W-:Y:S02]  /*26b0*/  IMAD.MOV R6, RZ, RZ, -R6 ;  /* 0x000000ffff067224 */ /* 0x000fe400078e0a06 */
[----:B------:R-:W-:Y:S02]  /*26c0*/  IMAD.MOV R7, RZ, RZ, -R7 ;  /* 0x000000ffff077224 */ /* 0x000fe400078e0a07 */
[----:B------:R-:W-:Y:S02]  /*26d0*/  IMAD.MOV R8, RZ, RZ, -R8 ;  /* 0x000000ffff087224 */ /* 0x000fe400078e0a08 */
[C---:B------:R-:W-:Y:S01]  /*26e0*/  IMAD R5, R25.reuse, R6, R5 ;  /* 0x0000000619057224 */ /* 0x040fe200078e0205 */
[C---:B------:R-:W-:Y:S01]  /*26f0*/  LOP3.LUT R6, R12.reuse, 0x124, RZ, 0xfc, !PT ;  /* 0x000001240c067812 */ /* 0x040fe200078efcff */
[C---:B------:R-:W-:Y:S02]  /*2700*/  IMAD R4, R25.reuse, R7, R4 ;  /* 0x0000000719047224 */ /* 0x040fe400078e0204 */
[----:B------:R-:W-:Y:S01]  /*2710*/  IMAD R3, R25, R8, R3 ;  /* 0x0000000819037224 */ /* 0x000fe200078e0203 */
[----:B------:R1:W-:Y:S04]  /*2720*/  STL [R1+0x4c], R5 ;  /* 0x00004c0501007387 */ /* 0x0003e80000100800 */
[----:B------:R2:W-:Y:S04]  /*2730*/  STL [R1+0x48], R4 ;  /* 0x0000480401007387 */ /* 0x0005e80000100800 */
[----:B------:R3:W-:Y:S01]  /*2740*/  STL [R1+0x44], R3 ;  /* 0x0000440301007387 */ /* 0x0007e20000100800 */
[----:B-1----:R-:W-:-:S03]  /*2750*/  LOP3.LUT R5, R12, 0x134, RZ, 0xfc, !PT ;  /* 0x000001340c057812 */ /* 0x002fc600078efcff */
[----:B------:R1:W-:Y:S01]  /*2760*/  STL [R1+0x40], R2 ;  /* 0x0000400201007387 */ /* 0x0003e20000100800 */
[----:B--2---:R-:W-:-:S03]  /*2770*/  LOP3.LUT R4, R12, 0x130, RZ, 0xfc, !PT ;  /* 0x000001300c047812 */ /* 0x004fc600078efcff */
[----:B------:R2:W-:Y:S01]  /*2780*/  STL [R1+0x3c], R0 ;  /* 0x00003c0001007387 */ /* 0x0005e20000100800 */
[----:B---3--:R-:W-:-:S03]  /*2790*/  LOP3.LUT R3, R12, 0x12c, RZ, 0xfc, !PT ;  /* 0x0000012c0c037812 */ /* 0x008fc600078efcff */
[----:B------:R3:W-:Y:S01]  /*27a0*/  STL [R1+0x9a4], R6 ;  /* 0x0009a40601007387 */ /* 0x0007e20000100800 */
[----:B-1----:R-:W-:Y:S02]  /*27b0*/  LOP3.LUT R2, R12, 0x128, RZ, 0xfc, !PT ;  /* 0x000001280c027812 */ /* 0x002fe400078efcff */
[----:B--2---:R-:W-:-:S03]  /*27c0*/  IABS R0, R6 ;  /* 0x0000000600007213 */ /* 0x004fc60000000000 */
[----:B------:R1:W-:Y:S04]  /*27d0*/  STL [R1+0x9cc], R2 ;  /* 0x0009cc0201007387 */ /* 0x0003e80000100800 */
[----:B------:R2:W-:Y:S01]  /*27e0*/  STL [R1+0x9fc], R3 ;  /* 0x0009fc0301007387 */ /* 0x0005e20000100800 */
[----:B---3--:R-:W-:-:S03]  /*27f0*/  IMAD.HI.U32 R6, R29, R0, RZ ;  /* 0x000000001d067227 */ /* 0x008fc600078e00ff */
[----:B------:R3:W-:Y:S01]  /*2800*/  STL [R1+0xa24], R4 ;  /* 0x000a240401007387 */ /* 0x0007e20000100800 */
[----:B------:R-:W-:Y:S01]  /*2810*/  IMAD.MOV R6, RZ, RZ, -R6 ;  /* 0x000000ffff067224 */ /* 0x000fe200078e0a06 */
[----:B-1----:R-:W-:Y:S02]  /*2820*/  IABS R2, R2 ;  /* 0x0000000200027213 */ /* 0x002fe40000000000 */
[----:B------:R1:W-:Y:S01]  /*2830*/  STL [R1+0xa30], R5 ;  /* 0x000a300501007387 */ /* 0x0003e20000100800 */
[----:B------:R-:W-:Y:S01]  /*2840*/  IMAD R11, R25, R6, R0 ;  /* 0x00000006190b7224 */ /* 0x000fe200078e0200 */
[----:B--2---:R-:W-:Y:S01]  /*2850*/  IABS R3, R3 ;  /* 0x0000000300037213 */ /* 0x004fe20000000000 */
[----:B------:R-:W-:Y:S01]  /*2860*/  IMAD.HI.U32 R7, R29, R2, RZ ;  /* 0x000000021d077227 */ /* 0x000fe200078e00ff */
[----:B---3--:R-:W-:-:S03]  /*2870*/  IABS R4, R4 ;  /* 0x0000000400047213 */ /* 0x008fc60000000000 */
[C---:B------:R-:W-:Y:S01]  /*2880*/  IMAD.HI.U32 R8, R29.reuse, R3, RZ ;  /* 0x000000031d087227 */ /* 0x040fe200078e00ff */
[----:B------:R-:W-:Y:S01]  /*2890*/  STL [R1+0x38], R11 ;  /* 0x0000380b01007387 */ /* 0x000fe20000100800 */
[----:B-1----:R-:W-:Y:S02]  /*28a0*/  IABS R5, R5 ;  /* 0x0000000500057213 */ /* 0x002fe40000000000 */
[----:B------:R-:W-:-:S04]  /*28b0*/  IMAD.HI.U32 R9, R29, R4, RZ ;  /* 0x000000041d097227 */ /* 0x000fc800078e00ff */
[----:B------:R-:W-:-:S04]  /*28c0*/  IMAD.HI.U32 R10, R29, R5, RZ ;  /* 0x000000051d0a7227 */ /* 0x000fc800078e00ff */
[----:B------:R-:W-:Y:S02]  /*28d0*/  IMAD.MOV R7, RZ, RZ, -R7 ;  /* 0x000000ffff077224 */ /* 0x000fe400078e0a07 */
[----:B------:R-:W-:Y:S02]  /*28e0*/  IMAD.MOV R8, RZ, RZ, -R8 ;  /* 0x000000ffff087224 */ /* 0x000fe400078e0a08 */
[----:B------:R-:W-:Y:S02]  /*28f0*/  IMAD.MOV R9, RZ, RZ, -R9 ;  /* 0x000000ffff097224 */ /* 0x000fe400078e0a09 */
[----:B------:R-:W-:Y:S02]  /*2900*/  IMAD.MOV R10, RZ, RZ, -R10 ;  /* 0x000000ffff0a7224 */ /* 0x000fe400078e0a0a */
[C---:B------:R-:W-:Y:S02]  /*2910*/  IMAD R6, R25.reuse, R7, R2 ;  /* 0x0000000719067224 */ /* 0x040fe400078e0202 */
[----:B------:R-:W-:-:S02]  /*2920*/  IMAD R0, R25, R8, R3 ;  /* 0x0000000819007224 */ /* 0x000fc400078e0203 */
[C---:B------:R-:W-:Y:S01]  /*2930*/  IMAD R2, R25.reuse, R9, R4 ;  /* 0x0000000919027224 */ /* 0x040fe200078e0204 */
[----:B------:R1:W-:Y:S01]  /*2940*/  STL [R1+0x34], R6 ;  /* 0x0000340601007387 */ /* 0x0003e20000100800 */
[----:B------:R-:W-:Y:S01]  /*2950*/  IMAD R3, R25, R10, R5 ;  /* 0x0000000a19037224 */ /* 0x000fe200078e0205 */
[C---:B------:R-:W-:Y:S02]  /*2960*/  LOP3.LUT R4, R12.reuse, 0x144, RZ, 0xfc, !PT ;  /* 0x000001440c047812 */ /* 0x040fe400078efcff */
[----:B------:R2:W-:Y:S04]  /*2970*/  STL [R1+0x30], R0 ;  /* 0x0000300001007387 */ /* 0x0005e80000100800 */
[----:B------:R3:W-:Y:S01]  /*2980*/  STL [R1+0x2c], R2 ;  /* 0x00002c0201007387 */ /* 0x0007e20000100800 */
[----:B-1----:R-:W-:-:S03]  /*2990*/  LOP3.LUT R6, R12, 0x148, RZ, 0xfc, !PT ;  /* 0x000001480c067812 */ /* 0x002fc600078efcff */
[----:B------:R1:W-:Y:S01]  /*29a0*/  STL [R1+0x28], R3 ;  /* 0x0000280301007387 */ /* 0x0003e20000100800 */
[C---:B--2---:R-:W-:Y:S02]  /*29b0*/  LOP3.LUT R0, R12.reuse, 0x138, RZ, 0xfc, !PT ;  /* 0x000001380c007812 */ /* 0x044fe400078efcff */
[----:B------:R-:W-:Y:S02]  /*29c0*/  IABS R5, R6 ;  /* 0x0000000600057213 */ /* 0x000fe40000000000 */
[C---:B---3--:R-:W-:Y:S01]  /*29d0*/  LOP3.LUT R2, R12.reuse, 0x13c, RZ, 0xfc, !PT ;  /* 0x0000013c0c027812 */ /* 0x048fe200078efcff */
[----:B------:R2:W-:Y:S02]  /*29e0*/  STL [R1+0xa10], R0 ;  /* 0x000a100001007387 */ /* 0x0005e40000100800 */
[----:B------:R-:W-:Y:S01]  /*29f0*/  IMAD.HI.U32 R10, R29, R5, RZ ;  /* 0x000000051d0a7227 */ /* 0x000fe200078e00ff */
[----:B-1----:R-:W-:Y:S01]  /*2a00*/  LOP3.LUT R3, R12, 0x140, RZ, 0xfc, !PT ;  /* 0x000001400c037812 */ /* 0x002fe200078efcff */
[----:B------:R1:W-:Y:S02]  /*2a10*/  STL [R1+0xa1c], R2 ;  /* 0x000a1c0201007387 */ /* 0x0003e40000100800 */
[----:B------:R-:W-:-:S02]  /*2a20*/  IMAD.MOV R10, RZ, RZ, -R10 ;  /* 0x000000ffff0a7224 */ /* 0x000fc400078e0a0a */
[----:B------:R3:W-:Y:S01]  /*2a30*/  STL [R1+0xa28], R3 ;  /* 0x000a280301007387 */ /* 0x0007e20000100800 */
[----:B--2---:R-:W-:-:S03]  /*2a40*/  IABS R0, R0 ;  /* 0x0000000000007213 */ /* 0x004fc60000000000 */
[----:B------:R2:W-:Y:S01]  /*2a50*/  STL [R1+0xa34], R4 ;  /* 0x000a340401007387 */ /* 0x0005e20000100800 */
[----:B-1----:R-:W-:-:S03]  /*2a60*/  IABS R2, R2 ;  /* 0x0000000200027213 */ /* 0x002fc60000000000 */
[----:B------:R1:W-:Y:S01]  /*2a70*/  STL [R1+0xa38], R6 ;  /* 0x000a380601007387 */ /* 0x0003e20000100800 */
[----:B---3--:R-:W-:Y:S01]  /*2a80*/  IABS R3, R3 ;  /* 0x0000000300037213 */ /* 0x008fe20000000000 */
[----:B------:R-:W-:Y:S01]  /*2a90*/  IMAD.HI.U32 R7, R29, R2, RZ ;  /* 0x000000021d077227 */ /* 0x000fe200078e00ff */
[----:B--2---:R-:W-:-:S03]  /*2aa0*/  IABS R4, R4 ;  /* 0x0000000400047213 */ /* 0x004fc60000000000 */
[----:B------:R-:W-:-:S04]  /*2ab0*/  IMAD.HI.U32 R8, R29, R3, RZ ;  /* 0x000000031d087227 */ /* 0x000fc800078e00ff */
[----:B-1----:R-:W-:-:S04]  /*2ac0*/  IMAD.HI.U32 R6, R29, R0, RZ ;  /* 0x000000001d067227 */ /* 0x002fc800078e00ff */
        /* <DEDUP_REMOVED lines=8> */
[----:B------:R-:W-:Y:S01]  /*2b50*/  STL [R1+0x24], R11 ;  /* 0x0000240b01007387 */ /* 0x000fe20000100800 */
[C---:B------:R-:W-:Y:S01]  /*2b60*/  IMAD R2, R25.reuse, R9, R4 ;  /* 0x0000000919027224 */ /* 0x040fe200078e0204 */
[C---:B------:R-:W-:Y:S01]  /*2b70*/  LOP3.LUT R4, R12.reuse, 0x158, RZ, 0xfc, !PT ;  /* 0x000001580c047812 */ /* 0x040fe200078efcff */
[----:B------:R-:W-:Y:S01]  /*2b80*/  IMAD R3, R25, R10, R5 ;  /* 0x0000000a19037224 */ /* 0x000fe200078e0205 */
[----:B------:R1:W-:Y:S04]  /*2b90*/  STL [R1+0x20], R6 ;  /* 0x0000200601007387 */ /* 0x0003e80000100800 */
        /* <DEDUP_REMOVED lines=22> */
[----:B------:R-:W-:Y:S02]  /*2d00*/  IMAD.MOV R6, RZ, RZ, -R6 ;  /* 0x000000ffff067224 */ /* 0x000fe400078e0a06 */
[----:B------:R-:W-:Y:S02]  /*2d10*/  IMAD.MOV R7, RZ, RZ, -R7 ;  /* 0x000000ffff077224 */ /* 0x000fe400078e0a07 */
[----:B------:R-:W-:-:S04]  /*2d20*/  IMAD.HI.U32 R9, R29, R4, RZ ;  /* 0x000000041d097227 */ /* 0x000fc800078e00ff */
[C---:B------:R-:W-:Y:S02]  /*2d30*/  IMAD R6, R25.reuse, R6, R0 ;  /* 0x0000000619067224 */ /* 0x040fe400078e0200 */
[----:B------:R-:W-:Y:S02]  /*2d40*/  IMAD.MOV R8, RZ, RZ, -R8 ;  /* 0x000000ffff087224 */ /* 0x000fe400078e0a08 */
[C---:B------:R-:W-:Y:S01]  /*2d50*/  IMAD R0, R25.reuse, R7, R2 ;  /* 0x0000000719007224 */ /* 0x040fe200078e0202 */
[----:B------:R1:W-:Y:S01]  /*2d60*/  STL [R1+0x10], R6 ;  /* 0x0000100601007387 */ /* 0x0003e20000100800 */
[----:B------:R-:W-:Y:S01]  /*2d70*/  IMAD.MOV R9, RZ, RZ, -R9 ;  /* 0x000000ffff097224 */ /* 0x000fe200078e0a09 */
[C---:B------:R-:W-:Y:S01]  /*2d80*/  LOP3.LUT R7, R12.reuse, 0x17c, RZ, 0xfc, !PT ;  /* 0x0000017c0c077812 */ /* 0x040fe200078efcff */
[C---:B------:R-:W-:Y:S01]  /*2d90*/  IMAD R3, R25.reuse, R8, R3 ;  /* 0x0000000819037224 */ /* 0x040fe200078e0203 */
[----:B------:R2:W-:Y:S01]  /*2da0*/  STL [R1+0xc], R0 ;  /* 0x00000c0001007387 */ /* 0x0005e20000100800 */
[----:B------:R-:W-:Y:S01]  /*2db0*/  IMAD R2, R25, R9, R4 ;  /* 0x0000000919027224 */ /* 0x000fe200078e0204 */
[----:B------:R-:W-:-:S02]  /*2dc0*/  LOP3.LUT R4, R12, 0x164, RZ, 0xfc, !PT ;  /* 0x000001640c047812 */ /* 0x000fc400078efcff */
[----:B------:R3:W-:Y:S01]  /*2dd0*/  STL [R1+0x8], R3 ;  /* 0x0000080301007387 */ /* 0x0007e20000100800 */
[C---:B------:R-:W-:Y:S02]  /*2de0*/  LOP3.LUT R9, R12.reuse, 0x174, RZ, 0xfc, !PT ;  /* 0x000001740c097812 */ /* 0x040fe400078efcff */
[C---:B-1----:R-:W-:Y:S01]  /*2df0*/  LOP3.LUT R6, R12.reuse, 0x160, RZ, 0xfc, !PT ;  /* 0x000001600c067812 */ /* 0x042fe200078efcff */
[----:B------:R1:W-:Y:S01]  /*2e00*/  STL [R1+0x4], R2 ;  /* 0x0000040201007387 */ /* 0x0003e20000100800 */
[----:B------:R-:W-:Y:S01]  /*2e10*/  IABS R23, R4 ;  /* 0x0000000400177213 */ /* 0x000fe20000000000 */
[----:B--2---:R-:W-:Y:S01]  /*2e20*/  IMAD R0, R25, R10, R5 ;  /* 0x0000000a19007224 */ /* 0x004fe200078e0205 */
[----:B------:R-:W-:Y:S02]  /*2e30*/  IABS R24, R6 ;  /* 0x0000000600187213 */ /* 0x000fe40000000000 */
[C---:B------:R-:W-:Y:S02]  /*2e40*/  LOP3.LUT R8, R12.reuse, 0x178, RZ, 0xfc, !PT ;  /* 0x000001780c087812 */ /* 0x040fe400078efcff */
[----:B---3--:R-:W-:Y:S01]  /*2e50*/  LOP3.LUT R3, R12, 0x168, RZ, 0xfc, !PT ;  /* 0x000001680c037812 */ /* 0x008fe200078efcff */
[----:B------:R2:W-:Y:S01]  /*2e60*/  STL [R1], R0 ;  /* 0x0000000001007387 */ /* 0x0005e20000100800 */
[----:B------:R-:W-:-:S02]  /*2e70*/  IABS R19, R9 ;  /* 0x0000000900137213 */ /* 0x000fc40000000000 */
[C---:B-1----:R-:W-:Y:S01]  /*2e80*/  LOP3.LUT R2, R12.reuse, 0x16c, RZ, 0xfc, !PT ;  /* 0x0000016c0c027812 */ /* 0x042fe200078efcff */
[----:B------:R1:W-:Y:S01]  /*2e90*/  STL [R1+0x9d8], R6 ;  /* 0x0009d80601007387 */ /* 0x0003e20000100800 */
[----:B------:R-:W-:Y:S02]  /*2ea0*/  IABS R22, R3 ;  /* 0x0000000300167213 */ /* 0x000fe40000000000 */
[----:B------:R-:W-:Y:S01]  /*2eb0*/  IABS R21, R2 ;  /* 0x0000000200157213 */ /* 0x000fe20000000000 */
[----:B------:R3:W-:Y:S01]  /*2ec0*/  STL [R1+0x9e8], R4 ;  /* 0x0009e80401007387 */ /* 0x0007e20000100800 */
[----:B------:R-:W-:Y:S02]  /*2ed0*/  IABS R18, R8 ;  /* 0x0000000800127213 */ /* 0x000fe40000000000 */
[----:B--2---:R-:W-:Y:S01]  /*2ee0*/  LOP3.LUT R0, R12, 0x170, RZ, 0xfc, !PT ;  /* 0x000001700c007812 */ /* 0x004fe200078efcff */
[----:B------:R2:W-:Y:S01]  /*2ef0*/  STL [R1+0xa00], R3 ;  /* 0x000a000301007387 */ /* 0x0005e20000100800 */
[----:B------:R-:W-:-:S02]  /*2f00*/  IABS R17, R7 ;  /* 0x0000000700117213 */ /* 0x000fc40000000000 */
[----:B------:R-:W-:Y:S01]  /*2f10*/  IABS R20, R0 ;  /* 0x0000000000147213 */ /* 0x000fe20000000000 */
[----:B------:R4:W-:Y:S01]  /*2f20*/  STL [R1+0xa0c], R2 ;  /* 0x000a0c0201007387 */ /* 0x0009e20000100800 */
[----:B-1----:R-:W-:Y:S01]  /*2f30*/  LOP3.LUT R6, R12, 0x180, RZ, 0xfc, !PT ;  /* 0x000001800c067812 */ /* 0x002fe200078efcff */
[C---:B---3--:R-:W-:Y:S02]  /*2f40*/  IMAD.HI.U32 R4, R29.reuse, R21, RZ ;  /* 0x000000151d047227 */ /* 0x048fe400078e00ff */
[----:B------:R1:W-:Y:S01]  /*2f50*/  STL [R1+0xa18], R0 ;  /* 0x000a180001007387 */ /* 0x0003e20000100800 */
[----:B------:R-:W-:Y:S01]  /*2f60*/  IABS R16, R6 ;  /* 0x0000000600107213 */ /* 0x000fe20000000000 */
[----:B--2---:R-:W-:-:S04]  /*2f70*/  IMAD.HI.U32 R3, R29, R22, RZ ;  /* 0x000000161d037227 */ /* 0x004fc800078e00ff */
[----:B----4-:R-:W-:-:S04]  /*2f80*/  IMAD.HI.U32 R2, R29, R23, RZ ;  /* 0x000000171d027227 */ /* 0x010fc800078e00ff */
[----:B-1----:R-:W-:-:S04]  /*2f90*/  IMAD.HI.U32 R0, R29, R24, RZ ;  /* 0x000000181d007227 */ /* 0x002fc800078e00ff */
[----:B------:R-:W-:-:S04]  /*2fa0*/  IMAD.HI.U32 R5, R29, R20, RZ ;  /* 0x000000141d057227 */ /* 0x000fc800078e00ff */
[----:B------:R-:W-:Y:S02]  /*2fb0*/  IMAD.MOV R0, RZ, RZ, -R0 ;  /* 0x000000ffff007224 */ /* 0x000fe400078e0a00 */
[----:B------:R-:W-:Y:S02]  /*2fc0*/  IMAD.MOV R2, RZ, RZ, -R2 ;  /* 0x000000ffff027224 */ /* 0x000fe400078e0a02 */
[----:B------:R-:W-:Y:S02]  /*2fd0*/  IMAD.MOV R3, RZ, RZ, -R3 ;  /* 0x000000ffff037224 */ /* 0x000fe400078e0a03 */
[----:B------:R-:W-:Y:S02]  /*2fe0*/  IMAD.MOV R4, RZ, RZ, -R4 ;  /* 0x000000ffff047224 */ /* 0x000fe400078e0a04 */
[----:B------:R-:W-:Y:S02]  /*2ff0*/  IMAD.MOV R5, RZ, RZ, -R5 ;  /* 0x000000ffff057224 */ /* 0x000fe400078e0a05 */
[C---:B------:R-:W-:Y:S01]  /*3000*/  IMAD R24, R25.reuse, R0, R24 ;  /* 0x0000000019187224 */ /* 0x040fe200078e0218 */
[----:B------:R-:W-:Y:S01]  /*3010*/  LOP3.LUT R0, R12, 0x184, RZ, 0xfc, !PT ;  /* 0x000001840c007812 */ /* 0x000fe200078efcff */
[----:B------:R-:W-:-:S02]  /*3020*/  IMAD R23, R25, R2, R23 ;  /* 0x0000000219177224 */ /* 0x000fc400078e0217 */
[C---:B------:R-:W-:Y:S01]  /*3030*/  IMAD R22, R25.reuse, R3, R22 ;  /* 0x0000000319167224 */ /* 0x040fe200078e0216 */
[----:B------:R-:W-:Y:S01]  /*3040*/  STL [R1+0x1268], R24 ;  /* 0x0012681801007387 */ /* 0x000fe20000100800 */
[C---:B------:R-:W-:Y:S01]  /*3050*/  IMAD R21, R25.reuse, R4, R21 ;  /* 0x0000000419157224 */ /* 0x040fe200078e0215 */
[----:B------:R-:W-:Y:S01]  /*3060*/  IABS R13, R0 ;  /* 0x00000000000d7213 */ /* 0x000fe20000000000 */
[----:B------:R-:W-:Y:S01]  /*3070*/  IMAD R20, R25, R5, R20 ;  /* 0x0000000519147224 */ /* 0x000fe200078e0214 */
[----:B------:R-:W-:Y:S01]  /*3080*/  STL [R1+0x126c], R23 ;  /* 0x00126c1701007387 */ /* 0x000fe20000100800 */
[----:B------:R-:W-:-:S03]  /*3090*/  IMAD.HI.U32 R2, R29, R18, RZ ;  /* 0x000000121d027227 */ /* 0x000fc600078e00ff */
[----:B------:R-:W-:Y:S01]  /*30a0*/  STL [R1+0x1270], R22 ;  /* 0x0012701601007387 */ /* 0x000fe20000100800 */
[----:B------:R-:W-:-:S03]  /*30b0*/  IMAD.HI.U32 R3, R29, R17, RZ ;  /* 0x000000111d037227 */ /* 0x000fc600078e00ff */
[----:B------:R-:W-:Y:S01]  /*30c0*/  STL [R1+0x1274], R21 ;  /* 0x0012741501007387 */ /* 0x000fe20000100800 */
[----:B------:R-:W-:Y:S02]  /*30d0*/  IMAD.MOV R2, RZ, RZ, -R2 ;  /* 0x000000ffff027224 */ /* 0x000fe400078e0a02 */
[----:B------:R-:W-:Y:S01]  /*30e0*/  IMAD.MOV R3, RZ, RZ, -R3 ;  /* 0x000000ffff037224 */ /* 0x000fe200078e0a03 */
[----:B------:R-:W-:Y:S01]  /*30f0*/  STL [R1+0x1278], R20 ;  /* 0x0012781401007387 */ /* 0x000fe20000100800 */
[C---:B------:R-:W-:Y:S02]  /*3100*/  IMAD R18, R25.reuse, R2, R18 ;  /* 0x0000000219127224 */ /* 0x040fe400078e0212 */
        /* <DEDUP_REMOVED lines=8> */
[----:B------:R-:W-:Y:S04]  /*3190*/  STL [R1+0x9f0], R6 ;  /* 0x0009f00601007387 */ /* 0x000fe80000100800 */
[----:B------:R1:W-:Y:S02]  /*31a0*/  STL [R1+0xa04], R0 ;  /* 0x000a040001007387 */ /* 0x0003e40000100800 */
[----:B-1----:R-:W-:-:S04]  /*31b0*/  IMAD.HI.U32 R0, R29, R19, RZ ;  /* 0x000000131d007227 */ /* 0x002fc800078e00ff */
[----:B------:R-:W-:-:S04]  /*31c0*/  IMAD.MOV R0, RZ, RZ, -R0 ;  /* 0x000000ffff007224 */ /* 0x000fc800078e0a00 */
[----:B------:R-:W-:-:S05]  /*31d0*/  IMAD R19, R25, R0, R19 ;  /* 0x0000000019137224 */ /* 0x000fca00078e0213 */
[----:B------:R-:W-:Y:S04]  /*31e0*/  STL [R1+0x1250], R19 ;  /* 0x0012501301007387 */ /* 0x000fe80000100800 */
[----:B------:R-:W-:Y:S04]  /*31f0*/  STL [R1+0x1254], R18 ;  /* 0x0012541201007387 */ /* 0x000fe80000100800 */
[----:B------:R1:W-:Y:S04]  /*3200*/  STL [R1+0x1258], R17 ;  /* 0x0012581101007387 */ /* 0x0003e80000100800 */
[----:B-1----:R-:W2:Y:S01]  /*3210*/  LDL R17, [R1+0x364] ;  /* 0x0003640001117983 */ /* 0x002ea20000100800 */
[----:B------:R-:W-:-:S02]  /*3220*/  IMAD R16, R25, R4, R16 ;  /* 0x0000000419107224 */ /* 0x000fc400078e0210 */
[----:B------:R-:W-:-:S03]  /*3230*/  IMAD R13, R25, R5, R13 ;  /* 0x00000005190d7224 */ /* 0x000fc600078e020d */
[----:B------:R-:W-:Y:S04]  /*3240*/  STL [R1+0x125c], R16 ;  /* 0x00125c1001007387 */ /* 0x000fe80000100800 */
[----:B------:R-:W-:Y:S01]  /*3250*/  STL [R1+0x1260], R13 ;  /* 0x0012600d01007387 */ /* 0x000fe20000100800 */
[----:B------:R-:W1:Y:S01]  /*3260*/  S2R R23, SR_TID.X ;  /* 0x0000000000177919 */ /* 0x000e620000002100 */
[C---:B--2---:R-:W-:Y:S02]  /*3270*/  LOP3.LUT R10, R17.reuse, 0x188, RZ, 0xfc, !PT ;  /* 0x00000188110a7812 */ /* 0x044fe400078efcff */
[C---:B------:R-:W-:Y:S02]  /*3280*/  LOP3.LUT R9, R17.reuse, 0x18c, RZ, 0xfc, !PT ;  /* 0x0000018c11097812 */ /* 0x040fe400078efcff */
[C---:B------:R-:W-:Y:S01]  /*3290*/  LOP3.LUT R8, R17.reuse, 0x190, RZ, 0xfc, !PT ;  /* 0x0000019011087812 */ /* 0x040fe200078efcff */
[----:B------:R2:W-:Y:S01]  /*32a0*/  STL [R1+0x988], R10 ;  /* 0x0009880a01007387 */ /* 0x0005e20000100800 */
[----:B------:R-:W-:-:S02]  /*32b0*/  LOP3.LUT R7, R17, 0x194, RZ, 0xfc, !PT ;  /* 0x0000019411077812 */ /* 0x000fc400078efcff */
[C---:B------:R-:W-:Y:S01]  /*32c0*/  LOP3.LUT R6, R17.reuse, 0x198, RZ, 0xfc, !PT ;  /* 0x0000019811067812 */ /* 0x040fe200078efcff */
[----:B------:R3:W-:Y:S01]  /*32d0*/  STL [R1+0x9a0], R9 ;  /* 0x0009a00901007387 */ /* 0x0007e20000100800 */
[----:B------:R-:W-:Y:S02]  /*32e0*/  IABS R12, R10 ;  /* 0x0000000a000c7213 */ /* 0x000fe40000000000 */
[----:B------:R-:W-:Y:S01]  /*32f0*/  IABS R11, R9 ;  /* 0x00000009000b7213 */ /* 0x000fe20000000000 */
[----:B------:R4:W-:Y:S01]  /*3300*/  STL [R1+0x9b8], R8 ;  /* 0x0009b80801007387 */ /* 0x0009e20000100800 */
[----:B------:R-:W-:Y:S01]  /*3310*/  LOP3.LUT R18, R17, 0x1a4, RZ, 0xfc, !PT ;  /* 0x000001a411127812 */ /* 0x000fe200078efcff */
[----:B------:R-:W-:Y:S01]  /*3320*/  IMAD.HI.U32 R0, R29, R12, RZ ;  /* 0x0000000c1d007227 */ /* 0x000fe200078e00ff */
[----:B--2---:R-:W-:Y:S01]  /*3330*/  IABS R10, R8 ;  /* 0x00000008000a7213 */ /* 0x004fe20000000000 */
[----:B------:R2:W-:Y:S01]  /*3340*/  STL [R1+0x9d4], R7 ;  /* 0x0009d40701007387 */ /* 0x0005e20000100800 */
[----:B------:R-:W-:Y:S01]  /*3350*/  LOP3.LUT R16, R17, 0x1a8, RZ, 0xfc, !PT ;  /* 0x000001a811107812 */ /* 0x000fe200078efcff */
[----:B------:R-:W-:Y:S01]  /*3360*/  IMAD.HI.U32 R2, R29, R11, RZ ;  /* 0x0000000b1d027227 */ /* 0x000fe200078e00ff */
[----:B---3--:R-:W-:Y:S01]  /*3370*/  IABS R9, R7 ;  /* 0x0000000700097213 */ /* 0x008fe20000000000 */
[----:B------:R3:W-:Y:S01]  /*3380*/  STL [R1+0x9e4], R6 ;  /* 0x0009e40601007387 */ /* 0x0007e20000100800 */
[----:B------:R-:W-:Y:S01]  /*3390*/  LOP3.LUT R13, R17, 0x1ac, RZ, 0xfc, !PT ;  /* 0x000001ac110d7812 */ /* 0x000fe200078efcff */
[----:B------:R-:W-:Y:S01]  /*33a0*/  IMAD.HI.U32 R3, R29, R10, RZ ;  /* 0x0000000a1d037227 */ /* 0x000fe200078e00ff */
[----:B----4-:R-:W-:-:S03]  /*33b0*/  IABS R8, R6 ;  /* 0x0000000600087213 */ /* 0x010fc60000000000 */
[----:B------:R-:W-:Y:S01]  /*33c0*/  IMAD.HI.U32 R4, R29, R9, RZ ;  /* 0x000000091d047227 */ /* 0x000fe200078e00ff */
[----:B--2---:R-:W-:-:S03]  /*33d0*/  LOP3.LUT R7, R17, 0x19c, RZ, 0xfc, !PT ;  /* 0x0000019c11077812 */ /* 0x004fc600078efcff */
[----:B------:R-:W-:Y:S01]  /*33e0*/  IMAD.HI.U32 R5, R29, R8, RZ ;  /* 0x000000081d057227 */ /* 0x000fe200078e00ff */
[----:B---3--:R-:W-:-:S03]  /*33f0*/  LOP3.LUT R6, R17, 0x1a0, RZ, 0xfc, !PT ;  /* 0x000001a011067812 */ /* 0x008fc600078efcff */
[----:B------:R-:W-:Y:S02]  /*3400*/  IMAD.MOV R0, RZ, RZ, -R0 ;  /* 0x000000ffff007224 */ /* 0x000fe400078e0a00 */
[----:B------:R-:W-:Y:S02]  /*3410*/  IMAD.MOV R2, RZ, RZ, -R2 ;  /* 0x000000ffff027224 */ /* 0x000fe400078e0a02 */
[----:B------:R-:W-:Y:S02]  /*3420*/  IMAD.MOV R3, RZ, RZ, -R3 ;  /* 0x000000ffff037224 */ /* 0x000fe400078e0a03 */
[----:B------:R-:W-:Y:S02]  /*3430*/  IMAD.MOV R4, RZ, RZ, -R4 ;  /* 0x000000ffff047224 */ /* 0x000fe400078e0a04 */
[----:B------:R-:W-:Y:S02]  /*3440*/  IMAD.MOV R5, RZ, RZ, -R5 ;  /* 0x000000ffff057224 */ /* 0x000fe400078e0a05 */
[----:B------:R-:W-:-:S02]  /*3450*/  IMAD R12, R25, R0, R12 ;  /* 0x00000000190c7224 */ /* 0x000fc400078e020c */
[C---:B------:R-:W-:Y:S02]  /*3460*/  IMAD R11, R25.reuse, R2, R11 ;  /* 0x00000002190b7224 */ /* 0x040fe400078e020b */
[C---:B------:R-:W-:Y:S01]  /*3470*/  IMAD R10, R25.reuse, R3, R10 ;  /* 0x00000003190a7224 */ /* 0x040fe200078e020a */
[----:B------:R-:W-:Y:S01]  /*3480*/  STL [R1+0x1264], R12 ;  /* 0x0012640c01007387 */ /* 0x000fe20000100800 */
[C---:B------:R-:W-:Y:S01]  /*3490*/  IMAD R9, R25.reuse, R4, R9 ;  /* 0x0000000419097224 */ /* 0x040fe200078e0209 */
[----:B------:R-:W-:Y:S01]  /*34a0*/  IABS R4, R16 ;  /* 0x0000001000047213 */ /* 0x000fe20000000000 */
[----:B------:R-:W-:Y:S01]  /*34b0*/  IMAD R8, R25, R5, R8 ;  /* 0x0000000519087224 */ /* 0x000fe200078e0208 */
[----:B------:R-:W-:Y:S01]  /*34c0*/  STL [R1+0x1244], R11 ;  /* 0x0012440b01007387 */ /* 0x000fe20000100800 */
[----:B------:R-:W-:Y:S02]  /*34d0*/  IABS R5, R18 ;  /* 0x0000001200057213 */ /* 0x000fe40000000000 */
[----:B------:R-:W-:Y:S01]  /*34e0*/  IABS R3, R13 ;  /* 0x0000000d00037213 */ /* 0x000fe20000000000 */
[----:B------:R2:W-:Y:S01]  /*34f0*/  STL [R1+0x1248], R10 ;  /* 0x0012480a01007387 */ /* 0x0005e20000100800 */
[----:B------:R-:W-:-:S03]  /*3500*/  IMAD.HI.U32 R2, R29, R4, RZ ;  /* 0x000000041d027227 */ /* 0x000fc600078e00ff */
[----:B------:R-:W-:Y:S01]  /*3510*/  STL [R1+0x1240], R9 ;  /* 0x0012400901007387 */ /* 0x000fe20000100800 */
[----:B------:R-:W-:-:S03]  /*3520*/  IMAD.MOV R2, RZ, RZ, -R2 ;  /* 0x000000ffff027224 */ /* 0x000fc600078e0a02 */
[----:B------:R3:W-:Y:S01]  /*3530*/  STL [R1+0x123c], R8 ;  /* 0x00123c0801007387 */ /* 0x0007e20000100800 */
[----:B------:R-:W-:Y:S02]  /*3540*/  IMAD R4, R25, R2, R4 ;  /* 0x0000000219047224 */ /* 0x000fe400078e0204 */
[C---:B--2---:R-:W-:Y:S01]  /*3550*/  IMAD.HI.U32 R10, R29.reuse, R3, RZ ;  /* 0x000000031d0a7227 */ /* 0x044fe200078e00ff */
[----:B------:R2:W-:Y:S04]  /*3560*/  STL [R1+0x958], R7 ;  /* 0x0009580701007387 */ /* 0x0005e80000100800 */
[----:B------:R4:W-:Y:S01]  /*3570*/  STL [R1+0x974], R6 ;  /* 0x0009740601007387 */ /* 0x0009e20000100800 */
[----:B---3--:R-:W-:-:S03]  /*3580*/  IMAD.HI.U32 R8, R29, R5, RZ ;  /* 0x000000051d087227 */ /* 0x008fc600078e00ff */
[----:B------:R-:W-:Y:S01]  /*3590*/  STL [R1+0x990], R18 ;  /* 0x0009901201007387 */ /* 0x000fe20000100800 */
[----:B--2---:R-:W-:Y:S01]  /*35a0*/  IABS R7, R7 ;  /* 0x0000000700077213 */ /* 0x004fe20000000000 */
[----:B------:R-:W-:Y:S02]  /*35b0*/  IMAD.MOV R8, RZ, RZ, -R8 ;  /* 0x000000ffff087224 */ /* 0x000fe400078e0a08 */
[----:B------:R-:W-:Y:S01]  /*35c0*/  STL [R1+0x9ac], R16 ;  /* 0x0009ac1001007387 */ /* 0x000fe20000100800 */
[----:B----4-:R-:W-:Y:S01]  /*35d0*/  IABS R6, R6 ;  /* 0x0000000600067213 */ /* 0x010fe20000000000 */
[C---:B------:R-:W-:Y:S02]  /*35e0*/  IMAD.HI.U32 R0, R29.reuse, R7, RZ ;  /* 0x000000071d007227 */ /* 0x040fe400078e00ff */
[----:B------:R-:W-:Y:S02]  /*35f0*/  STL [R1+0x9c0], R13 ;  /* 0x0009c00d01007387 */ /* 0x000fe40000100800 */
[----:B------:R-:W-:-:S04]  /*3600*/  IMAD.HI.U32 R9, R29, R6, RZ ;  /* 0x000000061d097227 */ /* 0x000fc800078e00ff */
[----:B------:R-:W-:Y:S02]  /*3610*/  IMAD.MOV R0, RZ, RZ, -R0 ;  /* 0x000000ffff007224 */ /* 0x000fe400078e0a00 */
[----:B------:R-:W-:Y:S02]  /*3620*/  IMAD.MOV R9, RZ, RZ, -R9 ;  /* 0x000000ffff097224 */ /* 0x000fe400078e0a09 */
[C---:B------:R-:W-:Y:S02]  /*3630*/  IMAD R7, R25.reuse, R0, R7 ;  /* 0x0000000019077224 */ /* 0x040fe400078e0207 */
[C---:B------:R-:W-:Y:S02]  /*3640*/  IMAD R6, R25.reuse, R9, R6 ;  /* 0x0000000919067224 */ /* 0x040fe400078e0206 */
[----:B------:R-:W-:Y:S01]  /*3650*/  IMAD R5, R25, R8, R5 ;  /* 0x0000000819057224 */ /* 0x000fe200078e0205 */
[----:B------:R2:W-:Y:S01]  /*3660*/  STL [R1+0x124c], R7 ;  /* 0x00124c0701007387 */ /* 0x0005e20000100800 */
[----:B------:R-:W-:Y:S01]  /*3670*/  IMAD.MOV R0, RZ, RZ, -R10 ;  /* 0x000000ffff007224 */ /* 0x000fe200078e0a0a */
[----:B------:R-:W-:-:S02]  /*3680*/  LOP3.LUT R8, R17, 0x1b4, RZ, 0xfc, !PT ;  /* 0x000001b411087812 */ /* 0x000fc400078efcff */
[----:B------:R3:W-:Y:S01]  /*3690*/  STL [R1+0x127c], R6 ;  /* 0x00127c0601007387 */ /* 0x0007e20000100800 */
[----:B------:R-:W-:Y:S01]  /*36a0*/  IMAD R3, R25, R0, R3 ;  /* 0x0000000019037224 */ /* 0x000fe200078e0203 */
[----:B------:R-:W-:Y:S02]  /*36b0*/  IABS R0, R8 ;  /* 0x0000000800007213 */ /* 0x000fe40000000000 */
[----:B------:R4:W-:Y:S01]  /*36c0*/  STL [R1+0x1280], R5 ;  /* 0x0012800501007387 */ /* 0x0009e20000100800 */
[C---:B--2---:R-:W-:Y:S02]  /*36d0*/  LOP3.LUT R7, R17.reuse, 0x1b8, RZ, 0xfc, !PT ;  /* 0x000001b811077812 */ /* 0x044fe400078efcff */
[----:B---3--:R-:W-:-:S04]  /*36e0*/  LOP3.LUT R6, R17, 0x1b0, RZ, 0xfc, !PT ;  /* 0x000001b011067812 */ /* 0x008fc800078efcff */
[----:B------:R-:W-:Y:S01]  /*36f0*/  IABS R2, R6 ;  /* 0x0000000600027213 */ /* 0x000fe20000000000 */
[----:B------:R2:W-:Y:S01]  /*3700*/  STL [R1+0x938], R6 ;  /* 0x0009380601007387 */ /* 0x0005e20000100800 */
[----:B----4-:R-:W-:-:S03]  /*3710*/  LOP3.LUT R5, R17, 0x1c0, RZ, 0xfc, !PT ;  /* 0x000001c011057812 */ /* 0x010fc600078efcff */
[----:B------:R3:W-:Y:S04]  /*3720*/  STL [R1+0x944], R8 ;  /* 0x0009440801007387 */ /* 0x0007e80000100800 */
[----:B------:R4:W-:Y:S01]  /*3730*/  STL [R1+0x964], R7 ;  /* 0x0009640701007387 */ /* 0x0009e20000100800 */
[----:B--2---:R-:W-:Y:S02]  /*3740*/  LOP3.LUT R6, R17, 0x1bc, RZ, 0xfc, !PT ;  /* 0x000001bc11067812 */ /* 0x004fe400078efcff */
[----:B---3--:R-:W-:-:S03]  /*3750*/  IABS R8, R7 ;  /* 0x0000000700087213 */ /* 0x008fc60000000000 */
[----:B------:R2:W-:Y:S01]  /*3760*/  STL [R1+0x980], R6 ;  /* 0x0009800601007387 */ /* 0x0005e20000100800 */
[----:B----4-:R-:W-:-:S03]  /*3770*/  IABS R7, R6 ;  /* 0x0000000600077213 */ /* 0x010fc60000000000 */
[----:B------:R3:W-:Y:S01]  /*3780*/  STL [R1+0x994], R5 ;  /* 0x0009940501007387 */ /* 0x0007e20000100800 */
[----:B------:R-:W-:Y:S02]  /*3790*/  IMAD.MOV.U32 R11, RZ, RZ, R8 ;  /* 0x000000ffff0b7224 */ /* 0x000fe400078e0008 */
[----:B------:R-:W-:Y:S02]  /*37a0*/  IMAD.MOV.U32 R9, RZ, RZ, R7 ;  /* 0x000000ffff097224 */ /* 0x000fe400078e0007 */
[----:B--2---:R-:W-:Y:S01]  /*37b0*/  IMAD.HI.U32 R6, R29, R2, RZ ;  /* 0x000000021d067227 */ /* 0x004fe200078e00ff */
[----:B---3--:R-:W-:-:S03]  /*37c0*/  IABS R5, R5 ;  /* 0x0000000500057213 */ /* 0x008fc60000000000 */
[----:B------:R-:W-:-:S04]  /*37d0*/  IMAD.HI.U32 R10, R29, R11, RZ ;  /* 0x0000000b1d0a7227 */ /* 0x000fc800078e00ff */
[----:B------:R-:W-:Y:S02]  /*37e0*/  IMAD.MOV.U32 R7, RZ, RZ, R5 ;  /* 0x000000ffff077224 */ /* 0x000fe400078e0005 */
[----:B------:R-:W-:-:S04]  /*37f0*/  IMAD.HI.U32 R5, R29, R0, RZ ;  /* 0x000000001d057227 */ /* 0x000fc800078e00ff */
[----:B------:R-:W-:Y:S02]  /*3800*/  IMAD.MOV R12, RZ, RZ, -R6 ;  /* 0x000000ffff0c7224 */ /* 0x000fe400078e0a06 */
[----:B------:R-:W-:-:S04]  /*3810*/  IMAD.HI.U32 R8, R29, R9, RZ ;  /* 0x000000091d087227 */ /* 0x000fc800078e00ff */
[----:B------:R-:W-:-:S04]  /*3820*/  IMAD.HI.U32 R6, R29, R7, RZ ;  /* 0x000000071d067227 */ /* 0x000fc800078e00ff */
[----:B------:R-:W-:Y:S02]  /*3830*/  IMAD.MOV R5, RZ, RZ, -R5 ;  /* 0x000000ffff057224 */ /* 0x000fe400078e0a05 */
[----:B------:R-:W-:Y:S02]  /*3840*/  IMAD.MOV R10, RZ, RZ, -R10 ;  /* 0x000000ffff0a7224 */ /* 0x000fe400078e0a0a */
[----:B------:R-:W-:Y:S02]  /*3850*/  IMAD.MOV R8, RZ, RZ, -R8 ;  /* 0x000000ffff087224 */ /* 0x000fe400078e0a08 */
[----:B------:R-:W-:Y:S02]  /*3860*/  IMAD.MOV R6, RZ, RZ, -R6 ;  /* 0x000000ffff067224 */ /* 0x000fe400078e0a06 */
[----:B------:R-:W-:Y:S01]  /*3870*/  IMAD R0, R25, R5, R0 ;  /* 0x0000000519007224 */ /* 0x000fe200078e0200 */
[----:B------:R-:W-:Y:S01]  /*3880*/  LOP3.LUT R5, R17, 0x1c4, RZ, 0xfc, !PT ;  /* 0x000001c411057812 */ /* 0x000fe200078efcff */
[----:B------:R-:W-:-:S02]  /*3890*/  IMAD R10, R25, R10, R11 ;  /* 0x0000000a190a7224 */ /* 0x000fc400078e020b */
[C---:B------:R-:W-:Y:S02]  /*38a0*/  IMAD R8, R25.reuse, R8, R9 ;  /* 0x0000000819087224 */ /* 0x040fe400078e0209 */
[C---:B------:R-:W-:Y:S01]  /*38b0*/  IMAD R7, R25.reuse, R6, R7 ;  /* 0x0000000619077224 */ /* 0x040fe200078e0207 */
[----:B------:R-:W-:Y:S01]  /*38c0*/  STL [R1+0x94], R10 ;  /* 0x0000940a01007387 */ /* 0x000fe20000100800 */
[----:B------:R-:W-:Y:S01]  /*38d0*/  IABS R6, R5 ;  /* 0x0000000500067213 */ /* 0x000fe20000000000 */
[----:B------:R-:W-:Y:S02]  /*38e0*/  IMAD R2, R25, R12, R2 ;  /* 0x0000000c19027224 */ /* 0x000fe400078e0202 */
[----:B------:R2:W-:Y:S02]  /*38f0*/  STL [R1+0x930], R5 ;  /* 0x0009300501007387 */ /* 0x0005e40000100800 */
[----:B------:R-:W-:Y:S01]  /*3900*/  IMAD.MOV.U32 R12, RZ, RZ, R6 ;  /* 0x000000ffff0c7224 */ /* 0x000fe200078e0006 */
[C---:B------:R-:W-:Y:S01]  /*3910*/  LOP3.LUT R6, R17.reuse, 0x1d4, RZ, 0xfc, !PT ;  /* 0x000001d411067812 */ /* 0x040fe200078efcff */
[----:B------:R3:W-:Y:S04]  /*3920*/  STL [R1+0x98], R8 ;  /* 0x0000980801007387 */ /* 0x0007e80000100800 */
[----:B------:R4:W-:Y:S01]  /*3930*/  STL [R1+0x9c], R7 ;  /* 0x00009c0701007387 */ /* 0x0009e20000100800 */
[----:B--2---:R-:W-:-:S02]  /*3940*/  LOP3.LUT R5, R17, 0x1d0, RZ, 0xfc, !PT ;  /* 0x000001d011057812 */ /* 0x004fc400078efcff */
[C---:B---3--:R-:W-:Y:S02]  /*3950*/  LOP3.LUT R8, R17.reuse, 0x1c8, RZ, 0xfc, !PT ;  /* 0x000001c811087812 */ /* 0x048fe400078efcff */
[----:B----4-:R-:W-:-:S03]  /*3960*/  LOP3.LUT R7, R17, 0x1cc, RZ, 0xfc, !PT ;  /* 0x000001cc11077812 */ /* 0x010fc600078efcff */
[----:B------:R2:W-:Y:S01]  /*3970*/  STL [R1+0x918], R8 ;  /* 0x0009180801007387 */ /* 0x0005e20000100800 */
[----:B------:R-:W-:-:S03]  /*3980*/  IABS R9, R8 ;  /* 0x0000000800097213 */ /* 0x000fc60000000000 */
[----:B------:R3:W-:Y:S02]  /*3990*/  STL [R1+0x92c], R7 ;  /* 0x00092c0701007387 */ /* 0x0007e40000100800 */
[----:B------:R-:W-:Y:S02]  /*39a0*/  IMAD.MOV.U32 R13, RZ, RZ, R9 ;  /* 0x000000ffff0d7224 */ /* 0x000fe400078e0009 */
[----:B------:R4:W-:Y:S01]  /*39b0*/  STL [R1+0x950], R5 ;  /* 0x0009500501007387 */ /* 0x0009e20000100800 */
[----:B--2---:R-:W-:Y:S01]  /*39c0*/  IABS R8, R7 ;  /* 0x0000000700087213 */ /* 0x004fe20000000000 */
[----:B------:R-:W-:Y:S02]  /*39d0*/  IMAD.HI.U32 R10, R29, R13, RZ ;  /* 0x0000000d1d0a7227 */ /* 0x000fe400078e00ff */
[----:B------:R2:W-:Y:S01]  /*39e0*/  STL [R1+0x960], R6 ;  /* 0x0009600601007387 */ /* 0x0005e20000100800 */
[----:B---3--:R-:W-:Y:S01]  /*39f0*/  IABS R7, R5 ;  /* 0x0000000500077213 */ /* 0x008fe20000000000 */
[----:B------:R-:W-:-:S02]  /*3a00*/  IMAD.MOV.U32 R11, RZ, RZ, R8 ;  /* 0x000000ffff0b7224 */ /* 0x000fc400078e0008 */
[----:B----4-:R-:W-:Y:S01]  /*3a10*/  IMAD.HI.U32 R5, R29, R12, RZ ;  /* 0x0000000c1d057227 */ /* 0x010fe200078e00ff */
[----:B--2---:R-:W-:-:S03]  /*3a20*/  IABS R6, R6 ;  /* 0x0000000600067213 */ /* 0x004fc60000000000 */
[----:B------:R-:W-:Y:S02]  /*3a30*/  IMAD.MOV.U32 R9, RZ, RZ, R7 ;  /* 0x000000ffff097224 */ /* 0x000fe400078e0007 */
[----:B------:R-:W-:Y:S02]  /*3a40*/  IMAD.MOV R5, RZ, RZ, -R5 ;  /* 0x000000ffff057224 */ /* 0x000fe400078e0a05 */
[----:B------:R-:W-:-:S04]  /*3a50*/  IMAD.HI.U32 R8, R29, R11, RZ ;  /* 0x0000000b1d087227 */ /* 0x000fc800078e00ff */
[----:B------:R-:W-:-:S04]  /*3a60*/  IMAD.HI.U32 R7, R29, R9, RZ ;  /* 0x000000091d077227 */ /* 0x000fc800078e00ff */
[----:B------:R-:W-:Y:S02]  /*3a70*/  IMAD R16, R25, R5, R12 ;  /* 0x0000000519107224 */ /* 0x000fe400078e020c */
[----:B------:R-:W-:-:S03]  /*3a80*/  IMAD.HI.U32 R5, R29, R6, RZ ;  /* 0x000000061d057227 */ /* 0x000fc600078e00ff */
[----:B------:R-:W-:Y:S01]  /*3a90*/  STL [R1+0xa0], R16 ;  /* 0x0000a01001007387 */ /* 0x000fe20000100800 */
[----:B------:R-:W-:Y:S02]  /*3aa0*/  IMAD.MOV R12, RZ, RZ, -R10 ;  /* 0x000000ffff0c7224 */ /* 0x000fe400078e0a0a */
[----:B------:R-:W-:Y:S01]  /*3ab0*/  IMAD.MOV R10, RZ, RZ, -R8 ;  /* 0x000000ffff0a7224 */ /* 0x000fe200078e0a08 */
[----:B------:R-:W2:Y:S01]  /*3ac0*/  LDL.LU R24, [R1+0xd8] ;  /* 0x0000d80001187983 */ /* 0x000ea20000300800 */
[----:B------:R-:W-:Y:S01]  /*3ad0*/  IMAD.MOV R8, RZ, RZ, -R7 ;  /* 0x000000ffff087224 */ /* 0x000fe200078e0a07 */
[----:B------:R-:W-:Y:S01]  /*3ae0*/  LOP3.LUT R7, R17, 0x1d8, RZ, 0xfc, !PT ;  /* 0x000001d811077812 */ /* 0x000fe200078efcff */
[----:B------:R-:W-:Y:S02]  /*3af0*/  IMAD.MOV R5, RZ, RZ, -R5 ;  /* 0x000000ffff057224 */ /* 0x000fe400078e0a05 */
[C---:B------:R-:W-:Y:S02]  /*3b00*/  IMAD R12, R25.reuse, R12, R13 ;  /* 0x0000000c190c7224 */ /* 0x040fe400078e020d */
[C---:B------:R-:W-:Y:S01]  /*3b10*/  IMAD R10, R25.reuse, R10, R11 ;  /* 0x0000000a190a7224 */ /* 0x040fe200078e020b */
[----:B------:R3:W-:Y:S01]  /*3b20*/  STL [R1+0x928], R7 ;  /* 0x0009280701007387 */ /* 0x0007e20000100800 */
[----:B------:R-:W-:-:S02]  /*3b30*/  IMAD R9, R25, R8, R9 ;  /* 0x0000000819097224 */ /* 0x000fc400078e0209 */
[----:B------:R-:W-:Y:S01]  /*3b40*/  IMAD R8, R25, R5, R6 ;  /* 0x0000000519087224 */ /* 0x000fe200078e0206 */
[----:B-1----:R-:W-:Y:S01]  /*3b50*/  LOP3.LUT R5, R23, 0x7f, RZ, 0xc0, !PT ;  /* 0x0000007f17057812 */ /* 0x002fe200078ec0ff */
[----:B------:R-:W-:Y:S01]  /*3b60*/  STL [R1+0xa4], R12 ;  /* 0x0000a40c01007387 */ /* 0x000fe20000100800 */
[----:B------:R-:W-:-:S03]  /*3b70*/  LOP3.LUT R6, R17, 0x1dc, RZ, 0xfc, !PT ;  /* 0x000001dc11067812 */ /* 0x000fc600078efcff */
[----:B------:R-:W-:Y:S01]  /*3b80*/  STL [R1+0xa8], R10 ;  /* 0x0000a80a01007387 */ /* 0x000fe20000100800 */
[----:B------:R-:W-:Y:S01]  /*3b90*/  IMAD R5, R28, 0x80, R5 ;  /* 0x000000801c057824 */ /* 0x000fe200078e0205 */
[----:B---3--:R-:W-:Y:S02]  /*3ba0*/  IABS R7, R7 ;  /* 0x0000000700077213 */ /* 0x008fe40000000000 */
[----:B------:R1:W-:Y:S04]  /*3bb0*/  STL [R1+0xac], R9 ;  /* 0x0000ac0901007387 */ /* 0x0003e80000100800 */
[----:B------:R3:W-:Y:S04]  /*3bc0*/  STL [R1+0xb0], R8 ;  /* 0x0000b00801007387 */ /* 0x0007e80000100800 */
[----:B------:R4:W-:Y:S01]  /*3bd0*/  STL [R1+0x8f8], R6 ;  /* 0x0008f80601007387 */ /* 0x0009e20000100800 */
[----:B-1----:R-:W-:-:S03]  /*3be0*/  LOP3.LUT R9, R17, 0x1e0, RZ, 0xfc, !PT ;  /* 0x000001e011097812 */ /* 0x002fc600078efcff */
[----:B------:R-:W5:Y:S01]  /*3bf0*/  LDL.LU R28, [R1+0x1284] ;  /* 0x00128400011c7983 */ /* 0x000f620000300800 */
[----:B---3--:R-:W-:Y:S01]  /*3c00*/  IMAD.MOV.U32 R8, RZ, RZ, R7 ;  /* 0x000000ffff087224 */ /* 0x008fe200078e0007 */
[----:B------:R-:W-:Y:S02]  /*3c10*/  LOP3.LUT R7, R17, 0x1e4, RZ, 0xfc, !PT ;  /* 0x000001e411077812 */ /* 0x000fe400078efcff */
[----:B------:R1:W-:Y:S01]  /*3c20*/  STL [R1+0x8fc], R9 ;  /* 0x0008fc0901007387 */ /* 0x0003e20000100800 */
[----:B------:R-:W-:-:S03]  /*3c30*/  IABS R10, R6 ;  /* 0x00000006000a7213 */ /* 0x000fc60000000000 */
[----:B------:R3:W-:Y:S01]  /*3c40*/  STL [R1+0x90c], R7 ;  /* 0x00090c0701007387 */ /* 0x0007e20000100800 */
[----:B----4-:R-:W-:-:S03]  /*3c50*/  IMAD.HI.U32 R6, R29, R8, RZ ;  /* 0x000000081d067227 */ /* 0x010fc600078e00ff */
[----:B------:R4:W-:Y:S01]  /*3c60*/  STL [R1+0x840], R5 ;  /* 0x0008400501007387 */ /* 0x0009e20000100800 */
[----:B-1----:R-:W-:Y:S01]  /*3c70*/  IABS R9, R9 ;  /* 0x0000000900097213 */ /* 0x002fe20000000000 */
[----:B------:R-:W-:Y:S01]  /*3c80*/  IMAD.MOV.U32 R13, RZ, RZ, R10 ;  /* 0x000000ffff0d7224 */ /* 0x000fe200078e000a */
[----:B---3--:R-:W-:-:S03]  /*3c90*/  IABS R7, R7 ;  /* 0x0000000700077213 */ /* 0x008fc60000000000 */
[----:B------:R-:W-:Y:S01]  /*3ca0*/  IMAD.MOV.U32 R11, RZ, RZ, R9 ;  /* 0x000000ffff0b7224 */ /* 0x000fe200078e0009 */
[----:B----4-:R-:W-:Y:S01]  /*3cb0*/  IABS R5, R5 ;  /* 0x0000000500057213 */ /* 0x010fe20000000000 */
[----:B------:R-:W-:Y:S02]  /*3cc0*/  IMAD.MOV.U32 R9, RZ, RZ, R7 ;  /* 0x000000ffff097224 */ /* 0x000fe400078e0007 */
[----:B------:R-:W-:Y:S02]  /*3cd0*/  IMAD.MOV R6, RZ, RZ, -R6 ;  /* 0x000000ffff067224 */ /* 0x000fe400078e0a06 */
[----:B------:R-:W-:Y:S02]  /*3ce0*/  IMAD.MOV.U32 R7, RZ, RZ, R5 ;  /* 0x000000ffff077224 */ /* 0x000fe400078e0005 */
[----:B------:R-:W-:-:S04]  /*3cf0*/  IMAD.HI.U32 R5, R29, R13, RZ ;  /* 0x0000000d1d057227 */ /* 0x000fc800078e00ff */
[----:B------:R-:W-:Y:S02]  /*3d00*/  IMAD R6, R25, R6, R8 ;  /* 0x0000000619067224 */ /* 0x000fe400078e0208 */
[----:B------:R-:W-:-:S04]  /*3d10*/  IMAD.HI.U32 R10, R29, R11, RZ ;  /* 0x0000000b1d0a7227 */ /* 0x000fc800078e00ff */
[----:B------:R-:W-:-:S04]  /*3d20*/  IMAD.HI.U32 R8, R29, R9, RZ ;  /* 0x000000091d087227 */ /* 0x000fc800078e00ff */
[----:B------:R-:W-:Y:S01]  /*3d30*/  IMAD.MOV R12, RZ, RZ, -R5 ;  /* 0x000000ffff0c7224 */ /* 0x000fe200078e0a05 */
[----:B------:R-:W-:Y:S01]  /*3d40*/  LOP3.LUT R5, R17, 0x1e8, RZ, 0xfc, !PT ;  /* 0x000001e811057812 */ /* 0x000fe200078efcff */
[----:B------:R-:W-:Y:S01]  /*3d50*/  IMAD.MOV R10, RZ, RZ, -R10 ;  /* 0x000000ffff0a7224 */ /* 0x000fe200078e0a0a */
[----:B------:R-:W-:Y:S01]  /*3d60*/  STL [R1+0xb4], R6 ;  /* 0x0000b40601007387 */ /* 0x000fe20000100800 */
[----:B------:R-:W-:Y:S02]  /*3d70*/  IMAD.MOV R8, RZ, RZ, -R8 ;  /* 0x000000ffff087224 */ /* 0x000fe400078e0a08 */
[C---:B------:R-:W-:Y:S01]  /*3d80*/  IMAD R12, R25.reuse, R12, R13 ;  /* 0x0000000c190c7224 */ /* 0x040fe200078e020d */
[----:B------:R1:W-:Y:S01]  /*3d90*/  STL [R1+0x8d8], R5 ;  /* 0x0008d80501007387 */ /* 0x0003e20000100800 */
[C---:B------:R-:W-:Y:S02]  /*3da0*/  IMAD R10, R25.reuse, R10, R11 ;  /* 0x0000000a190a7224 */ /* 0x040fe400078e020b */
[----:B------:R-:W-:Y:S01]  /*3db0*/  IMAD R9, R25, R8, R9 ;  /* 0x0000000819097224 */ /* 0x000fe200078e0209 */
[----:B------:R-:W-:Y:S01]  /*3dc0*/  LOP3.LUT R11, R17, 0x1ec, RZ, 0xfc, !PT ;  /* 0x000001ec110b7812 */ /* 0x000fe200078efcff */
[----:B------:R-:W-:Y:S01]  /*3dd0*/  STL [R1+0xb8], R12 ;  /* 0x0000b80c01007387 */ /* 0x000fe20000100800 */
[----:B-1----:R-:W-:-:S03]  /*3de0*/  IABS R5, R5 ;  /* 0x0000000500057213 */ /* 0x002fc60000000000 */
[----:B------:R1:W-:Y:S02]  /*3df0*/  STL [R1+0xc0], R10 ;  /* 0x0000c00a01007387 */ /* 0x0003e40000100800 */
[----:B------:R-:W-:Y:S02]  /*3e00*/  IMAD.MOV.U32 R8, RZ, RZ, R5 ;  /* 0x000000ffff087224 */ /* 0x000fe400078e0005 */
[----:B------:R3:W-:Y:S02]  /*3e10*/  STL [R1+0xc4], R9 ;  /* 0x0000c40901007387 */ /* 0x0007e40000100800 */
[----:B------:R-:W-:Y:S01]  /*3e20*/  IMAD.HI.U32 R5, R29, R8, RZ ;  /* 0x000000081d057227 */ /* 0x000fe200078e00ff */
[----:B-1----:R-:W-:-:S03]  /*3e30*/  LOP3.LUT R10, R17, 0x1f0, RZ, 0xfc, !PT ;  /* 0x000001f0110a7812 */ /* 0x002fc600078efcff */
[----:B------:R-:W-:Y:S01]  /*3e40*/  IMAD.MOV R5, RZ, RZ, -R5 ;  /* 0x000000ffff057224 */ /* 0x000fe200078e0a05 */
[----:B---3--:R-:W-:-:S03]  /*3e50*/  LOP3.LUT R9, R17, 0x1f4, RZ, 0xfc, !PT ;  /* 0x000001f411097812 */ /* 0x008fc600078efcff */
[----:B------:R-:W-:Y:S02]  /*3e60*/  IMAD R8, R25, R5, R8 ;  /* 0x0000000519087224 */ /* 0x000fe400078e0208 */
[----:B--2---:R-:W-:Y:S02]  /*3e70*/  IMAD.HI.U32 R6, R24, R7, RZ ;  /* 0x0000000718067227 */ /* 0x004fe400078e00ff */
[----:B------:R-:W2:Y:S04]  /*3e80*/  LDL.LU R24, [R1+0x164] ;  /* 0x0001640001187983 */ /* 0x000ea80000300800 */
[----:B------:R1:W-:Y:S01]  /*3e90*/  STL [R1+0x8c8], R11 ;  /* 0x0008c80b01007387 */ /* 0x0003e20000100800 */
[----:B------:R-:W-:Y:S01]  /*3ea0*/  IMAD.MOV R6, RZ, RZ, -R6 ;  /* 0x000000ffff067224 */ /* 0x000fe200078e0a06 */
[----:B-1----:R-:W-:-:S05]  /*3eb0*/  IABS R11, R11 ;  /* 0x0000000b000b7213 */ /* 0x002fca0000000000 */
[----:B------:R-:W-:Y:S01]  /*3ec0*/  IMAD.MOV.U32 R18, RZ, RZ, R11 ;  /* 0x000000ffff127224 */ /* 0x000fe200078e000b */
[----:B------:R1:W-:Y:S03]  /*3ed0*/  STL [R1+0x8d0], R10 ;  /* 0x0008d00a01007387 */ /* 0x0003e60000100800 */
[----:B------:R-:W-:Y:S01]  /*3ee0*/  IMAD.HI.U32 R5, R29, R18, RZ ;  /* 0x000000121d057227 */ /* 0x000fe200078e00ff */
[----:B------:R3:W-:Y:S03]  /*3ef0*/  STL [R1+0x8e4], R9 ;  /* 0x0008e40901007387 */ /* 0x0007e60000100800 */
[----:B-----5:R-:W-:Y:S01]  /*3f00*/  IMAD R6, R28, R6, R7 ;  /* 0x000000061c067224 */ /* 0x020fe200078e0207 */
[----:B------:R-:W-:Y:S01]  /*3f10*/  LOP3.LUT R7, R17, 0x1f8, RZ, 0xfc, !PT ;  /* 0x000001f811077812 */ /* 0x000fe200078efcff */
[----:B------:R-:W-:-:S04]  /*3f20*/  IMAD.MOV R16, RZ, RZ, -R5 ;  /* 0x000000ffff107224 */ /* 0x000fc800078e0a05 */
[----:B------:R-:W-:Y:S01]  /*3f30*/  STL [R1+0x8cc], R7 ;  /* 0x0008cc0701007387 */ /* 0x000fe20000100800 */
[----:B-1----:R-:W-:-:S03]  /*3f40*/  IABS R10, R10 ;  /* 0x0000000a000a7213 */ /* 0x002fc60000000000 */
[----:B------:R1:W-:Y:S04]  /*3f50*/  STL [R1+0xc8], R8 ;  /* 0x0000c80801007387 */ /* 0x0003e80000100800 */
[----:B------:R-:W4:Y:S04]  /*3f60*/  LDL.LU R13, [R1+0xe4] ;  /* 0x0000e400010d7983 */ /* 0x000f280000300800 */
[----:B------:R-:W5:Y:S01]  /*3f70*/  LDL.LU R5, [R1+0xe0] ;  /* 0x0000e00001057983 */ /* 0x000f620000300800 */
[----:B------:R-:W-:-:S03]  /*3f80*/  IMAD.MOV.U32 R11, RZ, RZ, R10 ;  /* 0x000000ffff0b7224 */ /* 0x000fc600078e000a */
[----:B------:R-:W4:Y:S01]  /*3f90*/  LDL.LU R20, [R1+0xdc] ;  /* 0x0000dc0001147983 */ /* 0x000f220000300800 */
[----:B---3--:R-:W-:Y:S01]  /*3fa0*/  IABS R9, R9 ;  /* 0x0000000900097213 */ /* 0x008fe20000000000 */
[C---:B------:R-:W-:Y:S02]  /*3fb0*/  IMAD.HI.U32 R10, R29.reuse, R11, RZ ;  /* 0x0000000b1d0a7227 */ /* 0x040fe400078e00ff */
[----:B------:R-:W3:Y:S02]  /*3fc0*/  LDL.LU R12, [R1+0x90] ;  /* 0x00009000010c7983 */ /* 0x000ee40000300800 */
[----:B-1----:R-:W-:Y:S02]  /*3fd0*/  IMAD.HI.U32 R8, R29, R9, RZ ;  /* 0x000000091d087227 */ /* 0x002fe400078e00ff */
[----:B------:R-:W3:Y:S02]  /*3fe0*/  LDL.LU R22, [R1+0x8c] ;  /* 0x00008c0001167983 */ /* 0x000ee40000300800 */
[----:B------:R-:W-:-:S02]  /*3ff0*/  IMAD R16, R25, R16, R18 ;  /* 0x0000001019107224 */ /* 0x000fc400078e0212 */
[----:B------:R-:W-:Y:S02]  /*4000*/  IMAD.MOV R10, RZ, RZ, -R10 ;  /* 0x000000ffff0a7224 */ /* 0x000fe400078e0a0a */
[----:B------:R-:W-:Y:S01]  /*4010*/  IMAD.MOV R8, RZ, RZ, -R8 ;  /* 0x000000ffff087224 */ /* 0x000fe200078e0a08 */
[----:B------:R-:W-:Y:S01]  /*4020*/  STL [R1+0xcc], R16 ;  /* 0x0000cc1001007387 */ /* 0x000fe20000100800 */
[----:B------:R-:W-:-:S03]  /*4030*/  IMAD R10, R25, R10, R11 ;  /* 0x0000000a190a7224 */ /* 0x000fc600078e020b */
[----:B------:R-:W3:Y:S01]  /*4040*/  LDL R18, [R1+0x844] ;  /* 0x0008440001127983 */ /* 0x000ee20000100800 */
[----:B------:R-:W-:-:S03]  /*4050*/  IMAD R8, R25, R8, R9 ;  /* 0x0000000819087224 */ /* 0x000fc600078e0209 */
[----:B------:R-:W-:Y:S04]  /*4060*/  STL [R1+0xd0], R10 ;  /* 0x0000d00a01007387 */ /* 0x000fe80000100800 */
[----:B------:R-:W3:Y:S04]  /*4070*/  LDL R19, [R1+0x848] ;  /* 0x0008480001137983 */ /* 0x000ee80000100800 */
[----:B------:R-:W-:Y:S04]  /*4080*/  STL [R1+0xd4], R8 ;  /* 0x0000d40801007387 */ /* 0x000fe80000100800 */
[----:B------:R-:W3:Y:S01]  /*4090*/  LDL R21, [R1+0x84c] ;  /* 0x00084c0001157983 */ /* 0x000ee20000100800 */
[----:B------:R-:W-:-:S02]  /*40a0*/  ISETP.GT.U32.AND P0, PT, R28, R6, PT ;  /* 0x000000061c00720c */ /* 0x000fc40003f04070 */
[----:B------:R-:W-:-:S11]  /*40b0*/  IABS R7, R7 ;  /* 0x0000000700077213 */ /* 0x000fd60000000000 */
[----:B------:R-:W-:-:S05]  /*40c0*/  @!P0 IMAD.IADD R6, R6, 0x1, -R28 ;  /* 0x0000000106068824 */ /* 0x000fca00078e0a1c */
[----:B------:R-:W-:Y:S01]  /*40d0*/  ISETP.GT.U32.AND P0, PT, R28, R6, PT ;  /* 0x000000061c00720c */ /* 0x000fe20003f04070 */
[----:B------:R-:W-:Y:S01]  /*40e0*/  IMAD.HI.U32 R29, R29, R7, RZ ;  /* 0x000000071d1d7227 */ /* 0x000fe200078e00ff */
[----:B------:R-:W-:-:S03]  /*40f0*/  ISETP.GT.U32.AND P1, PT, R25, R27, PT ;  /* 0x0000001b1900720c */ /* 0x000fc60003f24070 */
[----:B------:R-:W-:Y:S01]  /*4100*/  IMAD.MOV R29, RZ, RZ, -R29 ;  /* 0x000000ffff1d7224 */ /* 0x000fe200078e0a1d */
[----:B------:R-:W-:-:S07]  /*4110*/  ISETP.GT.U32.AND P3, PT, R25, R26, PT ;  /* 0x0000001a1900720c */ /* 0x000fce0003f64070 */
[----:B------:R-:W-:Y:S02]  /*4120*/  @!P0 IMAD.IADD R6, R6, 0x1, -R28 ;  /* 0x0000000106068824 */ /* 0x000fe400078e0a1c */
[----:B------:R-:W3:Y:S01]  /*4130*/  LDL.LU R28, [R1+0x88] ;  /* 0x00008800011c7983 */ /* 0x000ee20000300800 */
[----:B------:R-:W-:-:S03]  /*4140*/  IMAD R29, R25, R29, R7 ;  /* 0x0000001d191d7224 */ /* 0x000fc600078e0207 */
[----:B------:R1:W-:Y:S01]  /*4150*/  STL [R1+0xbc], R6 ;  /* 0x0000bc0601007387 */ /* 0x0003e20000100800 */
[----:B------:R-:W-:Y:S01]  /*4160*/  ISETP.GT.U32.AND P5, PT, R25, R14, PT ;  /* 0x0000000e1900720c */ /* 0x000fe20003fa4070 */
[----:B-1----:R-:W1:Y:S01]  /*4170*/  LDC.64 R6, c[0x0][0x3a0] ;  /* 0x0000e800ff067b82 */ /* 0x002e620000000a00 */
[--C-:B------:R-:W-:Y:S02]  /*4180*/  @!P1 IMAD.IADD R27, R27, 0x1, -R25.reuse ;  /* 0x000000011b1b9824 */ /* 0x100fe400078e0a19 */
[----:B------:R-:W-:-:S03]  /*4190*/  @!P3 IMAD.IADD R26, R26, 0x1, -R25 ;  /* 0x000000011a1ab824 */ /* 0x000fc600078e0a19 */
[----:B------:R-:W-:-:S06]  /*41a0*/  ISETP.GT.U32.AND P3, PT, R25, R27, PT ;  /* 0x0000001b1900720c */ /* 0x000fcc0003f64070 */
[----:B------:R-:W-:Y:S01]  /*41b0*/  @!P5 IMAD.IADD R14, R14, 0x1, -R25 ;  /* 0x000000010e0ed824 */ /* 0x000fe200078e0a19 */
[----:B------:R-:W-:-:S06]  /*41c0*/  ISETP.GT.U32.AND P6, PT, R25, R26, PT ;  /* 0x0000001a1900720c */ /* 0x000fcc0003fc4070 */
[--C-:B------:R-:W-:Y:S01]  /*41d0*/  @!P3 IMAD.IADD R27, R27, 0x1, -R25.reuse ;  /* 0x000000011b1bb824 */ /* 0x100fe200078e0a19 */
[----:B-1----:R1:W-:Y:S04]  /*41e0*/  STL.64 [R1+0x228], R6 ;  /* 0x0002280601007387 */ /* 0x0023e80000100a00 */
[----:B------:R-:W3:Y:S02]  /*41f0*/  LDL.LU R16, [R1+0x84] ;  /* 0x0000840001107983 */ /* 0x000ee40000300800 */
[----:B------:R-:W-:Y:S02]  /*4200*/  @!P6 IMAD.IADD R26, R26, 0x1, -R25 ;  /* 0x000000011a1ae824 */ /* 0x000fe400078e0a19 */
[----:B-1----:R-:W3:Y:S04]  /*4210*/  LDL.LU R6, [R1+0x80] ;  /* 0x0000800001067983 */ /* 0x002ee80000300800 */
[----:B------:R-:W3:Y:S04]  /*4220*/  LDL.LU R7, [R1+0x7c] ;  /* 0x00007c0001077983 */ /* 0x000ee80000300800 */
[----:B------:R-:W3:Y:S01]  /*4230*/  LDL.LU R8, [R1+0x1a4] ;  /* 0x0001a40001087983 */ /* 0x000ee20000300800 */
[----:B--2---:R-:W-:-:S13]  /*4240*/  ISETP.GT.U32.AND P2, PT, R25, R24, PT ;  /* 0x000000181900720c */ /* 0x004fda0003f44070 */
[----:B------:R-:W-:Y:S01]  /*4250*/  @!P2 IMAD.IADD R24, R24, 0x1, -R25 ;  /* 0x000000011818a824 */ /* 0x000fe200078e0a19 */
[C---:B-----5:R-:W-:Y:S02]  /*4260*/  ISETP.GT.U32.AND P0, PT, R25.reuse, R5, PT ;  /* 0x000000051900720c */ /* 0x060fe40003f04070 */
[C---:B----4-:R-:W-:Y:S02]  /*4270*/  ISETP.GT.U32.AND P2, PT, R25.reuse, R20, PT ;  /* 0x000000141900720c */ /* 0x050fe40003f44070 */
[----:B---3--:R-:W-:-:S09]  /*4280*/  ISETP.GT.U32.AND P5, PT, R25, R22, PT ;  /* 0x000000161900720c */ /* 0x008fd20003fa4070 */
[--C-:B------:R-:W-:Y:S01]  /*4290*/  @!P0 IMAD.IADD R5, R5, 0x1, -R25.reuse ;  /* 0x0000000105058824 */ /* 0x100fe200078e0a19 */
[----:B------:R-:W-:Y:S02]  /*42a0*/  ISETP.GE.AND P0, PT, R17, RZ, PT ;  /* 0x000000ff1100720c */ /* 0x000fe40003f06270 */
[----:B------:R-:W-:Y:S01]  /*42b0*/  ISETP.GT.U32.AND P3, PT, R25, R12, PT ;  /* 0x0000000c1900720c */ /* 0x000fe20003f64070 */
[----:B------:R-:W-:Y:S01]  /*42c0*/  @!P2 IMAD.IADD R20, R20, 0x1, -R25 ;  /* 0x000000011414a824 */ /* 0x000fe200078e0a19 */
[----:B------:R-:W2:Y:S04]  /*42d0*/  LDL.LU R17, [R1+0x190] ;  /* 0x0001900001117983 */ /* 0x000ea80000300800 */
[----:B------:R-:W3:Y:S01]  /*42e0*/  LDL.LU R11, [R1+0x194] ;  /* 0x00019400010b7983 */ /* 0x000ee20000300800 */
[----:B------:R-:W-:Y:S01]  /*42f0*/  ISETP.GE.AND P2, PT, R18, RZ, PT ;  /* 0x000000ff1200720c */ /* 0x000fe20003f46270 */
[----:B------:R-:W-:-:S02]  /*4300*/  IMAD.MOV.U32 R18, RZ, RZ, R27 ;  /* 0x000000ffff127224 */ /* 0x000fc400078e001b */
[----:B------:R-:W4:Y:S01]  /*4310*/  LDL R9, [R1+0x890] ;  /* 0x0008900001097983 */ /* 0x000f220000100800 */
[--C-:B------:R-:W-:Y:S02]  /*4320*/  @!P5 IMAD.IADD R22, R22, 0x1, -R25.reuse ;  /* 0x000000011616d824 */ /* 0x100fe400078e0a19 */
[----:B------:R-:W-:Y:S01]  /*4330*/  @!P0 IMAD.MOV R18, RZ, RZ, -R18 ;  /* 0x000000ffff128224 */ /* 0x000fe200078e0a12 */
[----:B------:R-:W5:Y:S01]  /*4340*/  LDL R10, [R1+0x8a4] ;  /* 0x0008a400010a7983 */ /* 0x000f620000100800 */
[----:B------:R-:W-:Y:S01]  /*4350*/  @!P3 IMAD.IADD R12, R12, 0x1, -R25 ;  /* 0x000000010c0cb824 */ /* 0x000fe200078e0a19 */
[----:B------:R-:W-:Y:S01]  /*4360*/  ISETP.GE.AND P5, PT, R21, RZ, PT ;  /* 0x000000ff1500720c */ /* 0x000fe20003fa6270 */
[----:B------:R-:W-:Y:S01]  /*4370*/  IMAD.MOV.U32 R21, RZ, RZ, R26 ;  /* 0x000000ffff157224 */ /* 0x000fe200078e001a */
[----:B------:R1:W-:Y:S03]  /*4380*/  STL [R1+0x220], R18 ;  /* 0x0002201201007387 */ /* 0x0003e60000100800 */
[----:B------:R-:W-:Y:S01]  /*4390*/  @!P2 IMAD.MOV R21, RZ, RZ, -R21 ;  /* 0x000000ffff15a224 */ /* 0x000fe200078e0a15 */
[----:B------:R-:W-:-:S02]  /*43a0*/  ISETP.GE.AND P3, PT, R19, RZ, PT ;  /* 0x000000ff1300720c */ /* 0x000fc40003f66270 */
[----:B------:R-:W3:Y:S04]  /*43b0*/  LDL R19, [R1+0x8b8] ;  /* 0x0008b80001137983 */ /* 0x000ee80000100800 */
[----:B-1----:R-:W3:Y:S04]  /*43c0*/  LDL R18, [R1+0x8a8] ;  /* 0x0008a80001127983 */ /* 0x002ee80000100800 */
[----:B------:R1:W-:Y:S04]  /*43d0*/  STL [R1+0x21c], R21 ;  /* 0x00021c1501007387 */ /* 0x0003e80000100800 */
[----:B------:R-:W3:Y:S04]  /*43e0*/  LDL R27, [R1+0x88c] ;  /* 0x00088c00011b7983 */ /* 0x000ee80000100800 */
[----:B-1----:R-:W3:Y:S01]  /*43f0*/  LDL R21, [R1+0x8c0] ;  /* 0x0008c00001157983 */ /* 0x002ee20000100800 */
[----:B------:R-:W-:-:S13]  /*4400*/  ISETP.GT.U32.AND P4, PT, R25, R15, PT ;  /* 0x0000000f1900720c */ /* 0x000fda0003f84070 */
[----:B------:R-:W-:Y:S01]  /*4410*/  @!P4 IMAD.IADD R15, R15, 0x1, -R25 ;  /* 0x000000010f0fc824 */ /* 0x000fe200078e0a19 */
[----:B------:R-:W-:-:S04]  /*4420*/  ISETP.GT.U32.AND P4, PT, R25, R13, PT ;  /* 0x0000000d1900720c */ /* 0x000fc80003f84070 */
[C---:B------:R-:W-:Y:S02]  /*4430*/  ISETP.GT.U32.AND P1, PT, R25.reuse, R15, PT ;  /* 0x0000000f1900720c */ /* 0x040fe40003f24070 */
[----:B------:R-:W-:-:S07]  /*4440*/  ISETP.GT.U32.AND P6, PT, R25, R14, PT ;  /* 0x0000000e1900720c */ /* 0x000fce0003fc4070 */
[----:B------:R-:W-:-:S04]  /*4450*/  @!P4 IMAD.IADD R13, R13, 0x1, -R25 ;  /* 0x000000010d0dc824 */ /* 0x000fc800078e0a19 */
[--C-:B------:R-:W-:Y:S01]  /*4460*/  @!P1 IMAD.IADD R15, R15, 0x1, -R25.reuse ;  /* 0x000000010f0f9824 */ /* 0x100fe200078e0a19 */
[C---:B------:R-:W-:Y:S02]  /*4470*/  ISETP.GT.U32.AND P1, PT, R25.reuse, R28, PT ;  /* 0x0000001c1900720c */ /* 0x040fe40003f24070 */
[----:B------:R-:W-:Y:S01]  /*4480*/  ISETP.GT.U32.AND P4, PT, R25, R24, PT ;  /* 0x000000181900720c */ /* 0x000fe20003f84070 */
[----:B------:R-:W-:Y:S02]  /*4490*/  @!P6 IMAD.IADD R14, R14, 0x1, -R25 ;  /* 0x000000010e0ee824 */ /* 0x000fe400078e0a19 */
[----:B------:R-:W-:Y:S02]  /*44a0*/  @!P3 IMAD.MOV R15, RZ, RZ, -R15 ;  /* 0x000000ffff0fb224 */ /* 0x000fe400078e0a0f */
[----:B------:R-:W-:-:S03]  /*44b0*/  IMAD.MOV.U32 R26, RZ, RZ, R14 ;  /* 0x000000ffff1a7224 */ /* 0x000fc600078e000e */
[----:B------:R1:W-:Y:S03]  /*44c0*/  STL [R1+0x218], R15 ;  /* 0x0002180f01007387 */ /* 0x0003e60000100800 */
[--C-:B------:R-:W-:Y:S01]  /*44d0*/  @!P1 IMAD.IADD R28, R28, 0x1, -R25.reuse ;  /* 0x000000011c1c9824 */ /* 0x100fe200078e0a19 */
[C---:B------:R-:W-:Y:S01]  /*44e0*/  ISETP.GT.U32.AND P1, PT, R25.reuse, R13, PT ;  /* 0x0000000d1900720c */ /* 0x040fe20003f24070 */
[----:B------:R-:W-:Y:S01]  /*44f0*/  @!P4 IMAD.IADD R24, R24, 0x1, -R25 ;  /* 0x000000011818c824 */ /* 0x000fe200078e0a19 */
[C---:B------:R-:W-:Y:S02]  /*4500*/  ISETP.GT.U32.AND P4, PT, R25.reuse, R5, PT ;  /* 0x000000051900720c */ /* 0x040fe40003f84070 */
[C---:B------:R-:W-:Y:S01]  /*4510*/  ISETP.GT.U32.AND P6, PT, R25.reuse, R28, PT ;  /* 0x0000001c1900720c */ /* 0x040fe20003fc4070 */
[----:B-1----:R-:W1:Y:S01]  /*4520*/  LDC.64 R14, c[0x0][0x3a8] ;  /* 0x0000ea00ff0e7b82 */ /* 0x002e620000000a00 */
[----:B------:R-:W-:-:S02]  /*4530*/  ISETP.GT.U32.AND P0, PT, R25, R20, PT ;  /* 0x000000141900720c */ /* 0x000fc40003f04070 */
[C---:B------:R-:W-:Y:S01]  /*4540*/  ISETP.GT.U32.AND P2, PT, R25.reuse, R12, PT ;  /* 0x0000000c1900720c */ /* 0x040fe20003f44070 */
[----:B------:R-:W-:Y:S01]  /*4550*/  @!P5 IMAD.MOV R26, RZ, RZ, -R26 ;  /* 0x000000ffff1ad224 */ /* 0x000fe200078e0a1a */
[----:B------:R-:W-:-:S03]  /*4560*/  ISETP.GT.U32.AND P5, PT, R25, R16, PT ;  /* 0x000000101900720c */ /* 0x000fc60003fa4070 */
[--C-:B------:R-:W-:Y:S01]  /*4570*/  @!P1 IMAD.IADD R13, R13, 0x1, -R25.reuse ;  /* 0x000000010d0d9824 */ /* 0x100fe200078e0a19 */
[----:B------:R-:W-:Y:S01]  /*4580*/  ISETP.GT.U32.AND P1, PT, R25, R6, PT ;  /* 0x000000061900720c */ /* 0x000fe20003f24070 */
[--C-:B------:R-:W-:Y:S01]  /*4590*/  @!P4 IMAD.IADD R5, R5, 0x1, -R25.reuse ;  /* 0x000000010505c824 */ /* 0x100fe200078e0a19 */
[C---:B------:R-:W-:Y:S01]  /*45a0*/  ISETP.GT.U32.AND P4, PT, R25.reuse, R7, PT ;  /* 0x000000071900720c */ /* 0x040fe20003f84070 */
[--C-:B------:R-:W-:Y:S02]  /*45b0*/  @!P6 IMAD.IADD R28, R28, 0x1, -R25.reuse ;  /* 0x000000011c1ce824 */ /* 0x100fe400078e0a19 */
[--C-:B------:R-:W-:Y:S01]  /*45c0*/  @!P0 IMAD.IADD R20, R20, 0x1, -R25.reuse ;  /* 0x0000000114148824 */ /* 0x100fe200078e0a19 */
[----:B------:R-:W-:Y:S01]  /*45d0*/  ISETP.GT.U32.AND P0, PT, R25, R8, PT ;  /* 0x000000081900720c */ /* 0x000fe20003f04070 */
[--C-:B------:R-:W-:Y:S02]  /*45e0*/  @!P2 IMAD.IADD R12, R12, 0x1, -R25.reuse ;  /* 0x000000010c0ca824 */ /* 0x100fe400078e0a19 */
[----:B------:R-:W-:-:S04]  /*45f0*/  @!P5 IMAD.IADD R16, R16, 0x1, -R25 ;  /* 0x000000011010d824 */ /* 0x000fc800078e0a19 */
[--C-:B------:R-:W-:Y:S01]  /*4600*/  @!P1 IMAD.IADD R6, R6, 0x1, -R25.reuse ;  /* 0x0000000106069824 */ /* 0x100fe200078e0a19 */
[----:B-1----:R1:W-:Y:S01]  /*4610*/  STL [R1+0x11bc], R15 ;  /* 0x0011bc0f01007387 */ /* 0x0023e20000100800 */
[--C-:B------:R-:W-:Y:S01]  /*4620*/  @!P4 IMAD.IADD R7, R7, 0x1, -R25.reuse ;  /* 0x000000010707c824 */ /* 0x100fe200078e0a19 */
[----:B------:R-:W-:Y:S02]  /*4630*/  ISETP.GT.U32.AND P3, PT, R25, R22, PT ;  /* 0x000000161900720c */ /* 0x000fe40003f64070 */
[----:B------:R1:W-:Y:S01]  /*4640*/  STL [R1+0x214], R26 ;  /* 0x0002141a01007387 */ /* 0x0003e20000100800 */
[----:B------:R-:W-:Y:S02]  /*4650*/  @!P0 IMAD.IADD R8, R8, 0x1, -R25 ;  /* 0x0000000108088824 */ /* 0x000fe400078e0a19 */
[----:B-1----:R-:W-:-:S08]  /*4660*/  IMAD.MOV.U32 R15, RZ, RZ, R13 ;  /* 0x000000ffff0f7224 */ /* 0x002fd000078e000d */
[----:B------:R-:W-:-:S04]  /*4670*/  @!P3 IMAD.IADD R22, R22, 0x1, -R25 ;  /* 0x000000011616b824 */ /* 0x000fc800078e0a19 */
[----:B------:R-:W-:Y:S01]  /*4680*/  IMAD.MOV.U32 R26, RZ, RZ, R22 ;  /* 0x000000ffff1a7224 */ /* 0x000fe200078e0016 */
[----:B--2---:R-:W-:Y:S02]  /*4690*/  ISETP.GT.U32.AND P2, PT, R25, R17, PT ;  /* 0x000000111900720c */ /* 0x004fe40003f44070 */
[----:B----4-:R-:W-:Y:S02]  /*46a0*/  ISETP.GE.AND P6, PT, R9, RZ, PT ;  /* 0x000000ff0900720c */ /* 0x010fe40003fc6270 */
[----:B------:R-:W2:Y:S01]  /*46b0*/  LDL.LU R9, [R1+0x198] ;  /* 0x0001980001097983 */ /* 0x000ea20000300800 */
[----:B-----5:R-:W-:-:S08]  /*46c0*/  ISETP.GE.AND P5, PT, R10, RZ, PT ;  /* 0x000000ff0a00720c */ /* 0x020fd00003fa6270 */
[----:B------:R-:W-:Y:S02]  /*46d0*/  @!P2 IMAD.IADD R17, R17, 0x1, -R25 ;  /* 0x000000011111a824 */ /* 0x000fe400078e0a19 */
[----:B------:R-:W-:Y:S01]  /*46e0*/  @!P6 IMAD.MOV R15, RZ, RZ, -R15 ;  /* 0x000000ffff0fe224 */ /* 0x000fe200078e0a0f */
[----:B---3--:R-:W-:Y:S02]  /*46f0*/  ISETP.GE.AND P4, PT, R19, RZ, PT ;  /* 0x000000ff1300720c */ /* 0x008fe40003f86270 */
[----:B------:R-:W-:Y:S02]  /*4700*/  ISETP.GE.AND P1, PT, R18, RZ, PT ;  /* 0x000000ff1200720c */ /* 0x000fe40003f26270 */
[----:B------:R-:W3:Y:S04]  /*4710*/  LDL.LU R18, [R1+0x19c] ;  /* 0x00019c0001127983 */ /* 0x000ee80000300800 */
[----:B------:R-:W4:Y:S04]  /*4720*/  LDL.LU R19, [R1+0x1a0] ;  /* 0x0001a00001137983 */ /* 0x000f280000300800 */
[----:B------:R-:W5:Y:S01]  /*4730*/  LDL.LU R10, [R1+0x17c] ;  /* 0x00017c00010a7983 */ /* 0x000f620000300800 */
[----:B------:R-:W-:-:S02]  /*4740*/  ISETP.GE.AND P2, PT, R27, RZ, PT ;  /* 0x000000ff1b00720c */ /* 0x000fc40003f46270 */
[----:B------:R-:W-:Y:S02]  /*4750*/  ISETP.GE.AND P0, PT, R21, RZ, PT ;  /* 0x000000ff1500720c */ /* 0x000fe40003f06270 */
[----:B------:R-:W5:Y:S04]  /*4760*/  LDL.LU R21, [R1+0x180] ;  /* 0x0001800001157983 */ /* 0x000f680000300800 */
[----:B------:R-:W5:Y:S01]  /*4770*/  LDL.LU R13, [R1+0x184] ;  /* 0x00018400010d7983 */ /* 0x000f620000300800 */
[----:B------:R-:W-:-:S03]  /*4780*/  @!P5 IMAD.MOV R5, RZ, RZ, -R5 ;  /* 0x000000ffff05d224 */ /* 0x000fc600078e0a05 */
[----:B------:R1:W-:Y:S04]  /*4790*/  STL [R1+0x210], R15 ;  /* 0x0002100f01007387 */ /* 0x0003e80000100800 */
[----:B------:R-:W5:Y:S01]  /*47a0*/  LDL R27, [R1+0x8a0] ;  /* 0x0008a000011b7983 */ /* 0x000f620000100800 */
[----:B------:R-:W-:-:S03]  /*47b0*/  @!P1 IMAD.MOV R20, RZ, RZ, -R20 ;  /* 0x000000ffff149224 */ /* 0x000fc600078e0a14 */
[----:B------:R1:W-:Y:S02]  /*47c0*/  STL [R1+0x20c], R5 ;  /* 0x00020c0501007387 */ /* 0x0003e40000100800 */
[----:B-1----:R-:W-:Y:S02]  /*47d0*/  IMAD.MOV.U32 R15, RZ, RZ, R12 ;  /* 0x000000ffff0f7224 */ /* 0x002fe400078e000c */
[----:B------:R-:W5:Y:S02]  /*47e0*/  LDL R12, [R1+0x8b4] ;  /* 0x0008b400010c7983 */ /* 0x000f640000100800 */
[----:B------:R-:W-:Y:S02]  /*47f0*/  @!P4 IMAD.MOV R15, RZ, RZ, -R15 ;  /* 0x000000ffff0fc224 */ /* 0x000fe400078e0a0f */
[----:B------:R-:W5:Y:S04]  /*4800*/  LDL R5, [R1+0x8ac] ;  /* 0x0008ac0001057983 */ /* 0x000f680000100800 */
[----:B------:R1:W-:Y:S04]  /*4810*/  STL [R1+0x208], R20 ;  /* 0x0002081401007387 */ /* 0x0003e80000100800 */
[----:B------:R-:W5:Y:S04]  /*4820*/  LDL R22, [R1+0x874] ;  /* 0x0008740001167983 */ /* 0x000f680000100800 */
[----:B-1----:R-:W5:Y:S04]  /*4830*/  LDL R20, [R1+0x8bc] ;  /* 0x0008bc0001147983 */ /* 0x002f680000100800 */
[----:B------:R1:W-:Y:S02]  /*4840*/  STL [R1+0x204], R15 ;  /* 0x0002040f01007387 */ /* 0x0003e40000100800 */
[----:B-1----:R-:W-:-:S02]  /*4850*/  IMAD.MOV.U32 R15, RZ, RZ, R28 ;  /* 0x000000ffff0f7224 */ /* 0x002fc400078e001c */
[----:B------:R-:W5:Y:S01]  /*4860*/  LDL R28, [R1+0x888] ;  /* 0x00088800011c7983 */ /* 0x000f620000100800 */
[C---:B------:R-:W-:Y:S02]  /*4870*/  ISETP.GT.U32.AND P3, PT, R25.reuse, R11, PT ;  /* 0x0000000b1900720c */ /* 0x040fe40003f64070 */
[C---:B------:R-:W-:Y:S02]  /*4880*/  ISETP.GT.U32.AND P5, PT, R25.reuse, R6, PT ;  /* 0x000000061900720c */ /* 0x040fe40003fa4070 */
[C---:B------:R-:W-:Y:S02]  /*4890*/  ISETP.GT.U32.AND P1, PT, R25.reuse, R7, PT ;  /* 0x000000071900720c */ /* 0x040fe40003f24070 */
[----:B------:R-:W-:-:S07]  /*48a0*/  ISETP.GT.U32.AND P4, PT, R25, R8, PT ;  /* 0x000000081900720c */ /* 0x000fce0003f84070 */
[----:B------:R-:W-:Y:S01]  /*48b0*/  @!P3 IMAD.IADD R11, R11, 0x1, -R25 ;  /* 0x000000010b0bb824 */ /* 0x000fe200078e0a19 */
[----:B------:R-:W-:-:S04]  /*48c0*/  ISETP.GT.U32.AND P3, PT, R25, R16, PT ;  /* 0x000000101900720c */ /* 0x000fc80003f64070 */
[----:B------:R-:W-:Y:S01]  /*48d0*/  ISETP.GT.U32.AND P6, PT, R25, R11, PT ;  /* 0x0000000b1900720c */ /* 0x000fe20003fc4070 */
[----:B------:R-:W-:Y:S02]  /*48e0*/  @!P2 IMAD.MOV R15, RZ, RZ, -R15 ;  /* 0x000000ffff0fa224 */ /* 0x000fe400078e0a0f */
[--C-:B------:R-:W-:Y:S02]  /*48f0*/  @!P5 IMAD.IADD R6, R6, 0x1, -R25.reuse ;  /* 0x000000010606d824 */ /* 0x100fe400078e0a19 */
[----:B------:R-:W-:-:S04]  /*4900*/  @!P1 IMAD.IADD R7, R7, 0x1, -R25 ;  /* 0x0000000107079824 */ /* 0x000fc800078e0a19 */
[--C-:B------:R-:W-:Y:S02]  /*4910*/  @!P3 IMAD.IADD R16, R16, 0x1, -R25.reuse ;  /* 0x000000011010b824 */ /* 0x100fe400078e0a19 */
[--C-:B------:R-:W-:Y:S02]  /*4920*/  @!P4 IMAD.IADD R8, R8, 0x1, -R25.reuse ;  /* 0x000000010808c824 */ /* 0x100fe400078e0a19 */
[----:B------:R-:W-:Y:S02]  /*4930*/  @!P6 IMAD.IADD R11, R11, 0x1, -R25 ;  /* 0x000000010b0be824 */ /* 0x000fe400078e0a19 */
[----:B------:R-:W-:-:S05]  /*4940*/  @!P0 IMAD.MOV R26, RZ, RZ, -R26 ;  /* 0x000000ffff1a8224 */ /* 0x000fca00078e0a1a */
[----:B------:R1:W-:Y:S04]  /*4950*/  STL [R1+0x200], R26 ;  /* 0x0002001a01007387 */ /* 0x0003e80000100800 */
[----:B------:R1:W-:Y:S01]  /*4960*/  STL [R1+0x1fc], R15 ;  /* 0x0001fc0f01007387 */ /* 0x0003e20000100800 */
[----:B------:R-:W-:Y:S02]  /*4970*/  ISETP.GT.U32.AND P0, PT, R25, R17, PT ;  /* 0x000000111900720c */ /* 0x000fe40003f04070 */
[----:B-1----:R-:W-:-:S11]  /*4980*/  SHF.R.U32.HI R26, RZ, 0x7, R23 ;  /* 0x00000007ff1a7819 */ /* 0x002fd60000011617 */
[----:B------:R-:W-:Y:S02]  /*4990*/  @!P0 IMAD.IADD R17, R17, 0x1, -R25 ;  /* 0x0000000111118824 */ /* 0x000fe400078e0a19 */
[----:B------:R-:W-:Y:S01]  /*49a0*/  IMAD.MOV.U32 R15, RZ, RZ, R11 ;  /* 0x000000ffff0f7224 */ /* 0x000fe200078e000b */
[----:B--2---:R-:W-:-:S13]  /*49b0*/  ISETP.GT.U32.AND P2, PT, R25, R9, PT ;  /* 0x000000091900720c */ /* 0x004fda0003f44070 */
[----:B------:R-:W-:Y:S01]  /*49c0*/  @!P2 IMAD.IADD R9, R9, 0x1, -R25 ;  /* 0x000000010909a824 */ /* 0x000fe200078e0a19 */
[C---:B---3--:R-:W-:Y:S02]  /*49d0*/  ISETP.GT.U32.AND P3, PT, R25.reuse, R18, PT ;  /* 0x000000121900720c */ /* 0x048fe40003f64070 */
[C---:B----4-:R-:W-:Y:S02]  /*49e0*/  ISETP.GT.U32.AND P5, PT, R25.reuse, R19, PT ;  /* 0x000000131900720c */ /* 0x050fe40003fa4070 */
[C---:B-----5:R-:W-:Y:S02]  /*49f0*/  ISETP.GT.U32.AND P1, PT, R25.reuse, R10, PT ;  /* 0x0000000a1900720c */ /* 0x060fe40003f24070 */
[----:B------:R-:W-:-:S07]  /*4a00*/  ISETP.GT.U32.AND P4, PT, R25, R21, PT ;  /* 0x000000151900720c */ /* 0x000fce0003f84070 */
[--C-:B------:R-:W-:Y:S01]  /*4a10*/  @!P3 IMAD.IADD R18, R18, 0x1, -R25.reuse ;  /* 0x000000011212b824 */ /* 0x100fe200078e0a19 */
[----:B------:R-:W-:Y:S01]  /*4a20*/  ISETP.GE.AND P6, PT, R27, RZ, PT ;  /* 0x000000ff1b00720c */ /* 0x000fe20003fc6270 */
[--C-:B------:R-:W-:Y:S02]  /*4a30*/  @!P5 IMAD.IADD R19, R19, 0x1, -R25.reuse ;  /* 0x000000011313d824 */ /* 0x100fe400078e0a19 */
[--C-:B------:R-:W-:Y:S01]  /*4a40*/  @!P1 IMAD.IADD R10, R10, 0x1, -R25.reuse ;  /* 0x000000010a0a9824 */ /* 0x100fe200078e0a19 */
[----:B------:R-:W-:Y:S02]  /*4a50*/  ISETP.GE.AND P3, PT, R12, RZ, PT ;  /* 0x000000ff0c00720c */ /* 0x000fe40003f66270 */
[----:B------:R-:W-:Y:S01]  /*4a60*/  ISETP.GE.AND P2, PT, R5, RZ, PT ;  /* 0x000000ff0500720c */ /* 0x000fe20003f46270 */
[----:B------:R-:W-:Y:S02]  /*4a70*/  IMAD.MOV.U32 R5, RZ, RZ, R16 ;  /* 0x000000ffff057224 */ /* 0x000fe400078e0010 */
[----:B------:R-:W-:-:S04]  /*4a80*/  @!P4 IMAD.IADD R21, R21, 0x1, -R25 ;  /* 0x000000011515c824 */ /* 0x000fc800078e0a19 */
[----:B------:R-:W-:Y:S01]  /*4a90*/  @!P6 IMAD.MOV R5, RZ, RZ, -R5 ;  /* 0x000000ffff05e224 */ /* 0x000fe200078e0a05 */
[----:B------:R-:W-:Y:S02]  /*4aa0*/  ISETP.GE.AND P1, PT, R22, RZ, PT ;  /* 0x000000ff1600720c */ /* 0x000fe40003f26270 */
[----:B------:R-:W-:Y:S02]  /*4ab0*/  ISETP.GE.AND P5, PT, R20, RZ, PT ;  /* 0x000000ff1400720c */ /* 0x000fe40003fa6270 */
[----:B------:R-:W2:Y:S04]  /*4ac0*/  LDL.LU R20, [R1+0x188] ;  /* 0x0001880001147983 */ /* 0x000ea80000300800 */
[----:B------:R-:W3:Y:S04]  /*4ad0*/  LDL.LU R12, [R1+0x18c] ;  /* 0x00018c00010c7983 */ /* 0x000ee80000300800 */
[----:B------:R-:W4:Y:S04]  /*4ae0*/  LDL.LU R22, [R1+0x78] ;  /* 0x0000780001167983 */ /* 0x000f280000300800 */
[----:B------:R-:W5:Y:S01]  /*4af0*/  LDL.LU R16, [R1+0x16c] ;  /* 0x00016c0001107983 */ /* 0x000f620000300800 */
[----:B------:R-:W-:-:S03]  /*4b00*/  ISETP.GE.AND P4, PT, R28, RZ, PT ;  /* 0x000000ff1c00720c */ /* 0x000fc60003f86270 */
[----:B------:R-:W5:Y:S04]  /*4b10*/  LDL.LU R27, [R1+0x170] ;  /* 0x00017000011b7983 */ /* 0x000f680000300800 */
[----:B------:R-:W5:Y:S04]  /*4b20*/  LDL.LU R28, [R1+0x174] ;  /* 0x00017400011c7983 */ /* 0x000f680000300800 */
[----:B------:R1:W-:Y:S01]  /*4b30*/  STL [R1+0x1f8], R5 ;  /* 0x0001f80501007387 */ /* 0x0003e20000100800 */
[----:B------:R-:W-:Y:S02]  /*4b40*/  @!P2 IMAD.MOV R6, RZ, RZ, -R6 ;  /* 0x000000ffff06a224 */ /* 0x000fe400078e0a06 */
[----:B-1----:R-:W-:-:S04]  /*4b50*/  IMAD.MOV.U32 R5, RZ, RZ, R7 ;  /* 0x000000ffff057224 */ /* 0x002fc800078e0007 */
[----:B------:R-:W-:Y:S01]  /*4b60*/  @!P3 IMAD.MOV R5, RZ, RZ, -R5 ;  /* 0x000000ffff05b224 */ /* 0x000fe200078e0a05 */
[----:B------:R1:W-:Y:S04]  /*4b70*/  STL [R1+0x1f4], R6 ;  /* 0x0001f40601007387 */ /* 0x0003e80000100800 */
[----:B------:R1:W-:Y:S01]  /*4b80*/  STL [R1+0x1f0], R5 ;  /* 0x0001f00501007387 */ /* 0x0003e20000100800 */
[----:B------:R-:W-:-:S03]  /*4b90*/  IMAD.MOV.U32 R7, RZ, RZ, R8 ;  /* 0x000000ffff077224 */ /* 0x000fc600078e0008 */
[----:B-1----:R-:W5:Y:S04]  /*4ba0*/  LDL R6, [R1+0x89c] ;  /* 0x00089c0001067983 */ /* 0x002f680000100800 */
[----:B------:R-:W5:Y:S01]  /*4bb0*/  LDL R5, [R1+0x894] ;  /* 0x0008940001057983 */ /* 0x000f620000100800 */
[----:B------:R-:W-:Y:S02]  /*4bc0*/  @!P5 IMAD.MOV R7, RZ, RZ, -R7 ;  /* 0x000000ffff07d224 */ /* 0x000fe400078e0a07 */
[----:B------:R-:W-:Y:S02]  /*4bd0*/  IMAD.MOV.U32 R8, RZ, RZ, R17 ;  /* 0x000000ffff087224 */ /* 0x000fe400078e0011 */
[----:B------:R-:W5:Y:S04]  /*4be0*/  LDL R17, [R1+0x8b0] ;  /* 0x0008b00001117983 */ /* 0x000f680000100800 */
[----:B------:R1:W-:Y:S04]  /*4bf0*/  STL [R1+0x1ec], R7 ;  /* 0x0001ec0701007387 */ /* 0x0003e80000100800 */
[----:B------:R-:W5:Y:S04]  /*4c00*/  LDL R23, [R1+0x870] ;  /* 0x0008700001177983 */ /* 0x000f680000100800 */
[----:B------:R-:W5:Y:S04]  /*4c10*/  LDL R11, [R1+0x880] ;  /* 0x00088000010b7983 */ /* 0x000f680000100800 */
[----:B-1----:R-:W5:Y:S01]  /*4c20*/  LDL R7, [R1+0x868] ;  /* 0x0008680001077983 */ /* 0x002f620000100800 */
[----:B------:R-:W-:-:S02]  /*4c30*/  ISETP.GT.U32.AND P0, PT, R25, R13, PT ;  /* 0x0000000d1900720c */ /* 0x000fc40003f04070 */
[C---:B------:R-:W-:Y:S02]  /*4c40*/  ISETP.GT.U32.AND P3, PT, R25.reuse, R19, PT ;  /* 0x000000131900720c */ /* 0x040fe40003f64070 */
[C---:B------:R-:W-:Y:S02]  /*4c50*/  ISETP.GT.U32.AND P5, PT, R25.reuse, R10, PT ;  /* 0x0000000a1900720c */ /* 0x040fe40003fa4070 */
[----:B------:R-:W-:-:S07]  /*4c60*/  ISETP.GT.U32.AND P2, PT, R25, R18, PT ;  /* 0x000000121900720c */ /* 0x000fce0003f44070 */
[----:B------:R-:W-:Y:S01]  /*4c70*/  @!P0 IMAD.IADD R13, R13, 0x1, -R25 ;  /* 0x000000010d0d8824 */ /* 0x000fe200078e0a19 */
[----:B------:R-:W-:-:S04]  /*4c80*/  ISETP.GT.U32.AND P0, PT, R25, R9, PT ;  /* 0x000000091900720c */ /* 0x000fc80003f04070 */
[----:B------:R-:W-:Y:S01]  /*4c90*/  ISETP.GT.U32.AND P6, PT, R25, R13, PT ;  /* 0x0000000d1900720c */ /* 0x000fe20003fc4070 */
[----:B------:R-:W-:Y:S02]  /*4ca0*/  @!P4 IMAD.MOV R15, RZ, RZ, -R15 ;  /* 0x000000ffff0fc224 */ /* 0x000fe400078e0a0f */
[----:B------:R-:W-:Y:S01]  /*4cb0*/  @!P3 IMAD.IADD R19, R19, 0x1, -R25 ;  /* 0x000000011313b824 */ /* 0x000fe200078e0a19 */
[----:B------:R-:W-:Y:S01]  /*4cc0*/  SGXT.U32 R26, R26, 0x2 ;  /* 0x000000021a1a781a */ /* 0x000fe20000000000 */
[----:B------:R-:W-:-:S04]  /*4cd0*/  @!P1 IMAD.MOV R8, RZ, RZ, -R8 ;  /* 0x000000ffff089224 */ /* 0x000fc800078e0a08 */
[--C-:B------:R-:W-:Y:S02]  /*4ce0*/  @!P0 IMAD.IADD R9, R9, 0x1, -R25.reuse ;  /* 0x0000000109098824 */ /* 0x100fe400078e0a19 */
[--C-:B------:R-:W-:Y:S02]  /*4cf0*/  @!P5 IMAD.IADD R10, R10, 0x1, -R25.reuse ;  /* 0x000000010a0ad824 */ /* 0x100fe400078e0a19 */
[--C-:B------:R-:W-:Y:S02]  /*4d00*/  @!P6 IMAD.IADD R13, R13, 0x1, -R25.reuse ;  /* 0x000000010d0de824 */ /* 0x100fe400078e0a19 */
[----:B------:R-:W-:Y:S01]  /*4d10*/  @!P2 IMAD.IADD R18, R18, 0x1, -R25 ;  /* 0x000000011212a824 */ /* 0x000fe200078e0a19 */
[----:B------:R1:W-:Y:S01]  /*4d20*/  STL [R1+0x1e8], R8 ;  /* 0x0001e80801007387 */ /* 0x0003e20000100800 */
[----:B------:R-:W-:Y:S01]  /*4d30*/  ISETP.GT.U32.AND P1, PT, R25, R21, PT ;  /* 0x000000151900720c */ /* 0x000fe20003f24070 */
[----:B-1----:R-:W-:-:S05]  /*4d40*/  IMAD R8, R26, R14, RZ ;  /* 0x0000000e1a087224 */ /* 0x002fca00078e02ff */
[----:B------:R-:W-:Y:S04]  /*4d50*/  STL [R1+0x7c8], R8 ;  /* 0x0007c80801007387 */ /* 0x000fe80000100800 */
[----:B------:R-:W-:Y:S03]  /*4d60*/  STL [R1+0x1e4], R15 ;  /* 0x0001e40f01007387 */ /* 0x000fe60000100800 */
[----:B------:R-:W-:Y:S01]  /*4d70*/  @!P1 IMAD.IADD R21, R21, 0x1, -R25 ;  /* 0x0000000115159824 */ /* 0x000fe200078e0a19 */
[C---:B--2---:R-:W-:Y:S02]  /*4d80*/  ISETP.GT.U32.AND P4, PT, R25.reuse, R20, PT ;  /* 0x000000141900720c */ /* 0x044fe40003f84070 */
[----:B---3--:R-:W-:-:S02]  /*4d90*/  ISETP.GT.U32.AND P0, PT, R25, R12, PT ;  /* 0x0000000c1900720c */ /* 0x008fc40003f04070 */
[C---:B----4-:R-:W-:Y:S02]  /*4da0*/  ISETP.GT.U32.AND P2, PT, R25.reuse, R22, PT ;  /* 0x000000161900720c */ /* 0x050fe40003f44070 */
[C---:B-----5:R-:W-:Y:S02]  /*4db0*/  ISETP.GT.U32.AND P3, PT, R25.reuse, R16, PT ;  /* 0x000000101900720c */ /* 0x060fe40003f64070 */
[----:B------:R-:W-:-:S05]  /*4dc0*/  ISETP.GT.U32.AND P5, PT, R25, R27, PT ;  /* 0x0000001b1900720c */ /* 0x000fca0003fa4070 */
[--C-:B------:R-:W-:Y:S02]  /*4dd0*/  @!P4 IMAD.IADD R20, R20, 0x1, -R25.reuse ;  /* 0x000000011414c824 */ /* 0x100fe400078e0a19 */
[--C-:B------:R-:W-:Y:S02]  /*4de0*/  @!P0 IMAD.IADD R12, R12, 0x1, -R25.reuse ;  /* 0x000000010c0c8824 */ /* 0x100fe400078e0a19 */
[--C-:B------:R-:W-:Y:S02]  /*4df0*/  @!P2 IMAD.IADD R22, R22, 0x1, -R25.reuse ;  /* 0x000000011616a824 */ /* 0x100fe400078e0a19 */
[--C-:B------:R-:W-:Y:S02]  /*4e00*/  @!P3 IMAD.IADD R16, R16, 0x1, -R25.reuse ;  /* 0x000000011010b824 */ /* 0x100fe400078e0a19 */
[----:B------:R-:W-:Y:S01]  /*4e10*/  @!P5 IMAD.IADD R27, R27, 0x1, -R25 ;  /* 0x000000011b1bd824 */ /* 0x000fe200078e0a19 */
[----:B------:R-:W-:Y:S02]  /*4e20*/  ISETP.GE.AND P6, PT, R5, RZ, PT ;  /* 0x000000ff0500720c */ /* 0x000fe40003fc6270 */
[----:B------:R-:W-:Y:S01]  /*4e30*/  ISETP.GE.AND P4, PT, R6, RZ, PT ;  /* 0x000000ff0600720c */ /* 0x000fe20003f86270 */
[----:B------:R-:W-:Y:S01]  /*4e40*/  IMAD.MOV.U32 R6, RZ, RZ, R9 ;  /* 0x000000ffff067224 */ /* 0x000fe200078e0009 */
[----:B------:R-:W-:-:S02]  /*4e50*/  ISETP.GE.AND P0, PT, R17, RZ, PT ;  /* 0x000000ff1100720c */ /* 0x000fc40003f06270 */
[----:B------:R-:W2:Y:S01]  /*4e60*/  LDL.LU R17, [R1+0x178] ;  /* 0x0001780001117983 */ /* 0x000ea20000300800 */
[----:B------:R-:W-:-:S03]  /*4e70*/  IMAD.MOV.U32 R9, RZ, RZ, R18 ;  /* 0x000000ffff097224 */ /* 0x000fc600078e0012 */
[----:B------:R-:W3:Y:S01]  /*4e80*/  LDL.LU R5, [R1+0x138] ;  /* 0x0001380001057983 */ /* 0x000ee20000300800 */
[----:B------:R-:W-:Y:S02]  /*4e90*/  ISETP.GE.AND P3, PT, R23, RZ, PT ;  /* 0x000000ff1700720c */ /* 0x000fe40003f66270 */
[----:B------:R-:W-:Y:S01]  /*4ea0*/  @!P6 IMAD.MOV R6, RZ, RZ, -R6 ;  /* 0x000000ffff06e224 */ /* 0x000fe200078e0a06 */
[----:B------:R-:W4:Y:S01]  /*4eb0*/  LDL.LU R23, [R1+0x15c] ;  /* 0x00015c0001177983 */ /* 0x000f220000300800 */
[----:B------:R-:W-:-:S03]  /*4ec0*/  ISETP.GE.AND P5, PT, R11, RZ, PT ;  /* 0x000000ff0b00720c */ /* 0x000fc60003fa6270 */
[----:B------:R-:W5:Y:S01]  /*4ed0*/  LDL R11, [R1+0x884] ;  /* 0x00088400010b7983 */ /* 0x000f620000100800 */
[----:B------:R-:W-:-:S03]  /*4ee0*/  ISETP.GE.AND P2, PT, R7, RZ, PT ;  /* 0x000000ff0700720c */ /* 0x000fc60003f46270 */
[----:B------:R-:W4:Y:S04]  /*4ef0*/  LDL.LU R7, [R1+0x160] ;  /* 0x0001600001077983 */ /* 0x000f280000300800 */
[----:B------:R-:W4:Y:S01]  /*4f00*/  LDL R18, [R1+0x898] ;  /* 0x0008980001127983 */ /* 0x000f220000100800 */
[----:B------:R-:W-:-:S03]  /*4f10*/  @!P4 IMAD.MOV R9, RZ, RZ, -R9 ;  /* 0x000000ffff09c224 */ /* 0x000fc600078e0a09 */
[----:B------:R1:W-:Y:S02]  /*4f20*/  STL [R1+0x1e0], R6 ;  /* 0x0001e00601007387 */ /* 0x0003e40000100800 */
[----:B-1----:R-:W-:Y:S02]  /*4f30*/  IMAD.MOV.U32 R6, RZ, RZ, R19 ;  /* 0x000000ffff067224 */ /* 0x002fe400078e0013 */
[----:B------:R-:W4:Y:S02]  /*4f40*/  LDL R19, [R1+0x85c] ;  /* 0x00085c0001137983 */ /* 0x000f240000100800 */
[----:B------:R-:W-:Y:S02]  /*4f50*/  @!P0 IMAD.MOV R6, RZ, RZ, -R6 ;  /* 0x000000ffff068224 */ /* 0x000fe400078e0a06 */
[----:B------:R1:W-:Y:S04]  /*4f60*/  STL [R1+0x1dc], R9 ;  /* 0x0001dc0901007387 */ /* 0x0003e80000100800 */
[----:B------:R1:W-:Y:S02]  /*4f70*/  STL [R1+0x1d8], R6 ;  /* 0x0001d80601007387 */ /* 0x0003e40000100800 */
[----:B-1----:R-:W-:-:S02]  /*4f80*/  IMAD.MOV.U32 R9, RZ, RZ, R10 ;  /* 0x000000ffff097224 */ /* 0x002fc400078e000a */
[----:B------:R-:W-:Y:S02]  /*4f90*/  IMAD.MOV.U32 R6, RZ, RZ, R21 ;  /* 0x000000ffff067224 */ /* 0x000fe400078e0015 */
[----:B------:R-:W-:Y:S01]  /*4fa0*/  @!P2 IMAD.MOV R9, RZ, RZ, -R9 ;  /* 0x000000ffff09a224 */ /* 0x000fe200078e0a09 */
[----:B------:R-:W4:Y:S01]  /*4fb0*/  LDL R21, [R1+0x860] ;  /* 0x0008600001157983 */ /* 0x000f220000100800 */
[----:B------:R-:W-:-:S03]  /*4fc0*/  @!P3 IMAD.MOV R6, RZ, RZ, -R6 ;  /* 0x000000ffff06b224 */ /* 0x000fc600078e0a06 */
[----:B------:R1:W-:Y:S04]  /*4fd0*/  STL [R1+0x1d4], R9 ;  /* 0x0001d40901007387 */ /* 0x0003e80000100800 */
[----:B------:R-:W4:Y:S04]  /*4fe0*/  LDL.LU R10, [R1+0x168] ;  /* 0x00016800010a7983 */ /* 0x000f280000300800 */
[----:B------:R1:W-:Y:S02]  /*4ff0*/  STL [R1+0x1d0], R6 ;  /* 0x0001d00601007387 */ /* 0x0003e40000100800 */
[----:B-1----:R-:W-:-:S02]  /*5000*/  IMAD.MOV.U32 R9, RZ, RZ, R13 ;  /* 0x000000ffff097224 */ /* 0x002fc400078e000d */
[----:B------:R-:W4:Y:S04]  /*5010*/  LDL R13, [R1+0x878] ;  /* 0x00087800010d7983 */ /* 0x000f280000100800 */
[----:B------:R-:W4:Y:S01]  /*5020*/  LDL R6, [R1+0x86c] ;  /* 0x00086c0001067983 */ /* 0x000f220000100800 */
[C---:B------:R-:W-:Y:S02]  /*5030*/  ISETP.GT.U32.AND P1, PT, R25.reuse, R28, PT ;  /* 0x0000001c1900720c */ /* 0x040fe40003f24070 */
[C---:B------:R-:W-:Y:S02]  /*5040*/  ISETP.GT.U32.AND P6, PT, R25.reuse, R12, PT ;  /* 0x0000000c1900720c */ /* 0x040fe40003fc4070 */
[C---:B------:R-:W-:Y:S02]  /*5050*/  ISETP.GT.U32.AND P2, PT, R25.reuse, R16, PT ;  /* 0x000000101900720c */ /* 0x040fe40003f44070 */
[----:B------:R-:W-:-:S07]  /*5060*/  ISETP.GT.U32.AND P0, PT, R25, R22, PT ;  /* 0x000000161900720c */ /* 0x000fce0003f04070 */
[--C-:B------:R-:W-:Y:S01]  /*5070*/  @!P1 IMAD.IADD R28, R28, 0x1, -R25.reuse ;  /* 0x000000011c1c9824 */ /* 0x100fe200078e0a19 */
[C---:B------:R-:W-:Y:S01]  /*5080*/  ISETP.GT.U32.AND P1, PT, R25.reuse, R20, PT ;  /* 0x000000141900720c */ /* 0x040fe20003f24070 */
[----:B------:R-:W-:Y:S02]  /*5090*/  @!P6 IMAD.IADD R12, R12, 0x1, -R25 ;  /* 0x000000010c0ce824 */ /* 0x000fe400078e0a19 */
[----:B------:R-:W-:Y:S01]  /*50a0*/  IMAD R8, R14, 0x4, R8 ;  /* 0x000000040e087824 */ /* 0x000fe200078e0208 */
[----:B------:R-:W-:Y:S01]  /*50b0*/  ISETP.GT.U32.AND P3, PT, R25, R28, PT ;  /* 0x0000001c1900720c */ /* 0x000fe20003f64070 */
[----:B------:R-:W-:Y:S02]  /*50c0*/  @!P5 IMAD.MOV R9, RZ, RZ, -R9 ;  /* 0x000000ffff09d224 */ /* 0x000fe400078e0a09 */
[--C-:B------:R-:W-:Y:S01]  /*50d0*/  @!P2 IMAD.IADD R16, R16, 0x1, -R25.reuse ;  /* 0x000000011010a824 */ /* 0x100fe200078e0a19 */
[----:B------:R-:W-:Y:S01]  /*50e0*/  STL [R1+0x7c4], R8 ;  /* 0x0007c40801007387 */ /* 0x000fe20000100800 */
[----:B------:R-:W-:-:S04]  /*50f0*/  @!P0 IMAD.IADD R22, R22, 0x1, -R25 ;  /* 0x0000000116168824 */ /* 0x000fc800078e0a19 */
[--C-:B------:R-:W-:Y:S01]  /*5100*/  @!P1 IMAD.IADD R20, R20, 0x1, -R25.reuse ;  /* 0x0000000114149824 */ /* 0x100fe200078e0a19 */
[----:B------:R1:W-:Y:S03]  /*5110*/  STL [R1+0x1cc], R9 ;  /* 0x0001cc0901007387 */ /* 0x0003e60000100800 */
[----:B------:R-:W-:Y:S02]  /*5120*/  IMAD.MOV.U32 R15, RZ, RZ, R20 ;  /* 0x000000ffff0f7224 */ /* 0x000fe400078e0014 */
[----:B------:R-:W-:Y:S01]  /*5130*/  @!P3 IMAD.IADD R28, R28, 0x1, -R25 ;  /* 0x000000011c1cb824 */ /* 0x000fe200078e0a19 */
[C---:B--2---:R-:W-:Y:S02]  /*5140*/  ISETP.GT.U32.AND P5, PT, R25.reuse, R17, PT ;  /* 0x000000111900720c */ /* 0x044fe40003fa4070 */
[----:B---3--:R-:W-:Y:S02]  /*5150*/  ISETP.GT.U32.AND P1, PT, R25, R5, PT ;  /* 0x000000051900720c */ /* 0x008fe40003f24070 */
[----:B-----5:R-:W-:-:S02]  /*5160*/  ISETP.GE.AND P6, PT, R11, RZ, PT ;  /* 0x000000ff0b00720c */ /* 0x020fc40003fc6270 */
[----:B------:R-:W2:Y:S01]  /*5170*/  LDL.LU R11, [R1+0x148] ;  /* 0x00014800010b7983 */ /* 0x000ea20000300800 */
[----:B----4-:R-:W-:-:S03]  /*5180*/  ISETP.GE.AND P2, PT, R18, RZ, PT ;  /* 0x000000ff1200720c */ /* 0x010fc60003f46270 */
[----:B-1----:R-:W3:Y:S01]  /*5190*/  LDL.LU R9, [R1+0x14c] ;  /* 0x00014c0001097983 */ /* 0x002ee20000300800 */
[----:B------:R-:W-:Y:S02]  /*51a0*/  ISETP.GT.U32.AND P0, PT, R25, R23, PT ;  /* 0x000000171900720c */ /* 0x000fe40003f04070 */
[----:B------:R-:W-:-:S04]  /*51b0*/  @!P5 IMAD.IADD R17, R17, 0x1, -R25 ;  /* 0x000000011111d824 */ /* 0x000fc800078e0a19 */
[----:B------:R-:W-:Y:S02]  /*51c0*/  @!P6 IMAD.MOV R15, RZ, RZ, -R15 ;  /* 0x000000ffff0fe224 */ /* 0x000fe400078e0a0f */
[--C-:B------:R-:W-:Y:S02]  /*51d0*/  @!P1 IMAD.IADD R5, R5, 0x1, -R25.reuse ;  /* 0x0000000105059824 */ /* 0x100fe400078e0a19 */
[----:B------:R-:W-:Y:S01]  /*51e0*/  @!P2 IMAD.MOV R12, RZ, RZ, -R12 ;  /* 0x000000ffff0ca224 */ /* 0x000fe200078e0a0c */
[----:B------:R-:W-:Y:S02]  /*51f0*/  ISETP.GE.AND P3, PT, R19, RZ, PT ;  /* 0x000000ff1300720c */ /* 0x000fe40003f66270 */
[----:B------:R-:W4:Y:S04]  /*5200*/  LDL.LU R19, [R1+0x150] ;  /* 0x0001500001137983 */ /* 0x000f280000300800 */
[----:B------:R-:W5:Y:S04]  /*5210*/  LDL.LU R18, [R1+0x154] ;  /* 0x0001540001127983 */ /* 0x000f680000300800 */
[----:B------:R-:W5:Y:S01]  /*5220*/  LDL.LU R20, [R1+0x158] ;  /* 0x0001580001147983 */ /* 0x000f620000300800 */
[----:B------:R-:W-:Y:S01]  /*5230*/  @!P0 IMAD.IADD R23, R23, 0x1, -R25 ;  /* 0x0000000117178824 */ /* 0x000fe200078e0a19 */
[----:B------:R-:W-:-:S02]  /*5240*/  ISETP.GE.AND P5, PT, R21, RZ, PT ;  /* 0x000000ff1500720c */ /* 0x000fc40003fa6270 */
[----:B------:R-:W5:Y:S04]  /*5250*/  LDL.LU R21, [R1+0x130] ;  /* 0x0001300001157983 */ /* 0x000f680000300800 */
[----:B------:R-:W-:Y:S01]  /*5260*/  STL [R1+0x1c8], R15 ;  /* 0x0001c80f01007387 */ /* 0x000fe20000100800 */
[----:B------:R-:W-:Y:S01]  /*5270*/  ISETP.GE.AND P0, PT, R13, RZ, PT ;  /* 0x000000ff0d00720c */ /* 0x000fe20003f06270 */
[----:B------:R-:W-:Y:S01]  /*5280*/  IMAD.MOV.U32 R13, RZ, RZ, R22 ;  /* 0x000000ffff0d7224 */ /* 0x000fe200078e0016 */
[----:B------:R-:W-:Y:S02]  /*5290*/  ISETP.GE.AND P1, PT, R6, RZ, PT ;  /* 0x000000ff0600720c */ /* 0x000fe40003f26270 */
[----:B------:R-:W5:Y:S04]  /*52a0*/  LDL R6, [R1+0x87c] ;  /* 0x00087c0001067983 */ /* 0x000f680000100800 */
[----:B------:R1:W-:Y:S01]  /*52b0*/  STL [R1+0x1c4], R12 ;  /* 0x0001c40c01007387 */ /* 0x0003e20000100800 */
[----:B------:R-:W-:-:S03]  /*52c0*/  @!P3 IMAD.MOV R13, RZ, RZ, -R13 ;  /* 0x000000ffff0db224 */ /* 0x000fc600078e0a0d */
[----:B------:R-:W5:Y:S04]  /*52d0*/  LDL R22, [R1+0x858] ;  /* 0x0008580001167983 */ /* 0x000f680000100800 */
[----:B-1----:R-:W5:Y:S01]  /*52e0*/  LDL R12, [R1+0x850] ;  /* 0x00085000010c7983 */ /* 0x002f620000100800 */
[----:B------:R-:W-:-:S03]  /*52f0*/  IMAD.MOV.U32 R15, RZ, RZ, R16 ;  /* 0x000000ffff0f7224 */ /* 0x000fc600078e0010 */
[----:B------:R1:W-:Y:S04]  /*5300*/  STL [R1+0x1c0], R13 ;  /* 0x0001c00d01007387 */ /* 0x0003e80000100800 */
[----:B------:R-:W5:Y:S04]  /*5310*/  LDL R16, [R1+0xa3c] ;  /* 0x000a3c0001107983 */ /* 0x000f680000100800 */
[----:B-1----:R-:W5:Y:S01]  /*5320*/  LDL R13, [R1+0x854] ;  /* 0x00085400010d7983 */ /* 0x002f620000100800 */
[----:B------:R-:W-:-:S05]  /*5330*/  @!P5 IMAD.MOV R15, RZ, RZ, -R15 ;  /* 0x000000ffff0fd224 */ /* 0x000fca00078e0a0f */
[----:B------:R1:W-:Y:S02]  /*5340*/  STL [R1+0x1bc], R15 ;  /* 0x0001bc0f01007387 */ /* 0x0003e40000100800 */
[----:B-1----:R-:W-:Y:S02]  /*5350*/  IMAD.MOV.U32 R15, RZ, RZ, R28 ;  /* 0x000000ffff0f7224 */ /* 0x002fe400078e001c */
[----:B------:R-:W5:Y:S01]  /*5360*/  LDL R28, [R1+0x864] ;  /* 0x00086400011c7983 */ /* 0x000f620000100800 */
[C---:B------:R-:W-:Y:S02]  /*5370*/  ISETP.GT.U32.AND P6, PT, R25.reuse, R10, PT ;  /* 0x0000000a1900720c */ /* 0x040fe40003fc4070 */
[C---:B------:R-:W-:Y:S02]  /*5380*/  ISETP.GT.U32.AND P4, PT, R25.reuse, R27, PT ;  /* 0x0000001b1900720c */ /* 0x040fe40003f84070 */
[C---:B------:R-:W-:Y:S02]  /*5390*/  ISETP.GT.U32.AND P2, PT, R25.reuse, R17, PT ;  /* 0x000000111900720c */ /* 0x040fe40003f44070 */
[----:B------:R-:W-:-:S07]  /*53a0*/  ISETP.GT.U32.AND P3, PT, R25, R5, PT ;  /* 0x000000051900720c */ /* 0x000fce0003f64070 */
[--C-:B------:R-:W-:Y:S02]  /*53b0*/  @!P6 IMAD.IADD R10, R10, 0x1, -R25.reuse ;  /* 0x000000010a0ae824 */ /* 0x100fe400078e0a19 */
[----:B------:R-:W-:Y:S01]  /*53c0*/  @!P4 IMAD.IADD R27, R27, 0x1, -R25 ;  /* 0x000000011b1bc824 */ /* 0x000fe200078e0a19 */
[C---:B------:R-:W-:Y:S02]  /*53d0*/  ISETP.GT.U32.AND P4, PT, R25.reuse, R7, PT ;  /* 0x000000071900720c */ /* 0x040fe40003f84070 */
[----:B------:R-:W-:Y:S01]  /*53e0*/  ISETP.GT.U32.AND P6, PT, R25, R10, PT ;  /* 0x0000000a1900720c */ /* 0x000fe20003fc4070 */
[----:B------:R-:W-:Y:S02]  /*53f0*/  @!P1 IMAD.MOV R27, RZ, RZ, -R27 ;  /* 0x000000ffff1b9224 */ /* 0x000fe400078e0a1b */
[----:B------:R-:W-:Y:S02]  /*5400*/  @!P0 IMAD.MOV R15, RZ, RZ, -R15 ;  /* 0x000000ffff0f8224 */ /* 0x000fe400078e0a0f */
[----:B------:R-:W-:-:S02]  /*5410*/  @!P2 IMAD.IADD R17, R17, 0x1, -R25 ;  /* 0x000000011111a824 */ /* 0x000fc400078e0a19 */
[----:B------:R-:W-:-:S04]  /*5420*/  @!P3 IMAD.IADD R5, R5, 0x1, -R25 ;  /* 0x000000010505b824 */ /* 0x000fc800078e0a19 */
[--C-:B------:R-:W-:Y:S02]  /*5430*/  @!P4 IMAD.IADD R7, R7, 0x1, -R25.reuse ;  /* 0x000000010707c824 */ /* 0x100fe400078e0a19 */
[----:B------:R-:W-:Y:S01]  /*5440*/  @!P6 IMAD.IADD R10, R10, 0x1, -R25 ;  /* 0x000000010a0ae824 */ /* 0x000fe200078e0a19 */
[C---:B------:R-:W-:Y:S02]  /*5450*/  ISETP.GT.U32.AND P4, PT, R25.reuse, R23, PT ;  /* 0x000000171900720c */ /* 0x040fe40003f84070 */
[----:B------:R-:W-:Y:S01]  /*5460*/  ISETP.GT.U32.AND P5, PT, R25, R7, PT ;  /* 0x000000071900720c */ /* 0x000fe20003fa4070 */
[----:B------:R-:W-:Y:S04]  /*5470*/  STL [R1+0x1b8], R27 ;  /* 0x0001b81b01007387 */ /* 0x000fe80000100800 */
[----:B------:R1:W-:Y:S02]  /*5480*/  STL [R1+0x1b4], R15 ;  /* 0x0001b40f01007387 */ /* 0x0003e40000100800 */
[----:B-1----:R-:W-:-:S06]  /*5490*/  IMAD.MOV.U32 R15, RZ, RZ, R17 ;  /* 0x000000ffff0f7224 */ /* 0x002fcc00078e0011 */
[--C-:B------:R-:W-:Y:S02]  /*54a0*/  @!P5 IMAD.IADD R7, R7, 0x1, -R25.reuse ;  /* 0x000000010707d824 */ /* 0x100fe400078e0a19 */
[----:B------:R-:W-:Y:S02]  /*54b0*/  @!P4 IMAD.IADD R23, R23, 0x1, -R25 ;  /* 0x000000011717c824 */ /* 0x000fe400078e0a19 */
[----:B------:R-:W-:Y:S01]  /*54c0*/  IMAD.MOV.U32 R27, RZ, RZ, R24 ;  /* 0x000000ffff1b7224 */ /* 0x000fe200078e0018 */
[C---:B--2---:R-:W-:Y:S02]  /*54d0*/  ISETP.GT.U32.AND P1, PT, R25.reuse, R11, PT ;  /* 0x0000000b1900720c */ /* 0x044fe40003f24070 */
[----:B---3--:R-:W-:-:S11]  /*54e0*/  ISETP.GT.U32.AND P0, PT, R25, R9, PT ;  /* 0x000000091900720c */ /* 0x008fd60003f04070 */
[--C-:B------:R-:W-:Y:S01]  /*54f0*/  @!P1 IMAD.IADD R11, R11, 0x1, -R25.reuse ;  /* 0x000000010b0b9824 */ /* 0x100fe200078e0a19 */
[C---:B----4-:R-:W-:Y:S02]  /*5500*/  ISETP.GT.U32.AND P2, PT, R25.reuse, R19, PT ;  /* 0x000000131900720c */ /* 0x050fe40003f44070 */
[----:B-----5:R-:W-:Y:S01]  /*5510*/  ISETP.GT.U32.AND P3, PT, R25, R18, PT ;  /* 0x000000121900720c */ /* 0x020fe20003f64070 */
[----:B------:R-:W-:-:S10]  /*5520*/  @!P0 IMAD.IADD R9, R9, 0x1, -R25 ;  /* 0x0000000109098824 */ /* 0x000fd400078e0a19 */
[--C-:B------:R-:W-:Y:S02]  /*5530*/  @!P2 IMAD.IADD R19, R19, 0x1, -R25.reuse ;  /* 0x000000011313a824 */ /* 0x100fe400078e0a19 */
[----:B------:R-:W-:Y:S01]  /*5540*/  @!P3 IMAD.IADD R18, R18, 0x1, -R25 ;  /* 0x000000011212b824 */ /* 0x000fe200078e0a19 */
[----:B------:R-:W-:Y:S02]  /*5550*/  ISETP.GE.AND P6, PT, R6, RZ, PT ;  /* 0x000000ff0600720c */ /* 0x000fe40003fc6270 */
[----:B------:R-:W-:Y:S02]  /*5560*/  ISETP.GE.AND P0, PT, R22, RZ, PT ;  /* 0x000000ff1600720c */ /* 0x000fe40003f06270 */
[----:B------:R-:W2:Y:S01]  /*5570*/  LDL.LU R22, [R1+0x134] ;  /* 0x0001340001167983 */ /* 0x000ea20000300800 */
[----:B------:R-:W-:-:S03]  /*5580*/  ISETP.GE.AND P1, PT, R12, RZ, PT ;  /* 0x000000ff0c00720c */ /* 0x000fc60003f26270 */
[----:B------:R-:W3:Y:S05]  /*5590*/  LDL.LU R6, [R1+0x13c] ;  /* 0x00013c0001067983 */ /* 0x000eea0000300800 */
[----:B------:R-:W-:Y:S01]  /*55a0*/  @!P6 IMAD.MOV R15, RZ, RZ, -R15 ;  /* 0x000000ffff0fe224 */ /* 0x000fe200078e0a0f */
[----:B------:R-:W-:-:S04]  /*55b0*/  ISETP.GE.AND P3, PT, R16, RZ, PT ;  /* 0x000000ff1000720c */ /* 0x000fc80003f66270 */
[----:B------:R-:W-:Y:S01]  /*55c0*/  @!P1 IMAD.MOV R5, RZ, RZ, -R5 ;  /* 0x000000ffff059224 */ /* 0x000fe200078e0a05 */
[----:B------:R-:W-:Y:S02]  /*55d0*/  ISETP.GE.AND P2, PT, R13, RZ, PT ;  /* 0x000000ff0d00720c */ /* 0x000fe40003f46270 */
[----:B------:R-:W4:Y:S04]  /*55e0*/  LDL.LU R13, [R1+0x140] ;  /* 0x00014000010d7983 */ /* 0x000f280000300800 */
[----:B------:R-:W5:Y:S04]  /*55f0*/  LDL.LU R12, [R1+0x144] ;  /* 0x00014400010c7983 */ /* 0x000f680000300800 */
[----:B------:R-:W5:Y:S01]  /*5600*/  LDL.LU R16, [R1+0x11c] ;  /* 0x00011c0001107983 */ /* 0x000f620000300800 */
[----:B------:R-:W-:-:S03]  /*5610*/  @!P0 IMAD.MOV R23, RZ, RZ, -R23 ;  /* 0x000000ffff178224 */ /* 0x000fc600078e0a17 */
[----:B------:R-:W5:Y:S04]  /*5620*/  LDL.LU R17, [R1+0x120] ;  /* 0x0001200001117983 */ /* 0x000f680000300800 */
[----:B------:R1:W-:Y:S04]  /*5630*/  STL [R1+0x1b0], R15 ;  /* 0x0001b00f01007387 */ /* 0x0003e80000100800 */
[----:B------:R1:W-:Y:S02]  /*5640*/  STL [R1+0x1ac], R5 ;  /* 0x0001ac0501007387 */ /* 0x0003e40000100800 */
[----:B-1----:R-:W-:-:S02]  /*5650*/  IMAD.MOV.U32 R15, RZ, RZ, R7 ;  /* 0x000000ffff0f7224 */ /* 0x002fc400078e0007 */
[----:B------:R-:W5:Y:S04]  /*5660*/  LDL R7, [R1+0x970] ;  /* 0x0009700001077983 */ /* 0x000f680000100800 */
[----:B------:R-:W5:Y:S01]  /*5670*/  LDL R5, [R1+0x8c4] ;  /* 0x0008c40001057983 */ /* 0x000f620000100800 */
[----:B------:R-:W-:-:S03]  /*5680*/  @!P2 IMAD.MOV R15, RZ, RZ, -R15 ;  /* 0x000000ffff0fa224 */ /* 0x000fc600078e0a0f */
[----:B------:R1:W-:Y:S04]  /*5690*/  STL [R1+0x1a8], R23 ;  /* 0x0001a81701007387 */ /* 0x0003e80000100800 */
[----:B------:R-:W5:Y:S04]  /*56a0*/  LDL R24, [R1+0x9dc] ;  /* 0x0009dc0001187983 */ /* 0x000f680000100800 */
[----:B-1----:R-:W5:Y:S04]  /*56b0*/  LDL R23, [R1+0x9c4] ;  /* 0x0009c40001177983 */ /* 0x002f680000100800 */
[----:B------:R1:W-:Y:S02]  /*56c0*/  STL [R1+0x1a4], R15 ;  /* 0x0001a40f01007387 */ /* 0x0003e40000100800 */
[----:B-1----:R-:W-:-:S02]  /*56d0*/  IMAD.MOV.U32 R15, RZ, RZ, R10 ;  /* 0x000000ffff0f7224 */ /* 0x002fc400078e000a */
[----:B------:R-:W5:Y:S01]  /*56e0*/  LDL R10, [R1+0x9ec] ;  /* 0x0009ec00010a7983 */ /* 0x000f620000100800 */
[----:B------:R-:W-:Y:S01]  /*56f0*/  ISETP.GT.U32.AND P4, PT, R25, R20, PT ;  /* 0x000000141900720c */ /* 0x000fe20003f84070 */
[----:B------:R-:W-:-:S05]  /*5700*/  @!P3 IMAD.MOV R27, RZ, RZ, -R27 ;  /* 0x000000ffff1bb224 */ /* 0x000fca00078e0a1b */
[----:B------:R-:W-:Y:S07]  /*5710*/  STL [R1+0x138], R27 ;  /* 0x0001381b01007387 */ /* 0x000fee0000100800 */
[----:B------:R-:W-:Y:S01]  /*5720*/  @!P4 IMAD.IADD R20, R20, 0x1, -R25 ;  /* 0x000000011414c824 */ /* 0x000fe200078e0a19 */
[----:B------:R-:W-:Y:S02]  /*5730*/  ISETP.GE.AND P4, PT, R28, RZ, PT ;  /* 0x000000ff1c00720c */ /* 0x000fe40003f86270 */
[----:B------:R-:W5:Y:S01]  /*5740*/  LDL R28, [R1+0x968] ;  /* 0x00096800011c7983 */ /* 0x000f620000100800 */
[----:B------:R-:W-:-:S02]  /*5750*/  ISETP.GT.U32.AND P5, PT, R25, R21, PT ;  /* 0x000000151900720c */ /* 0x000fc40003fa4070 */
[----:B------:R-:W-:-:S11]  /*5760*/  ISETP.GT.U32.AND P1, PT, R25, R9, PT ;  /* 0x000000091900720c */ /* 0x000fd60003f24070 */
[----:B------:R-:W-:Y:S01]  /*5770*/  @!P5 IMAD.IADD R21, R21, 0x1, -R25 ;  /* 0x000000011515d824 */ /* 0x000fe200078e0a19 */
[C---:B------:R-:W-:Y:S01]  /*5780*/  ISETP.GT.U32.AND P5, PT, R25.reuse, R11, PT ;  /* 0x0000000b1900720c */ /* 0x040fe20003fa4070 */
[----:B------:R-:W-:Y:S01]  /*5790*/  @!P4 IMAD.MOV R15, RZ, RZ, -R15 ;  /* 0x000000ffff0fc224 */ /* 0x000fe200078e0a0f */
[C---:B------:R-:W-:Y:S02]  /*57a0*/  ISETP.GT.U32.AND P0, PT, R25.reuse, R19, PT ;  /* 0x000000131900720c */ /* 0x040fe40003f04070 */
[----:B------:R-:W-:Y:S01]  /*57b0*/  ISETP.GT.U32.AND P6, PT, R25, R21, PT ;  /* 0x000000151900720c */ /* 0x000fe20003fc4070 */
[----:B------:R-:W-:-:S08]  /*57c0*/  @!P1 IMAD.IADD R9, R9, 0x1, -R25 ;  /* 0x0000000109099824 */ /* 0x000fd000078e0a19 */
[--C-:B------:R-:W-:Y:S02]  /*57d0*/  @!P5 IMAD.IADD R11, R11, 0x1, -R25.reuse ;  /* 0x000000010b0bd824 */ /* 0x100fe400078e0a19 */
[----:B------:R-:W-:Y:S02]  /*57e0*/  IMAD R8, R14, 0x4, R8 ;  /* 0x000000040e087824 */ /* 0x000fe400078e0208 */
[--C-:B------:R-:W-:Y:S02]  /*57f0*/  @!P6 IMAD.IADD R21, R21, 0x1, -R25.reuse ;  /* 0x000000011515e824 */ /* 0x100fe400078e0a19 */
[----:B------:R-:W-:Y:S01]  /*5800*/  @!P0 IMAD.IADD R19, R19, 0x1, -R25 ;  /* 0x0000000113138824 */ /* 0x000fe200078e0a19 */
[C---:B------:R-:W-:Y:S01]  /*5810*/  ISETP.GT.U32.AND P2, PT, R25.reuse, R18, PT ;  /* 0x000000121900720c */ /* 0x040fe20003f44070 */
[----:B------:R-:W-:Y:S04]  /*5820*/  STL [R1+0x7b8], R8 ;  /* 0x0007b80801007387 */ /* 0x000fe80000100800 */
[----:B------:R1:W-:Y:S01]  /*5830*/  STL [R1+0x1a0], R15 ;  /* 0x0001a00f01007387 */ /* 0x0003e20000100800 */
[----:B------:R-:W-:Y:S01]  /*5840*/  ISETP.GT.U32.AND P3, PT, R25, R20, PT ;  /* 0x000000141900720c */ /* 0x000fe20003f64070 */
[----:B-1----:R-:W-:-:S06]  /*5850*/  IMAD.MOV.U32 R15, RZ, RZ, R11 ;  /* 0x000000ffff0f7224 */ /* 0x002fcc00078e000b */
[----:B------:R-:W-:-:S06]  /*5860*/  @!P2 IMAD.IADD R18, R18, 0x1, -R25 ;  /* 0x000000011212a824 */ /* 0x000fcc00078e0a19 */
[----:B------:R-:W-:-:S04]  /*5870*/  @!P3 IMAD.IADD R20, R20, 0x1, -R25 ;  /* 0x000000011414b824 */ /* 0x000fc800078e0a19 */
[----:B------:R-:W-:Y:S01]  /*5880*/  IMAD.MOV.U32 R27, RZ, RZ, R20 ;  /* 0x000000ffff1b7224 */ /* 0x000fe200078e0014 */
[C---:B--2---:R-:W-:Y:S02]  /*5890*/  ISETP.GT.U32.AND P4, PT, R25.reuse, R22, PT ;  /* 0x000000161900720c */ /* 0x044fe40003f84070 */
[----:B---3--:R-:W-:-:S11]  /*58a0*/  ISETP.GT.U32.AND P5, PT, R25, R6, PT ;  /* 0x000000061900720c */ /* 0x008fd60003fa4070 */
[--C-:B------:R-:W-:Y:S01]  /*58b0*/  @!P4 IMAD.IADD R22, R22, 0x1, -R25.reuse ;  /* 0x000000011616c824 */ /* 0x100fe200078e0a19 */
[C---:B----4-:R-:W-:Y:S02]  /*58c0*/  ISETP.GT.U32.AND P1, PT, R25.reuse, R13, PT ;  /* 0x0000000d1900720c */ /* 0x050fe40003f24070 */
[----:B-----5:R-:W-:Y:S01]  /*58d0*/  ISETP.GT.U32.AND P0, PT, R25, R12, PT ;  /* 0x0000000c1900720c */ /* 0x020fe20003f04070 */
[----:B------:R-:W-:-:S10]  /*58e0*/  @!P5 IMAD.IADD R6, R6, 0x1, -R25 ;  /* 0x000000010606d824 */ /* 0x000fd400078e0a19 */
[--C-:B------:R-:W-:Y:S01]  /*58f0*/  @!P1 IMAD.IADD R13, R13, 0x1, -R25.reuse ;  /* 0x000000010d0d9824 */ /* 0x100fe200078e0a19 */
[----:B------:R-:W-:Y:S02]  /*5900*/  ISETP.GE.AND P4, PT, R7, RZ, PT ;  /* 0x000000ff0700720c */ /* 0x000fe40003f86270 */
[----:B------:R-:W-:Y:S01]  /*5910*/  ISETP.GE.AND P6, PT, R5, RZ, PT ;  /* 0x000000ff0500720c */ /* 0x000fe20003fc6270 */
[----:B------:R-:W-:Y:S01]  /*5920*/  @!P0 IMAD.IADD R12, R12, 0x1, -R25 ;  /* 0x000000010c0c8824 */ /* 0x000fe200078e0a19 */
[----:B------:R-:W-:Y:S02]  /*5930*/  ISETP.GE.AND P5, PT, R23, RZ, PT ;  /* 0x000000ff1700720c */ /* 0x000fe40003fa6270 */
[----:B------:R-:W2:Y:S01]  /*5940*/  LDL.LU R23, [R1+0x124] ;  /* 0x0001240001177983 */ /* 0x000ea20000300800 */
[----:B------:R-:W-:-:S08]  /*5950*/  ISETP.GE.AND P1, PT, R24, RZ, PT ;  /* 0x000000ff1800720c */ /* 0x000fd00003f26270 */
[----:B------:R-:W-:Y:S01]  /*5960*/  @!P6 IMAD.MOV R15, RZ, RZ, -R15 ;  /* 0x000000ffff0fe224 */ /* 0x000fe200078e0a0f */
[----:B------:R-:W3:Y:S01]  /*5970*/  LDL.LU R5, [R1+0x128] ;  /* 0x0001280001057983 */ /* 0x000ee20000300800 */
[----:B------:R-:W-:-:S03]  /*5980*/  @!P4 IMAD.MOV R9, RZ, RZ, -R9 ;  /* 0x000000ffff09c224 */ /* 0x000fc600078e0a09 */
[----:B------:R-:W4:Y:S04]  /*5990*/  LDL.LU R24, [R1+0x12c] ;  /* 0x00012c0001187983 */ /* 0x000f280000300800 */
[----:B------:R-:W5:Y:S01]  /*59a0*/  LDL.LU R7, [R1+0x108] ;  /* 0x0001080001077983 */ /* 0x000f620000300800 */
[----:B------:R-:W-:-:S03]  /*59b0*/  ISETP.GE.AND P0, PT, R10, RZ, PT ;  /* 0x000000ff0a00720c */ /* 0x000fc60003f06270 */
[----:B------:R-:W5:Y:S04]  /*59c0*/  LDL.LU R10, [R1+0x10c] ;  /* 0x00010c00010a7983 */ /* 0x000f680000300800 */
[----:B------:R-:W5:Y:S04]  /*59d0*/  LDL.LU R11, [R1+0x110] ;  /* 0x00011000010b7983 */ /* 0x000f680000300800 */
[----:B------:R1:W-:Y:S01]  /*59e0*/  STL [R1+0x19c], R15 ;  /* 0x00019c0f01007387 */ /* 0x0003e20000100800 */
[----:B------:R-:W-:-:S03]  /*59f0*/  @!P5 IMAD.MOV R19, RZ, RZ, -R19 ;  /* 0x000000ffff13d224 */ /* 0x000fc600078e0a13 */
[----:B------:R1:W-:Y:S02]  /*5a00*/  STL [R1+0x198], R9 ;  /* 0x0001980901007387 */ /* 0x0003e40000100800 */
[----:B-1----:R-:W-:Y:S02]  /*5a10*/  IMAD.MOV.U32 R15, RZ, RZ, R18 ;  /* 0x000000ffff0f7224 */ /* 0x002fe400078e0012 */
        /* <DEDUP_REMOVED lines=16> */
[C---:B------:R-:W-:Y:S02]  /*5b20*/  ISETP.GT.U32.AND P4, PT, R25.reuse, R6, PT ;  /* 0x000000061900720c */ /* 0x040fe40003f84070 */
[----:B------:R-:W-:-:S09]  /*5b30*/  ISETP.GT.U32.AND P5, PT, R25, R13, PT ;  /* 0x0000000d1900720c */ /* 0x000fd20003fa4070 */
[----:B------:R-:W-:Y:S01]  /*5b40*/  @!P3 IMAD.IADD R17, R17, 0x1, -R25 ;  /* 0x000000011111b824 */ /* 0x000fe200078e0a19 */
[----:B------:R-:W-:Y:S01]  /*5b50*/  ISETP.GT.U32.AND P3, PT, R25, R22, PT ;  /* 0x000000161900720c */ /* 0x000fe20003f64070 */
[----:B------:R-:W-:-:S03]  /*5b60*/  @!P2 IMAD.MOV R15, RZ, RZ, -R15 ;  /* 0x000000ffff0fa224 */ /* 0x000fc600078e0a0f */
        /* <DEDUP_REMOVED lines=15> */
[C---:B---3--:R-:W-:Y:S02]  /*5c60*/  ISETP.GT.U32.AND P3, PT, R25.reuse, R5, PT ;  /* 0x000000051900720c */ /* 0x048fe40003f64070 */
[C---:B----4-:R-:W-:Y:S02]  /*5c70*/  ISETP.GT.U32.AND P4, PT, R25.reuse, R24, PT ;  /* 0x000000181900720c */ /* 0x050fe40003f84070 */
[----:B-----5:R-:W-:-:S07]  /*5c80*/  ISETP.GT.U32.AND P5, PT, R25, R7, PT ;  /* 0x000000071900720c */ /* 0x020fce0003fa4070 */
[--C-:B------:R-:W-:Y:S02]  /*5c90*/  @!P2 IMAD.IADD R23, R23, 0x1, -R25.reuse ;  /* 0x000000011717a824 */ /* 0x100fe400078e0a19 */
[--C-:B------:R-:W-:Y:S02]  /*5ca0*/  @!P3 IMAD.IADD R5, R5, 0x1, -R25.reuse ;  /* 0x000000010505b824 */ /* 0x100fe400078e0a19 */
[--C-:B------:R-:W-:Y:S01]  /*5cb0*/  @!P4 IMAD.IADD R24, R24, 0x1, -R25.reuse ;  /* 0x000000011818c824 */ /* 0x100fe200078e0a19 */
[----:B------:R-:W-:Y:S02]  /*5cc0*/  ISETP.GE.AND P2, PT, R18, RZ, PT ;  /* 0x000000ff1200720c */ /* 0x000fe40003f46270 */
[----:B------:R-:W2:Y:S01]  /*5cd0*/  LDL.LU R18, [R1+0x114] ;  /* 0x0001140001127983 */ /* 0x000ea20000300800 */
[----:B------:R-:W-:Y:S01]  /*5ce0*/  ISETP.GE.AND P6, PT, R9, RZ, PT ;  /* 0x000000ff0900720c */ /* 0x000fe20003fc6270 */
[----:B------:R-:W-:Y:S02]  /*5cf0*/  @!P5 IMAD.IADD R7, R7, 0x1, -R25 ;  /* 0x000000010707d824 */ /* 0x000fe400078e0a19 */
[----:B------:R-:W3:Y:S01]  /*5d00*/  LDL.LU R9, [R1+0x118] ;  /* 0x0001180001097983 */ /* 0x000ee20000300800 */
[----:B------:R-:W-:-:S02]  /*5d10*/  ISETP.GE.AND P4, PT, R20, RZ, PT ;  /* 0x000000ff1400720c */ /* 0x000fc40003f86270 */
[----:B------:R-:W-:-:S07]  /*5d20*/  ISETP.GE.AND P3, PT, R19, RZ, PT ;  /* 0x000000ff1300720c */ /* 0x000fce0003f66270 */
[----:B------:R-:W-:Y:S01]  /*5d30*/  @!P6 IMAD.MOV R15, RZ, RZ, -R15 ;  /* 0x000000ffff0fe224 */ /* 0x000fe200078e0a0f */
[----:B------:R-:W4:Y:S01]  /*5d40*/  LDL.LU R20, [R1+0xf4] ;  /* 0x0000f40001147983 */ /* 0x000f220000300800 */
[----:B------:R-:W-:-:S03]  /*5d50*/  @!P2 IMAD.MOV R6, RZ, RZ, -R6 ;  /* 0x000000ffff06a224 */ /* 0x000fc600078e0a06 */
[----:B------:R-:W5:Y:S01]  /*5d60*/  LDL.LU R19, [R1+0xf8] ;  /* 0x0000f80001137983 */ /* 0x000f620000300800 */
[----:B------:R-:W-:-:S03]  /*5d70*/  ISETP.GE.AND P5, PT, R21, RZ, PT ;  /* 0x000000ff1500720c */ /* 0x000fc60003fa6270 */
[----:B------:R-:W5:Y:S04]  /*5d80*/  LDL.LU R21, [R1+0xfc] ;  /* 0x0000fc0001157983 */ /* 0x000f680000300800 */
[----:B------:R-:W5:Y:S01]  /*5d90*/  LDL.LU R22, [R1+0x100] ;  /* 0x0001000001167983 */ /* 0x000f620000300800 */
[----:B------:R-:W-:-:S03]  /*5da0*/  @!P3 IMAD.MOV R13, RZ, RZ, -R13 ;  /* 0x000000ffff0db224 */ /* 0x000fc600078e0a0d */
[----:B------:R1:W-:Y:S04]  /*5db0*/  STL [R1+0x184], R15 ;  /* 0x0001840f01007387 */ /* 0x0003e80000100800 */
        /* <DEDUP_REMOVED lines=47> */
[----:B------:R-:W2:Y:S04]  /*60b0*/  LDL.LU R6, [R1+0x104] ;  /* 0x0001040001067983 */ /* 0x000ea80000300800 */
[----:B------:R-:W3:Y:S01]  /*60c0*/  LDL.LU R12, [R1+0x74] ;  /* 0x00007400010c7983 */ /* 0x000ee20000300800 */
[----:B------:R-:W-:-:S02]  /*60d0*/  ISETP.GE.AND P2, PT, R16, RZ, PT ;  /* 0x000000ff1000720c */ /* 0x000fc40003f46270 */
[----:B------:R-:W-:-:S04]  /*60e0*/  ISETP.GE.AND P0, PT, R13, RZ, PT ;  /* 0x000000ff0d00720c */ /* 0x000fc80003f06270 */
[----:B------:R-:W-:Y:S01]  /*60f0*/  @!P6 IMAD.MOV R15, RZ, RZ, -R15 ;  /* 0x000000ffff0fe224 */ /* 0x000fe200078e0a0f */
[----:B------:R-:W4:Y:S01]  /*6100*/  LDL.LU R16, [R1+0x70] ;  /* 0x0000700001107983 */ /* 0x000f220000300800 */
[----:B------:R-:W-:-:S03]  /*6110*/  @!P1 IMAD.MOV R5, RZ, RZ, -R5 ;  /* 0x000000ffff059224 */ /* 0x000fc600078e0a05 */
[----:B------:R-:W5:Y:S01]  /*6120*/  LDL.LU R13, [R1+0x6c] ;  /* 0x00006c00010d7983 */ /* 0x000f620000300800 */
[----:B------:R-:W-:-:S03]  /*6130*/  ISETP.GE.AND P3, PT, R17, RZ, PT ;  /* 0x000000ff1100720c */ /* 0x000fc60003f66270 */
        /* <DEDUP_REMOVED lines=62> */
[----:B------:R1:W-:Y:S04]  /*6520*/  STL [R1+0x154], R15 ;  /* 0x0001540f01007387 */ /* 0x0003e80000100800 */
[----:B------:R1:W-:Y:S02]  /*6530*/  STL [R1+0x150], R9 ;  /* 0x0001500901007387 */ /* 0x0003e40000100800 */
[----:B-1----:R-:W-:-:S02]  /*6540*/  IMAD.MOV.U32 R15, RZ, RZ, R19 ;  /* 0x000000ffff0f7224 */ /* 0x002fc400078e0013 */
[----:B------:R-:W5:Y:S04]  /*6550*/  LDL R19, [R1+0x8e8] ;  /* 0x0008e80001137983 */ /* 0x000f680000100800 */
[----:B------:R-:W5:Y:S01]  /*6560*/  LDL R9, [R1+0x94c] ;  /* 0x00094c0001097983 */ /* 0x000f620000100800 */
[----:B------:R-:W-:Y:S02]  /*6570*/  @!P5 IMAD.MOV R20, RZ, RZ, -R20 ;  /* 0x000000ffff14d224 */ /* 0x000fe400078e0a14 */
        /* <DEDUP_REMOVED lines=20> */
[--C-:B------:R-:W-:Y:S02]  /*66c0*/  @!P4 IMAD.IADD R12, R12, 0x1, -R25.reuse ;  /* 0x000000010c0cc824 */ /* 0x100fe400078e0a19 */
[----:B------:R-:W-:Y:S02]  /*66d0*/  IMAD R8, R14, 0x4, R8 ;  /* 0x000000040e087824 */ /* 0x000fe400078e0208 */
[----:B------:R-:W-:-:S04]  /*66e0*/  @!P5 IMAD.IADD R16, R16, 0x1, -R25 ;  /* 0x000000011010d824 */ /* 0x000fc800078e0a19 */
[----:B------:R-:W-:Y:S01]  /*66f0*/  @!P3 IMAD.IADD R6, R6, 0x1, -R25 ;  /* 0x000000010606b824 */ /* 0x000fe200078e0a19 */
[----:B------:R-:W-:-:S03]  /*6700*/  ISETP.GT.U32.AND P1, PT, R25, R13, PT ;  /* 0x0000000d1900720c */ /* 0x000fc60003f24070 */
[----:B------:R-:W-:Y:S01]  /*6710*/  @!P6 IMAD.IADD R23, R23, 0x1, -R25 ;  /* 0x000000011717e824 */ /* 0x000fe200078e0a19 */
[----:B------:R-:W-:Y:S04]  /*6720*/  STL [R1+0x6c4], R8 ;  /* 0x0006c40801007387 */ /* 0x000fe80000100800 */
[----:B------:R1:W-:Y:S01]  /*6730*/  STL [R1+0x140], R15 ;  /* 0x0001400f01007387 */ /* 0x0003e20000100800 */
[----:B------:R-:W-:Y:S01]  /*6740*/  ISETP.GT.U32.AND P0, PT, R25, R17, PT ;  /* 0x000000111900720c */ /* 0x000fe20003f04070 */
[----:B-1----:R-:W-:-:S03]  /*6750*/  IMAD.MOV.U32 R15, RZ, RZ, R6 ;  /* 0x000000ffff0f7224 */ /* 0x002fc600078e0006 */
[----:B------:R-:W-:-:S09]  /*6760*/  @!P1 IMAD.IADD R13, R13, 0x1, -R25 ;  /* 0x000000010d0d9824 */ /* 0x000fd200078e0a19 */
        /* <DEDUP_REMOVED lines=13> */
[----:B------:R-:W3:Y:S07]  /*6840*/  LDL.LU R9, [R1+0x44] ;  /* 0x0000440001097983 */ /* 0x000eee0000300800 */
[----:B------:R-:W-:Y:S01]  /*6850*/  @!P2 IMAD.MOV R12, RZ, RZ, -R12 ;  /* 0x000000ffff0ca224 */ /* 0x000fe200078e0a0c */
[----:B------:R-:W-:-:S02]  /*6860*/  ISETP.GE.AND P4, PT, R21, RZ, PT ;  /* 0x000000ff1500720c */ /* 0x000fc40003f86270 */
[----:B------:R-:W-:Y:S01]  /*6870*/  @!P6 IMAD.MOV R15, RZ, RZ, -R15 ;  /* 0x000000ffff0fe224 */ /* 0x000fe200078e0a0f */
[----:B------:R-:W-:Y:S02]  /*6880*/  ISETP.GE.AND P3, PT, R20, RZ, PT ;  /* 0x000000ff1400720c */ /* 0x000fe40003f66270 */
[----:B------:R-:W4:Y:S04]  /*6890*/  LDL.LU R20, [R1+0x40] ;  /* 0x0000400001147983 */ /* 0x000f280000300800 */
[----:B------:R-:W5:Y:S01]  /*68a0*/  LDL.LU R21, [R1+0x3c] ;  /* 0x00003c0001157983 */ /* 0x000f620000300800 */
[----:B------:R-:W-:-:S03]  /*68b0*/  ISETP.GE.AND P5, PT, R22, RZ, PT ;  /* 0x000000ff1600720c */ /* 0x000fc60003fa6270 */
[----:B------:R-:W5:Y:S04]  /*68c0*/  LDL.LU R22, [R1+0x38] ;  /* 0x0000380001167983 */ /* 0x000f680000300800 */
[----:B------:R-:W5:Y:S04]  /*68d0*/  LDL.LU R6, [R1+0x34] ;  /* 0x0000340001067983 */ /* 0x000f680000300800 */
[----:B------:R1:W-:Y:S04]  /*68e0*/  STL [R1+0x13c], R15 ;  /* 0x00013c0f01007387 */ /* 0x0003e80000100800 */
[----:B------:R1:W-:Y:S01]  /*68f0*/  STL [R1+0x134], R12 ;  /* 0x0001340c01007387 */ /* 0x0003e20000100800 */
[----:B------:R-:W-:-:S02]  /*6900*/  @!P3 IMAD.MOV R16, RZ, RZ, -R16 ;  /* 0x000000ffff10b224 */ /* 0x000fc400078e0a10 */
        /* <DEDUP_REMOVED lines=24> */
[----:B------:R-:W-:-:S06]  /*6a90*/  @!P3 IMAD.IADD R10, R10, 0x1, -R25 ;  /* 0x000000010a0ab824 */ /* 0x000fcc00078e0a19 */
[----:B------:R-:W-:-:S04]  /*6aa0*/  @!P0 IMAD.IADD R24, R24, 0x1, -R25 ;  /* 0x0000000118188824 */ /* 0x000fc800078e0a19 */
[----:B------:R-:W-:Y:S02]  /*6ab0*/  @!P6 IMAD.IADD R18, R18, 0x1, -R25 ;  /* 0x000000011212e824 */ /* 0x000fe400078e0a19 */
[----:B------:R-:W-:Y:S01]  /*6ac0*/  IMAD R8, R14, 0x4, R8 ;  /* 0x000000040e087824 */ /* 0x000fe200078e0208 */
[----:B------:R-:W-:-:S04]  /*6ad0*/  ISETP.GT.U32.AND P4, PT, R25, R7, PT ;  /* 0x000000071900720c */ /* 0x000fc80003f84070 */
        /* <DEDUP_REMOVED lines=16> */
[----:B------:R-:W2:Y:S01]  /*6be0*/  LDL.LU R13, [R1+0x30] ;  /* 0x00003000010d7983 */ /* 0x000ea20000300800 */
[----:B------:R-:W-:-:S03]  /*6bf0*/  ISETP.GE.AND P6, PT, R12, RZ, PT ;  /* 0x000000ff0c00720c */ /* 0x000fc60003fc6270 */
[----:B------:R-:W3:Y:S01]  /*6c00*/  LDL.LU R12, [R1+0x2c] ;  /* 0x00002c00010c7983 */ /* 0x000ee20000300800 */
[----:B------:R-:W-:-:S06]  /*6c10*/  ISETP.GE.AND P2, PT, R17, RZ, PT ;  /* 0x000000ff1100720c */ /* 0x000fcc0003f46270 */
[----:B------:R-:W-:Y:S01]  /*6c20*/  @!P1 IMAD.MOV R5, RZ, RZ, -R5 ;  /* 0x000000ffff059224 */ /* 0x000fe200078e0a05 */
[----:B------:R-:W-:Y:S02]  /*6c30*/  ISETP.GE.AND P0, PT, R16, RZ, PT ;  /* 0x000000ff1000720c */ /* 0x000fe40003f06270 */
[----:B------:R-:W-:Y:S01]  /*6c40*/  @!P6 IMAD.MOV R15, RZ, RZ, -R15 ;  /* 0x000000ffff0fe224 */ /* 0x000fe200078e0a0f */
        /* <DEDUP_REMOVED lines=15> */
[----:B------:R1:W-:Y:S01]  /*6d40*/  STL [R1+0x114], R15 ;  /* 0x0001140f01007387 */ /* 0x0003e20000100800 */
[----:B------:R-:W-:Y:S01]  /*6d50*/  ISETP.GT.U32.AND P4, PT, R25, R22, PT ;  /* 0x000000161900720c */ /* 0x000fe20003f84070 */
[----:B-1----:R-:W-:-:S02]  /*6d60*/  IMAD.MOV.U32 R15, RZ, RZ, R18 ;  /* 0x000000ffff0f7224 */ /* 0x002fc400078e0012 */
[----:B------:R-:W5:Y:S01]  /*6d70*/  LDL R18, [R1+0x9a4] ;  /* 0x0009a40001127983 */ /* 0x000f620000100800 */
[----:B------:R-:W-:-:S09]  /*6d80*/  @!P3 IMAD.MOV R27, RZ, RZ, -R27 ;  /* 0x000000ffff1bb224 */ /* 0x000fd200078e0a1b */
[----:B------:R-:W-:Y:S01]  /*6d90*/  @!P4 IMAD.IADD R22, R22, 0x1, -R25 ;  /* 0x000000011616c824 */ /* 0x000fe200078e0a19 */
[----:B------:R-:W-:Y:S01]  /*6da0*/  ISETP.GE.AND P4, PT, R28, RZ, PT ;  /* 0x000000ff1c00720c */ /* 0x000fe20003f86270 */
[----:B------:R1:W-:Y:S04]  /*6db0*/  STL [R1+0x110], R27 ;  /* 0x0001101b01007387 */ /* 0x0003e80000100800 */
[----:B------:R-:W5:Y:S01]  /*6dc0*/  LDL R28, [R1+0x9cc] ;  /* 0x0009cc00011c7983 */ /* 0x000f620000100800 */
[C---:B------:R-:W-:Y:S02]  /*6dd0*/  ISETP.GT.U32.AND P5, PT, R25.reuse, R6, PT ;  /* 0x000000061900720c */ /* 0x040fe40003fa4070 */
[C---:B------:R-:W-:Y:S02]  /*6de0*/  ISETP.GT.U32.AND P1, PT, R25.reuse, R9, PT ;  /* 0x000000091900720c */ /* 0x040fe40003f24070 */
[----:B------:R-:W-:-:S09]  /*6df0*/  ISETP.GT.U32.AND P0, PT, R25, R20, PT ;  /* 0x000000141900720c */ /* 0x000fd20003f04070 */
[----:B------:R-:W-:Y:S01]  /*6e00*/  @!P5 IMAD.IADD R6, R6, 0x1, -R25 ;  /* 0x000000010606d824 */ /* 0x000fe200078e0a19 */
[----:B------:R-:W-:-:S04]  /*6e10*/  ISETP.GT.U32.AND P5, PT, R25, R19, PT ;  /* 0x000000131900720c */ /* 0x000fc80003fa4070 */
[----:B------:R-:W-:Y:S01]  /*6e20*/  ISETP.GT.U32.AND P6, PT, R25, R6, PT ;  /* 0x000000061900720c */ /* 0x000fe20003fc4070 */
[----:B------:R-:W-:Y:S02]  /*6e30*/  @!P4 IMAD.MOV R15, RZ, RZ, -R15 ;  /* 0x000000ffff0fc224 */ /* 0x000fe400078e0a0f */
[----:B------:R-:W-:-:S06]  /*6e40*/  @!P1 IMAD.IADD R9, R9, 0x1, -R25 ;  /* 0x0000000109099824 */ /* 0x000fcc00078e0a19 */
[--C-:B------:R-:W-:Y:S02]  /*6e50*/  @!P5 IMAD.IADD R19, R19, 0x1, -R25.reuse ;  /* 0x000000011313d824 */ /* 0x100fe400078e0a19 */
[--C-:B------:R-:W-:Y:S02]  /*6e60*/  @!P0 IMAD.IADD R20, R20, 0x1, -R25.reuse ;  /* 0x0000000114148824 */ /* 0x100fe400078e0a19 */
[----:B------:R-:W-:Y:S01]  /*6e70*/  @!P6 IMAD.IADD R6, R6, 0x1, -R25 ;  /* 0x000000010606e824 */ /* 0x000fe200078e0a19 */
[C---:B------:R-:W-:Y:S01]  /*6e80*/  ISETP.GT.U32.AND P2, PT, R25.reuse, R21, PT ;  /* 0x000000151900720c */ /* 0x040fe20003f44070 */
[----:B------:R-:W-:Y:S01]  /*6e90*/  IMAD R8, R14, 0x4, R8 ;  /* 0x000000040e087824 */ /* 0x000fe200078e0208 */
[----:B------:R-:W-:-:S04]  /*6ea0*/  ISETP.GT.U32.AND P3, PT, R25, R22, PT ;  /* 0x000000161900720c */ /* 0x000fc80003f64070 */
[----:B------:R-:W-:Y:S04]  /*6eb0*/  STL [R1+0x6bc], R8 ;  /* 0x0006bc0801007387 */ /* 0x000fe80000100800 */
[----:B------:R1:W-:Y:S04]  /*6ec0*/  STL [R1+0x10c], R15 ;  /* 0x00010c0f01007387 */ /* 0x0003e80000100800 */
[----:B-1----:R-:W5:Y:S01]  /*6ed0*/  LDL.LU R27, [R1+0x18] ;  /* 0x00001800011b7983 */ /* 0x002f620000300800 */
[--C-:B------:R-:W-:Y:S02]  /*6ee0*/  @!P2 IMAD.IADD R21, R21, 0x1, -R25.reuse ;  /* 0x000000011515a824 */ /* 0x100fe400078e0a19 */
[----:B------:R-:W-:-:S02]  /*6ef0*/  @!P3 IMAD.IADD R22, R22, 0x1, -R25 ;  /* 0x000000011616b824 */ /* 0x000fc400078e0a19 */
[----:B------:R-:W-:Y:S01]  /*6f00*/  IMAD.MOV.U32 R15, RZ, RZ, R21 ;  /* 0x000000ffff0f7224 */ /* 0x000fe200078e0015 */
[C---:B--2---:R-:W-:Y:S02]  /*6f10*/  ISETP.GT.U32.AND P4, PT, R25.reuse, R13, PT ;  /* 0x0000000d1900720c */ /* 0x044fe40003f84070 */
[C---:B---3--:R-:W-:Y:S02]  /*6f20*/  ISETP.GT.U32.AND P5, PT, R25.reuse, R12, PT ;  /* 0x0000000c1900720c */ /* 0x048fe40003fa4070 */
[C---:B----4-:R-:W-:Y:S02]  /*6f30*/  ISETP.GT.U32.AND P1, PT, R25.reuse, R16, PT ;  /* 0x000000101900720c */ /* 0x050fe40003f24070 */
[----:B-----5:R-:W-:-:S07]  /*6f40*/  ISETP.GT.U32.AND P0, PT, R25, R17, PT ;  /* 0x000000111900720c */ /* 0x020fce0003f04070 */
[--C-:B------:R-:W-:Y:S02]  /*6f50*/  @!P4 IMAD.IADD R13, R13, 0x1, -R25.reuse ;  /* 0x000000010d0dc824 */ /* 0x100fe400078e0a19 */
[--C-:B------:R-:W-:Y:S02]  /*6f60*/  @!P5 IMAD.IADD R12, R12, 0x1, -R25.reuse ;  /* 0x000000010c0cd824 */ /* 0x100fe400078e0a19 */
[--C-:B------:R-:W-:Y:S02]  /*6f70*/  @!P1 IMAD.IADD R16, R16, 0x1, -R25.reuse ;  /* 0x0000000110109824 */ /* 0x100fe400078e0a19 */
[----:B------:R-:W-:Y:S01]  /*6f80*/  @!P0 IMAD.IADD R17, R17, 0x1, -R25 ;  /* 0x0000000111118824 */ /* 0x000fe200078e0a19 */
[----:B------:R-:W-:Y:S02]  /*6f90*/  ISETP.GT.U32.AND P2, PT, R25, R23, PT ;  /* 0x000000171900720c */ /* 0x000fe40003f44070 */
[----:B------:R-:W-:Y:S02]  /*6fa0*/  ISETP.GE.AND P6, PT, R5, RZ, PT ;  /* 0x000000ff0500720c */ /* 0x000fe40003fc6270 */
[----:B------:R-:W-:Y:S01]  /*6fb0*/  ISETP.GE.AND P4, PT, R7, RZ, PT ;  /* 0x000000ff0700720c */ /* 0x000fe20003f86270 */
[----:B------:R-:W-:Y:S01]  /*6fc0*/  IMAD.MOV.U32 R5, RZ, RZ, R19 ;  /* 0x000000ffff057224 */ /* 0x000fe200078e0013 */
[----:B------:R-:W2:Y:S01]  /*6fd0*/  LDL.LU R7, [R1+0x14] ;  /* 0x0000140001077983 */ /* 0x000ea20000300800 */
[----:B------:R-:W-:-:S03]  /*6fe0*/  ISETP.GE.AND P1, PT, R11, RZ, PT ;  /* 0x000000ff0b00720c */ /* 0x000fc60003f26270 */
[----:B------:R-:W3:Y:S01]  /*6ff0*/  LDL.LU R11, [R1+0x10] ;  /* 0x00001000010b7983 */ /* 0x000ee20000300800 */
[----:B------:R-:W-:-:S04]  /*7000*/  ISETP.GE.AND P5, PT, R10, RZ, PT ;  /* 0x000000ff0a00720c */ /* 0x000fc80003fa6270 */
[----:B------:R-:W-:Y:S01]  /*7010*/  @!P6 IMAD.MOV R5, RZ, RZ, -R5 ;  /* 0x000000ffff05e224 */ /* 0x000fe200078e0a05 */
[----:B------:R-:W4:Y:S01]  /*7020*/  LDL.LU R10, [R1+0xc] ;  /* 0x00000c00010a7983 */ /* 0x000f220000300800 */
[----:B------:R-:W-:Y:S01]  /*7030*/  @!P4 IMAD.MOV R9, RZ, RZ, -R9 ;  /* 0x000000ffff09c224 */ /* 0x000fe200078e0a09 */
[----:B------:R-:W-:Y:S02]  /*7040*/  ISETP.GE.AND P0, PT, R18, RZ, PT ;  /* 0x000000ff1200720c */ /* 0x000fe40003f06270 */
[----:B------:R-:W5:Y:S04]  /*7050*/  LDL.LU R18, [R1+0x8] ;  /* 0x0000080001127983 */ /* 0x000f680000300800 */
[----:B------:R-:W5:Y:S04]  /*7060*/  LDL.LU R19, [R1+0x4] ;  /* 0x0000040001137983 */ /* 0x000f680000300800 */
[----:B------:R1:W-:Y:S01]  /*7070*/  STL [R1+0x108], R5 ;  /* 0x0001080501007387 */ /* 0x0003e20000100800 */
[----:B------:R-:W-:-:S03]  /*7080*/  @!P1 IMAD.MOV R15, RZ, RZ, -R15 ;  /* 0x000000ffff0f9224 */ /* 0x000fc600078e0a0f */
[----:B------:R1:W-:Y:S04]  /*7090*/  STL [R1+0x104], R9 ;  /* 0x0001040901007387 */ /* 0x0003e80000100800 */
[----:B------:R-:W5:Y:S01]  /*70a0*/  LDL R21, [R1+0xa30] ;  /* 0x000a300001157983 */ /* 0x000f620000100800 */
[----:B-1----:R-:W-:-:S03]  /*70b0*/  IMAD.MOV.U32 R5, RZ, RZ, R20 ;  /* 0x000000ffff057224 */ /* 0x002fc600078e0014 */
[----:B------:R-:W5:Y:S01]  /*70c0*/  LDL R20, [R1+0xa24] ;  /* 0x000a240001147983 */ /* 0x000f620000100800 */
[----:B------:R-:W-:-:S03]  /*70d0*/  @!P5 IMAD.MOV R5, RZ, RZ, -R5 ;  /* 0x000000ffff05d224 */ /* 0x000fc600078e0a05 */
[----:B------:R-:W5:Y:S04]  /*70e0*/  LDL R9, [R1+0x9fc] ;  /* 0x0009fc0001097983 */ /* 0x000f680000100800 */
[----:B------:R1:W-:Y:S01]  /*70f0*/  STL [R1+0x100], R5 ;  /* 0x0001000501007387 */ /* 0x0003e20000100800 */
[----:B------:R-:W-:Y:S01]  /*7100*/  @!P2 IMAD.IADD R23, R23, 0x1, -R25 ;  /* 0x000000011717a824 */ /* 0x000fe200078e0a19 */
[----:B------:R-:W-:Y:S01]  /*7110*/  ISETP.GE.AND P2, PT, R28, RZ, PT ;  /* 0x000000ff1c00720c */ /* 0x000fe20003f46270 */
[----:B-1----:R-:W-:Y:S02]  /*7120*/  IMAD.MOV.U32 R5, RZ, RZ, R22 ;  /* 0x000000ffff057224 */ /* 0x002fe400078e0016 */
[----:B------:R-:W5:Y:S04]  /*7130*/  LDL R22, [R1+0xa10] ;  /* 0x000a100001167983 */ /* 0x000f680000100800 */
[----:B------:R1:W-:Y:S04]  /*7140*/  STL [R1+0xfc], R15 ;  /* 0x0000fc0f01007387 */ /* 0x0003e80000100800 */
[----:B------:R-:W5:Y:S04]  /*7150*/  LDL R28, [R1+0xa28] ;  /* 0x000a2800011c7983 */ /* 0x000f680000100800 */
[----:B-1----:R-:W5:Y:S01]  /*7160*/  LDL R15, [R1+0xa1c] ;  /* 0x000a1c00010f7983 */ /* 0x002f620000100800 */
[----:B------:R-:W-:-:S02]  /*7170*/  ISETP.GT.U32.AND P3, PT, R25, R24, PT ;  /* 0x000000181900720c */ /* 0x000fc40003f64070 */
[C---:B------:R-:W-:Y:S02]  /*7180*/  ISETP.GT.U32.AND P4, PT, R25.reuse, R12, PT ;  /* 0x0000000c1900720c */ /* 0x040fe40003f84070 */
[C---:B------:R-:W-:Y:S02]  /*7190*/  ISETP.GT.U32.AND P5, PT, R25.reuse, R16, PT ;  /* 0x000000101900720c */ /* 0x040fe40003fa4070 */
[----:B------:R-:W-:-:S07]  /*71a0*/  ISETP.GT.U32.AND P1, PT, R25, R17, PT ;  /* 0x000000111900720c */ /* 0x000fce0003f24070 */
[--C-:B------:R-:W-:Y:S01]  /*71b0*/  @!P3 IMAD.IADD R24, R24, 0x1, -R25.reuse ;  /* 0x000000011818b824 */ /* 0x100fe200078e0a19 */
[C---:B------:R-:W-:Y:S01]  /*71c0*/  ISETP.GT.U32.AND P3, PT, R25.reuse, R13, PT ;  /* 0x0000000d1900720c */ /* 0x040fe20003f64070 */
[----:B------:R-:W-:Y:S01]  /*71d0*/  @!P2 IMAD.MOV R6, RZ, RZ, -R6 ;  /* 0x000000ffff06a224 */ /* 0x000fe200078e0a06 */
[C---:B------:R-:W-:Y:S02]  /*71e0*/  ISETP.GT.U32.AND P2, PT, R25.reuse, R27, PT ;  /* 0x0000001b1900720c */ /* 0x040fe40003f44070 */
[----:B------:R-:W-:Y:S01]  /*71f0*/  ISETP.GT.U32.AND P6, PT, R25, R24, PT ;  /* 0x000000181900720c */ /* 0x000fe20003fc4070 */
[--C-:B------:R-:W-:Y:S02]  /*7200*/  @!P4 IMAD.IADD R12, R12, 0x1, -R25.reuse ;  /* 0x000000010c0cc824 */ /* 0x100fe400078e0a19 */
[----:B------:R-:W-:-:S06]  /*7210*/  @!P5 IMAD.IADD R16, R16, 0x1, -R25 ;  /* 0x000000011010d824 */ /* 0x000fcc00078e0a19 */
[--C-:B------:R-:W-:Y:S02]  /*7220*/  @!P3 IMAD.IADD R13, R13, 0x1, -R25.reuse ;  /* 0x000000010d0db824 */ /* 0x100fe400078e0a19 */
[--C-:B------:R-:W-:Y:S02]  /*7230*/  @!P1 IMAD.IADD R17, R17, 0x1, -R25.reuse ;  /* 0x0000000111119824 */ /* 0x100fe400078e0a19 */
[--C-:B------:R-:W-:Y:S02]  /*7240*/  @!P6 IMAD.IADD R24, R24, 0x1, -R25.reuse ;  /* 0x000000011818e824 */ /* 0x100fe400078e0a19 */
[----:B------:R-:W-:Y:S02]  /*7250*/  @!P2 IMAD.IADD R27, R27, 0x1, -R25 ;  /* 0x000000011b1ba824 */ /* 0x000fe400078e0a19 */
[----:B------:R-:W-:Y:S01]  /*7260*/  @!P0 IMAD.MOV R5, RZ, RZ, -R5 ;  /* 0x000000ffff058224 */ /* 0x000fe200078e0a05 */
[----:B------:R-:W-:Y:S01]  /*7270*/  ISETP.GT.U32.AND P0, PT, R25, R23, PT ;  /* 0x000000171900720c */ /* 0x000fe20003f04070 */
[----:B------:R-:W-:-:S03]  /*7280*/  IMAD R8, R14, 0x4, R8 ;  /* 0x000000040e087824 */ /* 0x000fc600078e0208 */
[----:B------:R1:W-:Y:S04]  /*7290*/  STL [R1+0xf8], R5 ;  /* 0x0000f80501007387 */ /* 0x0003e80000100800 */
[----:B-1----:R-:W5:Y:S04]  /*72a0*/  LDL.LU R5, [R1+0x1280] ;  /* 0x0012800001057983 */ /* 0x002f680000300800 */
[----:B------:R1:W-:Y:S01]  /*72b0*/  STL [R1+0xf4], R6 ;  /* 0x0000f40601007387 */ /* 0x0003e20000100800 */
[----:B------:R-:W-:-:S03]  /*72c0*/  @!P0 IMAD.IADD R23, R23, 0x1, -R25 ;  /* 0x0000000117178824 */ /* 0x000fc600078e0a19 */
[----:B-1----:R-:W5:Y:S04]  /*72d0*/  LDL.LU R6, [R1+0x127c] ;  /* 0x00127c0001067983 */ /* 0x002f680000300800 */
[----:B------:R-:W-:Y:S01]  /*72e0*/  STL [R1+0x6b8], R8 ;  /* 0x0006b80801007387 */ /* 0x000fe20000100800 */
[C---:B--2---:R-:W-:Y:S02]  /*72f0*/  ISETP.GT.U32.AND P3, PT, R25.reuse, R7, PT ;  /* 0x000000071900720c */ /* 0x044fe40003f64070 */
[C---:B---3--:R-:W-:Y:S02]  /*7300*/  ISETP.GT.U32.AND P4, PT, R25.reuse, R11, PT ;  /* 0x0000000b1900720c */ /* 0x048fe40003f84070 */
[----:B----4-:R-:W-:-:S09]  /*7310*/  ISETP.GT.U32.AND P5, PT, R25, R10, PT ;  /* 0x0000000a1900720c */ /* 0x010fd20003fa4070 */
[--C-:B------:R-:W-:Y:S02]  /*7320*/  @!P3 IMAD.IADD R7, R7, 0x1, -R25.reuse ;  /* 0x000000010707b824 */ /* 0x100fe400078e0a19 */
[--C-:B------:R-:W-:Y:S01]  /*7330*/  @!P4 IMAD.IADD R11, R11, 0x1, -R25.reuse ;  /* 0x000000010b0bc824 */ /* 0x100fe200078e0a19 */
[----:B-----5:R-:W-:Y:S01]  /*7340*/  ISETP.GT.U32.AND P1, PT, R25, R18, PT ;  /* 0x000000121900720c */ /* 0x020fe20003f24070 */
[----:B------:R-:W-:Y:S01]  /*7350*/  @!P5 IMAD.IADD R10, R10, 0x1, -R25 ;  /* 0x000000010a0ad824 */ /* 0x000fe200078e0a19 */
[----:B------:R-:W-:Y:S02]  /*7360*/  ISETP.GE.AND P3, PT, R21, RZ, PT ;  /* 0x000000ff1500720c */ /* 0x000fe40003f66270 */
[----:B------:R-:W-:Y:S02]  /*7370*/  ISETP.GE.AND P2, PT, R20, RZ, PT ;  /* 0x000000ff1400720c */ /* 0x000fe40003f46270 */
[----:B------:R-:W-:-:S07]  /*7380*/  ISETP.GE.AND P6, PT, R9, RZ, PT ;  /* 0x000000ff0900720c */ /* 0x000fce0003fc6270 */
[----:B------:R-:W-:Y:S01]  /*7390*/  @!P1 IMAD.IADD R18, R18, 0x1, -R25 ;  /* 0x0000000112129824 */ /* 0x000fe200078e0a19 */
[----:B------:R-:W2:Y:S04]  /*73a0*/  LDL.LU R9, [R1] ;  /* 0x0000000001097983 */ /* 0x000ea80000300800 */
[----:B------:R-:W3:Y:S01]  /*73b0*/  LDL.LU R20, [R1+0x1278] ;  /* 0x0012780001147983 */ /* 0x000ee20000300800 */
[----:B------:R-:W-:Y:S01]  /*73c0*/  ISETP.GE.AND P4, PT, R22, RZ, PT ;  /* 0x000000ff1600720c */ /* 0x000fe20003f86270 */
[----:B------:R-:W-:Y:S02]  /*73d0*/  @!P6 IMAD.MOV R13, RZ, RZ, -R13 ;  /* 0x000000ffff0de224 */ /* 0x000fe400078e0a0d */
[----:B------:R-:W4:Y:S01]  /*73e0*/  LDL.LU R21, [R1+0x1274] ;  /* 0x0012740001157983 */ /* 0x000f220000300800 */
[----:B------:R-:W-:-:S03]  /*73f0*/  @!P2 IMAD.MOV R12, RZ, RZ, -R12 ;  /* 0x000000ffff0ca224 */ /* 0x000fc600078e0a0c */
[----:B------:R-:W5:Y:S01]  /*7400*/  LDL.LU R22, [R1+0x1270] ;  /* 0x0012700001167983 */ /* 0x000f620000300800 */
[----:B------:R-:W-:Y:S02]  /*7410*/  ISETP.GE.AND P1, PT, R28, RZ, PT ;  /* 0x000000ff1c00720c */ /* 0x000fe40003f26270 */
[----:B------:R-:W-:Y:S01]  /*7420*/  ISETP.GE.AND P5, PT, R15, RZ, PT ;  /* 0x000000ff0f00720c */ /* 0x000fe20003fa6270 */
[----:B------:R-:W-:Y:S02]  /*7430*/  IMAD.MOV.U32 R15, RZ, RZ, R16 ;  /* 0x000000ffff0f7224 */ /* 0x000fe400078e0010 */
[----:B------:R-:W-:Y:S02]  /*7440*/  IMAD.MOV.U32 R28, RZ, RZ, R17 ;  /* 0x000000ffff1c7224 */ /* 0x000fe400078e0011 */
[----:B------:R-:W-:Y:S01]  /*7450*/  @!P3 IMAD.MOV R15, RZ, RZ, -R15 ;  /* 0x000000ffff0fb224 */ /* 0x000fe200078e0a0f */
[----:B------:R1:W-:Y:S01]  /*7460*/  STL [R1+0xf0], R13 ;  /* 0x0000f00d01007387 */ /* 0x0003e20000100800 */
[----:B------:R-:W-:-:S03]  /*7470*/  @!P4 IMAD.MOV R28, RZ, RZ, -R28 ;  /* 0x000000ffff1cc224 */ /* 0x000fc600078e0a1c */
[----:B------:R1:W-:Y:S01]  /*7480*/  STL [R1+0xec], R12 ;  /* 0x0000ec0c01007387 */ /* 0x0003e20000100800 */
[----:B------:R-:W-:Y:S02]  /*7490*/  @!P1 IMAD.MOV R24, RZ, RZ, -R24 ;  /* 0x000000ffff189224 */ /* 0x000fe400078e0a18 */
[----:B------:R-:W-:Y:S01]  /*74a0*/  @!P5 IMAD.MOV R23, RZ, RZ, -R23 ;  /* 0x000000ffff17d224 */ /* 0x000fe200078e0a17 */
[----:B------:R-:W3:Y:S04]  /*74b0*/  LDL R16, [R1+0x9f8] ;  /* 0x0009f80001107983 */ /* 0x000ee80000100800 */
[----:B-1----:R-:W3:Y:S04]  /*74c0*/  LDL R13, [R1+0xa38] ;  /* 0x000a3800010d7983 */ /* 0x002ee80000100800 */
[----:B------:R-:W3:Y:S04]  /*74d0*/  LDL R12, [R1+0xa34] ;  /* 0x000a3400010c7983 */ /* 0x000ee80000100800 */
[----:B------:R-:W3:Y:S04]  /*74e0*/  LDL R17, [R1+0xa08] ;  /* 0x000a080001117983 */ /* 0x000ee80000100800 */
[----:B------:R1:W-:Y:S04]  /*74f0*/  STL [R1+0xe8], R15 ;  /* 0x0000e80f01007387 */ /* 0x0003e80000100800 */
[----:B-1----:R-:W3:Y:S04]  /*7500*/  LDL R15, [R1+0xa14] ;  /* 0x000a1400010f7983 */ /* 0x002ee80000100800 */
[----:B------:R1:W-:Y:S04]  /*7510*/  STL [R1+0xe4], R28 ;  /* 0x0000e41c01007387 */ /* 0x0003e80000100800 */
[----:B-1----:R-:W3:Y:S04]  /*7520*/  LDL R28, [R1+0xa20] ;  /* 0x000a2000011c7983 */ /* 0x002ee80000100800 */
[----:B------:R1:W-:Y:S04]  /*7530*/  STL [R1+0xe0], R23 ;  /* 0x0000e01701007387 */ /* 0x0003e80000100800 */
[----:B-1----:R-:W3:Y:S04]  /*7540*/  LDL.LU R23, [R1+0x126c] ;  /* 0x00126c0001177983 */ /* 0x002ee80000300800 */
[----:B------:R1:W-:Y:S04]  /*7550*/  STL [R1+0xdc], R24 ;  /* 0x0000dc1801007387 */ /* 0x0003e80000100800 */
[----:B-1----:R-:W3:Y:S01]  /*7560*/  LDL.LU R24, [R1+0x1268] ;  /* 0x0012680001187983 */ /* 0x002ee20000300800 */
[----:B------:R-:W-:-:S02]  /*7570*/  ISETP.GT.U32.AND P0, PT, R25, R19, PT ;  /* 0x000000131900720c */ /* 0x000fc40003f04070 */
[C---:B------:R-:W-:Y:S02]  /*7580*/  ISETP.GT.U32.AND P2, PT, R25.reuse, R7, PT ;  /* 0x000000071900720c */ /* 0x040fe40003f44070 */
[C---:B------:R-:W-:Y:S02]  /*7590*/  ISETP.GT.U32.AND P3, PT, R25.reuse, R11, PT ;  /* 0x0000000b1900720c */ /* 0x040fe40003f64070 */
[----:B------:R-:W-:-:S07]  /*75a0*/  ISETP.GT.U32.AND P4, PT, R25, R10, PT ;  /* 0x0000000a1900720c */ /* 0x000fce0003f84070 */
[----:B------:R-:W-:Y:S01]  /*75b0*/  @!P0 IMAD.IADD R19, R19, 0x1, -R25 ;  /* 0x0000000113138824 */ /* 0x000fe200078e0a19 */
[----:B------:R-:W-:-:S04]  /*75c0*/  ISETP.GT.U32.AND P0, PT, R25, R27, PT ;  /* 0x0000001b1900720c */ /* 0x000fc80003f04070 */
[----:B------:R-:W-:Y:S01]  /*75d0*/  ISETP.GT.U32.AND P6, PT, R25, R19, PT ;  /* 0x000000131900720c */ /* 0x000fe20003fc4070 */
[--C-:B------:R-:W-:Y:S02]  /*75e0*/  @!P2 IMAD.IADD R7, R7, 0x1, -R25.reuse ;  /* 0x000000010707a824 */ /* 0x100fe400078e0a19 */
[----:B------:R-:W-:-:S06]  /*75f0*/  @!P3 IMAD.IADD R11, R11, 0x1, -R25 ;  /* 0x000000010b0bb824 */ /* 0x000fcc00078e0a19 */
[--C-:B------:R-:W-:Y:S02]  /*7600*/  @!P0 IMAD.IADD R27, R27, 0x1, -R25.reuse ;  /* 0x000000011b1b8824 */ /* 0x100fe400078e0a19 */
[--C-:B------:R-:W-:Y:S02]  /*7610*/  @!P4 IMAD.IADD R10, R10, 0x1, -R25.reuse ;  /* 0x000000010a0ac824 */ /* 0x100fe400078e0a19 */
[----:B------:R-:W-:Y:S01]  /*7620*/  @!P6 IMAD.IADD R19, R19, 0x1, -R25 ;  /* 0x000000011313e824 */ /* 0x000fe200078e0a19 */
[----:B------:R-:W-:Y:S01]  /*7630*/  ISETP.GT.U32.AND P5, PT, R25, R18, PT ;  /* 0x000000121900720c */ /* 0x000fe20003fa4070 */
[----:B------:R-:W-:-:S05]  /*7640*/  IMAD R8, R14, 0x4, R8 ;  /* 0x000000040e087824 */ /* 0x000fca00078e0208 */
[----:B------:R-:W-:Y:S07]  /*7650*/  STL [R1+0x6b4], R8 ;  /* 0x0006b40801007387 */ /* 0x000fee0000100800 */
[----:B------:R-:W-:Y:S01]  /*7660*/  @!P5 IMAD.IADD R18, R18, 0x1, -R25 ;  /* 0x000000011212d824 */ /* 0x000fe200078e0a19 */
[C---:B--2---:R-:W-:Y:S02]  /*7670*/  ISETP.GT.U32.AND P1, PT, R25.reuse, R9, PT ;  /* 0x000000091900720c */ /* 0x044fe40003f24070 */
[----:B----4-:R-:W-:-:S02]  /*7680*/  ISETP.GT.U32.AND P4, PT, R25, R21, PT ;  /* 0x000000151900720c */ /* 0x010fc40003f84070 */
[----:B-----5:R-:W-:-:S09]  /*7690*/  ISETP.GT.U32.AND P3, PT, R25, R22, PT ;  /* 0x000000161900720c */ /* 0x020fd20003f64070 */
[--C-:B------:R-:W-:Y:S02]  /*76a0*/  @!P1 IMAD.IADD R9, R9, 0x1, -R25.reuse ;  /* 0x0000000109099824 */ /* 0x100fe400078e0a19 */
[--C-:B------:R-:W-:Y:S02]  /*76b0*/  @!P4 IMAD.IADD R21, R21, 0x1, -R25.reuse ;  /* 0x000000011515c824 */ /* 0x100fe400078e0a19 */
[----:B------:R-:W-:Y:S01]  /*76c0*/  @!P3 IMAD.IADD R22, R22, 0x1, -R25 ;  /* 0x000000011616b824 */ /* 0x000fe200078e0a19 */
[----:B---3--:R-:W-:Y:S02]  /*76d0*/  ISETP.GE.AND P1, PT, R13, RZ, PT ;  /* 0x000000ff0d00720c */ /* 0x008fe40003f26270 */
[----:B------:R-:W-:Y:S02]  /*76e0*/  ISETP.GE.AND P6, PT, R12, RZ, PT ;  /* 0x000000ff0c00720c */ /* 0x000fe40003fc6270 */
[----:B------:R-:W2:Y:S04]  /*76f0*/  LDL.LU R12, [R1+0x1264] ;  /* 0x00126400010c7983 */ /* 0x000ea80000300800 */
[----:B------:R-:W3:Y:S05]  /*7700*/  LDL.LU R13, [R1+0x1260] ;  /* 0x00126000010d7983 */ /* 0x000eea0000300800 */
[----:B------:R-:W-:Y:S01]  /*7710*/  @!P1 IMAD.MOV R7, RZ, RZ, -R7 ;  /* 0x000000ffff079224 */ /* 0x000fe200078e0a07 */
[----:B------:R-:W-:Y:S01]  /*7720*/  ISETP.GE.AND P3, PT, R15, RZ, PT ;  /* 0x000000ff0f00720c */ /* 0x000fe20003f66270 */
[----:B------:R-:W-:-:S04]  /*7730*/  IMAD.MOV.U32 R15, RZ, RZ, R27 ;  /* 0x000000ffff0f7224 */ /* 0x000fc800078e001b */
[----:B------:R-:W-:Y:S01]  /*7740*/  @!P6 IMAD.MOV R15, RZ, RZ, -R15 ;  /* 0x000000ffff0fe224 */ /* 0x000fe200078e0a0f */
[C---:B------:R-:W-:Y:S02]  /*7750*/  ISETP.GT.U32.AND P2, PT, R25.reuse, R23, PT ;  /* 0x000000171900720c */ /* 0x040fe40003f44070 */
[----:B------:R-:W-:-:S11]  /*7760*/  ISETP.GT.U32.AND P0, PT, R25, R24, PT ;  /* 0x000000181900720c */ /* 0x000fd60003f04070 */
[--C-:B------:R-:W-:Y:S01]  /*7770*/  @!P2 IMAD.IADD R23, R23, 0x1, -R25.reuse ;  /* 0x000000011717a824 */ /* 0x100fe200078e0a19 */
[----:B------:R-:W-:Y:S02]  /*7780*/  ISETP.GE.AND P2, PT, R17, RZ, PT ;  /* 0x000000ff1100720c */ /* 0x000fe40003f46270 */
[----:B------:R-:W-:Y:S01]  /*7790*/  ISETP.GE.AND P4, PT, R28, RZ, PT ;  /* 0x000000ff1c00720c */ /* 0x000fe20003f86270 */
[----:B------:R-:W-:Y:S01]  /*77a0*/  @!P0 IMAD.IADD R24, R24, 0x1, -R25 ;  /* 0x0000000118188824 */ /* 0x000fe200078e0a19 */
[----:B------:R-:W-:Y:S01]  /*77b0*/  ISETP.GE.AND P0, PT, R16, RZ, PT ;  /* 0x000000ff1000720c */ /* 0x000fe20003f06270 */
[----:B------:R-:W-:Y:S01]  /*77c0*/  IMAD.MOV.U32 R28, RZ, RZ, R10 ;  /* 0x000000ffff1c7224 */ /* 0x000fe200078e000a */
[----:B------:R-:W4:Y:S01]  /*77d0*/  LDL.LU R16, [R1+0x125c] ;  /* 0x00125c0001107983 */ /* 0x000f220000300800 */
[----:B------:R-:W-:-:S06]  /*77e0*/  @!P3 IMAD.MOV R18, RZ, RZ, -R18 ;  /* 0x000000ffff12b224 */ /* 0x000fcc00078e0a12 */
[----:B------:R-:W-:Y:S01]  /*77f0*/  @!P2 IMAD.MOV R28, RZ, RZ, -R28 ;  /* 0x000000ffff1ca224 */ /* 0x000fe200078e0a1c */
[----:B------:R-:W5:Y:S04]  /*7800*/  LDL.LU R17, [R1+0x1258] ;  /* 0x0012580001117983 */ /* 0x000f680000300800 */
[----:B------:R-:W-:Y:S01]  /*7810*/  STL [R1+0xd8], R15 ;  /* 0x0000d80f01007387 */ /* 0x000fe20000100800 */
[----:B------:R-:W-:-:S03]  /*7820*/  @!P0 IMAD.MOV R11, RZ, RZ, -R11 ;  /* 0x000000ffff0b8224 */ /* 0x000fc600078e0a0b */
[----:B------:R1:W-:Y:S01]  /*7830*/  STL [R1+0x90], R7 ;  /* 0x0000900701007387 */ /* 0x0003e20000100800 */
[----:B------:R-:W-:-:S03]  /*7840*/  @!P4 IMAD.MOV R19, RZ, RZ, -R19 ;  /* 0x000000ffff13c224 */ /* 0x000fc600078e0a13 */
[----:B------:R-:W2:Y:S04]  /*7850*/  LDL R10, [R1+0x9d8] ;  /* 0x0009d800010a7983 */ /* 0x000ea80000100800 */
[----:B-1----:R-:W2:Y:S04]  /*7860*/  LDL R7, [R1+0xa2c] ;  /* 0x000a2c0001077983 */ /* 0x002ea80000100800 */
[----:B------:R1:W-:Y:S04]  /*7870*/  STL [R1+0x8c], R11 ;  /* 0x00008c0b01007387 */ /* 0x0003e80000100800 */
[----:B------:R-:W2:Y:S04]  /*7880*/  LDL R15, [R1+0xa00] ;  /* 0x000a0000010f7983 */ /* 0x000ea80000100800 */
[----:B------:R-:W2:Y:S04]  /*7890*/  LDL R27, [R1+0xa0c] ;  /* 0x000a0c00011b7983 */ /* 0x000ea80000100800 */
[----:B-1----:R-:W2:Y:S04]  /*78a0*/  LDL R11, [R1+0x9e8] ;  /* 0x0009e800010b7983 */ /* 0x002ea80000100800 */
[----:B------:R1:W-:Y:S04]  /*78b0*/  STL [R1+0x88], R28 ;  /* 0x0000881c01007387 */ /* 0x0003e80000100800 */
[----:B-1----:R-:W2:Y:S04]  /*78c0*/  LDL R28, [R1+0xa18] ;  /* 0x000a1800011c7983 */ /* 0x002ea80000100800 */
[----:B------:R1:W-:Y:S04]  /*78d0*/  STL [R1+0x84], R18 ;  /* 0x0000841201007387 */ /* 0x0003e80000100800 */
[----:B-1----:R-:W2:Y:S04]  /*78e0*/  LDL.LU R18, [R1+0x1254] ;  /* 0x0012540001127983 */ /* 0x002ea80000300800 */
[----:B------:R1:W-:Y:S04]  /*78f0*/  STL [R1+0x80], R19 ;  /* 0x0000801301007387 */ /* 0x0003e80000100800 */
[----:B-1----:R-:W2:Y:S01]  /*7900*/  LDL.LU R19, [R1+0x1250] ;  /* 0x0012500001137983 */ /* 0x002ea20000300800 */
[----:B------:R-:W-:-:S02]  /*7910*/  ISETP.GT.U32.AND P5, PT, R25, R20, PT ;  /* 0x000000141900720c */ /* 0x000fc40003fa4070 */
[----:B------:R-:W-:-:S11]  /*7920*/  ISETP.GT.U32.AND P1, PT, R25, R24, PT ;  /* 0x000000181900720c */ /* 0x000fd60003f24070 */
[----:B------:R-:W-:Y:S01]  /*7930*/  @!P5 IMAD.IADD R20, R20, 0x1, -R25 ;  /* 0x000000011414d824 */ /* 0x000fe200078e0a19 */
[----:B------:R-:W-:-:S04]  /*7940*/  ISETP.GT.U32.AND P5, PT, R25, R9, PT ;  /* 0x000000091900720c */ /* 0x000fc80003fa4070 */
[C---:B------:R-:W-:Y:S02]  /*7950*/  ISETP.GT.U32.AND P6, PT, R25.reuse, R20, PT ;  /* 0x000000141900720c */ /* 0x040fe40003fc4070 */
[C---:B------:R-:W-:Y:S02]  /*7960*/  ISETP.GT.U32.AND P0, PT, R25.reuse, R23, PT ;  /* 0x000000171900720c */ /* 0x040fe40003f04070 */
[----:B------:R-:W-:-:S05]  /*7970*/  ISETP.GT.U32.AND P2, PT, R25, R22, PT ;  /* 0x000000161900720c */ /* 0x000fca0003f44070 */
[--C-:B------:R-:W-:Y:S02]  /*7980*/  @!P5 IMAD.IADD R9, R9, 0x1, -R25.reuse ;  /* 0x000000010909d824 */ /* 0x100fe400078e0a19 */
[--C-:B------:R-:W-:Y:S02]  /*7990*/  @!P1 IMAD.IADD R24, R24, 0x1, -R25.reuse ;  /* 0x0000000118189824 */ /* 0x100fe400078e0a19 */
[--C-:B------:R-:W-:Y:S02]  /*79a0*/  @!P6 IMAD.IADD R20, R20, 0x1, -R25.reuse ;  /* 0x000000011414e824 */ /* 0x100fe400078e0a19 */
[--C-:B------:R-:W-:Y:S02]  /*79b0*/  @!P0 IMAD.IADD R23, R23, 0x1, -R25.reuse ;  /* 0x0000000117178824 */ /* 0x100fe400078e0a19 */
[----:B------:R-:W-:Y:S02]  /*79c0*/  IMAD R8, R14, 0x4, R8 ;  /* 0x000000040e087824 */ /* 0x000fe400078e0208 */
[----:B------:R-:W-:Y:S01]  /*79d0*/  @!P2 IMAD.IADD R22, R22, 0x1, -R25 ;  /* 0x000000011616a824 */ /* 0x000fe200078e0a19 */
[----:B------:R-:W-:-:S02]  /*79e0*/  ISETP.GT.U32.AND P3, PT, R25, R21, PT ;  /* 0x000000151900720c */ /* 0x000fc40003f64070 */
[----:B------:R-:W-:Y:S11]  /*79f0*/  STL [R1+0x6b0], R8 ;  /* 0x0006b00801007387 */ /* 0x000ff60000100800 */
[----:B------:R-:W-:Y:S01]  /*7a00*/  @!P3 IMAD.IADD R21, R21, 0x1, -R25 ;  /* 0x000000011515b824 */ /* 0x000fe200078e0a19 */
[----:B---3--:R-:W-:-:S13]  /*7a10*/  ISETP.GT.U32.AND P2, PT, R25, R13, PT ;  /* 0x0000000d1900720c */ /* 0x008fda0003f44070 */
[----:B------:R-:W-:Y:S01]  /*7a20*/  @!P2 IMAD.IADD R13, R13, 0x1, -R25 ;  /* 0x000000010d0da824 */ /* 0x000fe200078e0a19 */
[C---:B----4-:R-:W-:Y:S02]  /*7a30*/  ISETP.GT.U32.AND P0, PT, R25.reuse, R16, PT ;  /* 0x000000101900720c */ /* 0x050fe40003f04070 */
[----:B-----5:R-:W-:Y:S02]  /*7a40*/  ISETP.GT.U32.AND P1, PT, R25, R17, PT ;  /* 0x000000111900720c */ /* 0x020fe40003f24070 */
[----:B--2---:R-:W-:-:S11]  /*7a50*/  ISETP.GE.AND P6, PT, R7, RZ, PT ;  /* 0x000000ff0700720c */ /* 0x004fd60003fc6270 */
[--C-:B------:R-:W-:Y:S01]  /*7a60*/  @!P1 IMAD.IADD R17, R17, 0x1, -R25.reuse ;  /* 0x0000000111119824 */ /* 0x100fe200078e0a19 */
[----:B------:R-:W2:Y:S01]  /*7a70*/  LDL.LU R7, [R1+0x124c] ;  /* 0x00124c0001077983 */ /* 0x000ea20000300800 */
[----:B------:R-:W-:Y:S01]  /*7a80*/  @!P0 IMAD.IADD R16, R16, 0x1, -R25 ;  /* 0x0000000110108824 */ /* 0x000fe200078e0a19 */
[----:B------:R-:W-:Y:S01]  /*7a90*/  ISETP.GE.AND P1, PT, R15, RZ, PT ;  /* 0x000000ff0f00720c */ /* 0x000fe20003f26270 */
[----:B------:R-:W-:Y:S02]  /*7aa0*/  IMAD.MOV.U32 R15, RZ, RZ, R24 ;  /* 0x000000ffff0f7224 */ /* 0x000fe400078e0018 */
[----:B------:R-:W-:Y:S01]  /*7ab0*/  @!P6 IMAD.MOV R9, RZ, RZ, -R9 ;  /* 0x000000ffff09e224 */ /* 0x000fe200078e0a09 */
[----:B------:R-:W-:Y:S02]  /*7ac0*/  ISETP.GE.AND P0, PT, R27, RZ, PT ;  /* 0x000000ff1b00720c */ /* 0x000fe40003f06270 */
[C---:B------:R-:W-:Y:S02]  /*7ad0*/  ISETP.GT.U32.AND P5, PT, R25.reuse, R18, PT ;  /* 0x000000121900720c */ /* 0x040fe40003fa4070 */
[----:B------:R-:W-:-:S11]  /*7ae0*/  ISETP.GT.U32.AND P4, PT, R25, R19, PT ;  /* 0x000000131900720c */ /* 0x000fd60003f84070 */
[--C-:B------:R-:W-:Y:S01]  /*7af0*/  @!P5 IMAD.IADD R18, R18, 0x1, -R25.reuse ;  /* 0x000000011212d824 */ /* 0x100fe200078e0a19 */
[----:B------:R-:W-:Y:S01]  /*7b00*/  ISETP.GE.AND P5, PT, R11, RZ, PT ;  /* 0x000000ff0b00720c */ /* 0x000fe20003fa6270 */
[----:B------:R-:W-:Y:S01]  /*7b10*/  @!P4 IMAD.IADD R19, R19, 0x1, -R25 ;  /* 0x000000011313c824 */ /* 0x000fe200078e0a19 */
[----:B------:R-:W-:Y:S02]  /*7b20*/  ISETP.GE.AND P4, PT, R10, RZ, PT ;  /* 0x000000ff0a00720c */ /* 0x000fe40003f86270 */
[----:B------:R-:W3:Y:S04]  /*7b30*/  LDL.LU R10, [R1+0x1248] ;  /* 0x00124800010a7983 */ /* 0x000ee80000300800 */
[----:B------:R-:W4:Y:S04]  /*7b40*/  LDL.LU R11, [R1+0x1244] ;  /* 0x00124400010b7983 */ /* 0x000f280000300800 */
[----:B------:R1:W-:Y:S03]  /*7b50*/  STL [R1+0x7c], R9 ;  /* 0x00007c0901007387 */ /* 0x0003e60000100800 */
[----:B------:R-:W-:Y:S01]  /*7b60*/  @!P4 IMAD.MOV R15, RZ, RZ, -R15 ;  /* 0x000000ffff0fc224 */ /* 0x000fe200078e0a0f */
[----:B------:R-:W-:Y:S01]  /*7b70*/  ISETP.GE.AND P2, PT, R28, RZ, PT ;  /* 0x000000ff1c00720c */ /* 0x000fe20003f46270 */
[----:B-1----:R-:W-:-:S02]  /*7b80*/  IMAD.MOV.U32 R9, RZ, RZ, R23 ;  /* 0x000000ffff097224 */ /* 0x002fc400078e0017 */
[----:B------:R-:W5:Y:S02]  /*7b90*/  LDL R23, [R1+0x9c8] ;  /* 0x0009c80001177983 */ /* 0x000f640000100800 */
[----:B------:R-:W-:Y:S02]  /*7ba0*/  @!P5 IMAD.MOV R9, RZ, RZ, -R9 ;  /* 0x000000ffff09d224 */ /* 0x000fe400078e0a09 */
[----:B------:R-:W-:Y:S01]  /*7bb0*/  IMAD.MOV.U32 R28, RZ, RZ, R22 ;  /* 0x000000ffff1c7224 */ /* 0x000fe200078e0016 */
[----:B------:R1:W-:Y:S04]  /*7bc0*/  STL [R1+0x78], R15 ;  /* 0x0000780f01007387 */ /* 0x0003e80000100800 */
[----:B------:R-:W5:Y:S04]  /*7bd0*/  LDL R22, [R1+0x9b0] ;  /* 0x0009b00001167983 */ /* 0x000f680000100800 */
[----:B------:R-:W5:Y:S04]  /*7be0*/  LDL R24, [R1+0x9e0] ;  /* 0x0009e00001187983 */ /* 0x000f680000100800 */
[----:B-1----:R-:W5:Y:S04]  /*7bf0*/  LDL R15, [R1+0x9f0] ;  /* 0x0009f000010f7983 */ /* 0x002f680000100800 */
[----:B------:R-:W5:Y:S01]  /*7c00*/  LDL R27, [R1+0xa04] ;  /* 0x000a0400011b7983 */ /* 0x000f620000100800 */
[----:B------:R-:W-:-:S03]  /*7c10*/  @!P1 IMAD.MOV R28, RZ, RZ, -R28 ;  /* 0x000000ffff1c9224 */ /* 0x000fc600078e0a1c */
[----:B------:R1:W-:Y:S02]  /*7c20*/  STL [R1+0x74], R9 ;  /* 0x0000740901007387 */ /* 0x0003e40000100800 */
[----:B-1----:R-:W-:Y:S02]  /*7c30*/  IMAD.MOV.U32 R9, RZ, RZ, R21 ;  /* 0x000000ffff097224 */ /* 0x002fe400078e0015 */
[----:B------:R1:W-:Y:S02]  /*7c40*/  STL [R1+0x70], R28 ;  /* 0x0000701c01007387 */ /* 0x0003e40000100800 */
[----:B------:R-:W-:Y:S02]  /*7c50*/  @!P0 IMAD.MOV R9, RZ, RZ, -R9 ;  /* 0x000000ffff098224 */ /* 0x000fe400078e0a09 */
[----:B-1----:R-:W5:Y:S04]  /*7c60*/  LDL R28, [R1+0x988] ;  /* 0x00098800011c7983 */ /* 0x002f680000100800 */
[----:B------:R1:W-:Y:S04]  /*7c70*/  STL [R1+0x68], R9 ;  /* 0x0000680901007387 */ /* 0x0003e80000100800 */
[----:B-1----:R-:W5:Y:S01]  /*7c80*/  LDL.LU R9, [R1+0x1240] ;  /* 0x0012400001097983 */ /* 0x002f620000300800 */
[----:B------:R-:W-:-:S02]  /*7c90*/  IMAD.MOV.U32 R21, RZ, RZ, R20 ;  /* 0x000000ffff157224 */ /* 0x000fc400078e0014 */
[----:B------:R-:W-:Y:S02]  /*7ca0*/  IMAD R20, R14, 0x4, R8 ;  /* 0x000000040e147824 */ /* 0x000fe400078e0208 */
[----:B------:R-:W5:Y:S01]  /*7cb0*/  LDL.LU R8, [R1+0x123c] ;  /* 0x00123c0001087983 */ /* 0x000f620000300800 */
[C---:B------:R-:W-:Y:S02]  /*7cc0*/  ISETP.GT.U32.AND P3, PT, R25.reuse, R12, PT ;  /* 0x0000000c1900720c */ /* 0x040fe40003f64070 */
[----:B------:R-:W-:Y:S01]  /*7cd0*/  ISETP.GT.U32.AND P4, PT, R25, R18, PT ;  /* 0x000000121900720c */ /* 0x000fe20003f84070 */
[----:B------:R-:W-:-:S10]  /*7ce0*/  @!P2 IMAD.MOV R21, RZ, RZ, -R21 ;  /* 0x000000ffff15a224 */ /* 0x000fd400078e0a15 */
[----:B------:R-:W-:Y:S01]  /*7cf0*/  @!P3 IMAD.IADD R12, R12, 0x1, -R25 ;  /* 0x000000010c0cb824 */ /* 0x000fe200078e0a19 */
[----:B------:R-:W-:-:S04]  /*7d00*/  ISETP.GT.U32.AND P3, PT, R25, R19, PT ;  /* 0x000000131900720c */ /* 0x000fc80003f64070 */
[C---:B------:R-:W-:Y:S01]  /*7d10*/  ISETP.GT.U32.AND P1, PT, R25.reuse, R12, PT ;  /* 0x0000000c1900720c */ /* 0x040fe20003f24070 */
[----:B------:R-:W-:Y:S01]  /*7d20*/  @!P4 IMAD.IADD R18, R18, 0x1, -R25 ;  /* 0x000000011212c824 */ /* 0x000fe200078e0a19 */
[----:B------:R-:W-:-:S07]  /*7d30*/  ISETP.GT.U32.AND P6, PT, R25, R16, PT ;  /* 0x000000101900720c */ /* 0x000fce0003fc4070 */
[----:B------:R-:W-:-:S04]  /*7d40*/  @!P3 IMAD.IADD R19, R19, 0x1, -R25 ;  /* 0x000000011313b824 */ /* 0x000fc800078e0a19 */
[--C-:B------:R-:W-:Y:S01]  /*7d50*/  @!P1 IMAD.IADD R12, R12, 0x1, -R25.reuse ;  /* 0x000000010c0c9824 */ /* 0x100fe200078e0a19 */
[----:B------:R-:W-:Y:S01]  /*7d60*/  ISETP.GT.U32.AND P5, PT, R25, R17, PT ;  /* 0x000000111900720c */ /* 0x000fe20003fa4070 */
[--C-:B------:R-:W-:Y:S01]  /*7d70*/  @!P6 IMAD.IADD R16, R16, 0x1, -R25.reuse ;  /* 0x000000011010e824 */ /* 0x100fe200078e0a19 */
[----:B------:R-:W-:Y:S04]  /*7d80*/  STL [R1+0x6c], R20 ;  /* 0x00006c1401007387 */ /* 0x000fe80000100800 */
[----:B------:R-:W-:Y:S07]  /*7d90*/  STL [R1+0x64], R21 ;  /* 0x0000641501007387 */ /* 0x000fee0000100800 */
[----:B------:R-:W-:Y:S01]  /*7da0*/  @!P5 IMAD.IADD R17, R17, 0x1, -R25 ;  /* 0x000000011111d824 */ /* 0x000fe200078e0a19 */
[----:B--2---:R-:W-:-:S13]  /*7db0*/  ISETP.GT.U32.AND P6, PT, R25, R7, PT ;  /* 0x000000071900720c */ /* 0x004fda0003fc4070 */
[----:B------:R-:W-:Y:S01]  /*7dc0*/  @!P6 IMAD.IADD R7, R7, 0x1, -R25 ;  /* 0x000000010707e824 */ /* 0x000fe200078e0a19 */
[C---:B----4-:R-:W-:Y:S02]  /*7dd0*/  ISETP.GT.U32.AND P2, PT, R25.reuse, R11, PT ;  /* 0x0000000b1900720c */ /* 0x050fe40003f44070 */
[----:B---3--:R-:W-:-:S11]  /*7de0*/  ISETP.GT.U32.AND P3, PT, R25, R10, PT ;  /* 0x0000000a1900720c */ /* 0x008fd60003f64070 */
[--C-:B------:R-:W-:Y:S01]  /*7df0*/  @!P2 IMAD.IADD R11, R11, 0x1, -R25.reuse ;  /* 0x000000010b0ba824 */ /* 0x100fe200078e0a19 */
[----:B-----5:R-:W-:Y:S02]  /*7e00*/  ISETP.GE.AND P2, PT, R23, RZ, PT ;  /* 0x000000ff1700720c */ /* 0x020fe40003f46270 */
[----:B------:R-:W-:Y:S01]  /*7e10*/  ISETP.GE.AND P1, PT, R22, RZ, PT ;  /* 0x000000ff1600720c */ /* 0x000fe20003f26270 */
[----:B------:R-:W-:Y:S01]  /*7e20*/  @!P3 IMAD.IADD R10, R10, 0x1, -R25 ;  /* 0x000000010a0ab824 */ /* 0x000fe200078e0a19 */
[----:B------:R-:W2:Y:S01]  /*7e30*/  LDL R22, [R1+0x9a0] ;  /* 0x0009a00001167983 */ /* 0x000ea20000100800 */
[----:B------:R-:W-:-:S10]  /*7e40*/  ISETP.GE.AND P3, PT, R24, RZ, PT ;  /* 0x000000ff1800720c */ /* 0x000fd40003f66270 */
[----:B------:R-:W-:-:S05]  /*7e50*/  @!P1 IMAD.MOV R19, RZ, RZ, -R19 ;  /* 0x000000ffff139224 */ /* 0x000fca00078e0a13 */
[----:B------:R-:W-:Y:S04]  /*7e60*/  STL [R1+0x60], R19 ;  /* 0x0000601301007387 */ /* 0x000fe80000100800 */
[----:B------:R-:W3:Y:S04]  /*7e70*/  LDL R23, [R1+0x9b8] ;  /* 0x0009b80001177983 */ /* 0x000ee80000100800 */
[----:B------:R-:W4:Y:S01]  /*7e80*/  LDL R24, [R1+0x9d4] ;  /* 0x0009d40001187983 */ /* 0x000f220000100800 */
[----:B------:R-:W-:-:S13]  /*7e90*/  ISETP.GT.U32.AND P4, PT, R25, R9, PT ;  /* 0x000000091900720c */ /* 0x000fda0003f84070 */
[----:B------:R-:W-:Y:S01]  /*7ea0*/  @!P4 IMAD.IADD R9, R9, 0x1, -R25 ;  /* 0x000000010909c824 */ /* 0x000fe200078e0a19 */
[----:B------:R-:W-:Y:S01]  /*7eb0*/  ISETP.GE.AND P4, PT, R15, RZ, PT ;  /* 0x000000ff0f00720c */ /* 0x000fe20003f86270 */
[----:B------:R-:W-:-:S04]  /*7ec0*/  IMAD.MOV.U32 R15, RZ, RZ, R18 ;  /* 0x000000ffff0f7224 */ /* 0x000fc800078e0012 */
[----:B------:R-:W-:-:S05]  /*7ed0*/  @!P2 IMAD.MOV R15, RZ, RZ, -R15 ;  /* 0x000000ffff0fa224 */ /* 0x000fca00078e0a0f */
[----:B------:R1:W-:Y:S01]  /*7ee0*/  STL [R1+0x5c], R15 ;  /* 0x00005c0f01007387 */ /* 0x0003e20000100800 */
[----:B------:R-:W-:Y:S01]  /*7ef0*/  @!P3 IMAD.MOV R17, RZ, RZ, -R17 ;  /* 0x000000ffff11b224 */ /* 0x000fe200078e0a11 */
[----:B------:R-:W-:Y:S02]  /*7f00*/  ISETP.GE.AND P6, PT, R28, RZ, PT ;  /* 0x000000ff1c00720c */ /* 0x000fe40003fc6270 */
[----:B------:R-:W5:Y:S01]  /*7f10*/  LDL R28, [R1+0x9e4] ;  /* 0x0009e400011c7983 */ /* 0x000f620000100800 */
[----:B-1----:R-:W-:-:S04]  /*7f20*/  IMAD.MOV.U32 R15, RZ, RZ, R16 ;  /* 0x000000ffff0f7224 */ /* 0x002fc800078e0010 */
[----:B------:R-:W-:Y:S01]  /*7f30*/  @!P4 IMAD.MOV R15, RZ, RZ, -R15 ;  /* 0x000000ffff0fc224 */ /* 0x000fe200078e0a0f */
[----:B------:R-:W-:Y:S04]  /*7f40*/  STL [R1+0x58], R17 ;  /* 0x0000581101007387 */ /* 0x000fe80000100800 */
[----:B------:R1:W-:Y:S04]  /*7f50*/  STL [R1+0x54], R15 ;  /* 0x0000540f01007387 */ /* 0x0003e80000100800 */
[----:B-1----:R-:W5:Y:S01]  /*7f60*/  LDL R15, [R1+0x958] ;  /* 0x00095800010f7983 */ /* 0x002f620000100800 */
[----:B------:R-:W-:-:S13]  /*7f70*/  ISETP.GT.U32.AND P5, PT, R25, R8, PT ;  /* 0x000000081900720c */ /* 0x000fda0003fa4070 */
[----:B------:R-:W-:Y:S01]  /*7f80*/  @!P5 IMAD.IADD R8, R8, 0x1, -R25 ;  /* 0x000000010808d824 */ /* 0x000fe200078e0a19 */
[----:B------:R-:W-:Y:S02]  /*7f90*/  ISETP.GE.AND P5, PT, R27, RZ, PT ;  /* 0x000000ff1b00720c */ /* 0x000fe40003fa6270 */
[----:B------:R-:W5:Y:S01]  /*7fa0*/  LDL R27, [R1+0x974] ;  /* 0x00097400011b7983 */ /* 0x000f620000100800 */
[----:B------:R-:W-:-:S13]  /*7fb0*/  ISETP.GT.U32.AND P0, PT, R25, R13, PT ;  /* 0x0000000d1900720c */ /* 0x000fda0003f04070 */
[----:B------:R-:W-:Y:S01]  /*7fc0*/  @!P0 IMAD.IADD R13, R13, 0x1, -R25 ;  /* 0x000000010d0d8824 */ /* 0x000fe200078e0a19 */
[C---:B------:R-:W-:Y:S02]  /*7fd0*/  ISETP.GT.U32.AND P0, PT, R25.reuse, R6, PT ;  /* 0x000000061900720c */ /* 0x040fe40003f04070 */
[C---:B------:R-:W-:Y:S02]  /*7fe0*/  ISETP.GT.U32.AND P1, PT, R25.reuse, R10, PT ;  /* 0x0000000a1900720c */ /* 0x040fe40003f24070 */
[----:B------:R-:W-:-:S09]  /*7ff0*/  ISETP.GT.U32.AND P4, PT, R25, R7, PT ;  /* 0x000000071900720c */ /* 0x000fd20003f84070 */
[----:B------:R-:W-:Y:S01]  /*8000*/  @!P0 IMAD.IADD R6, R6, 0x1, -R25 ;  /* 0x0000000106068824 */ /* 0x000fe200078e0a19 */
[C---:B------:R-:W-:Y:S01]  /*8010*/  ISETP.GT.U32.AND P0, PT, R25.reuse, R11, PT ;  /* 0x0000000b1900720c */ /* 0x040fe20003f04070 */
[----:B------:R-:W-:Y:S02]  /*8020*/  @!P5 IMAD.MOV R13, RZ, RZ, -R13 ;  /* 0x000000ffff0dd224 */ /* 0x000fe400078e0a0d */
[----:B------:R-:W-:Y:S01]  /*8030*/  @!P6 IMAD.MOV R12, RZ, RZ, -R12 ;  /* 0x000000ffff0ce224 */ /* 0x000fe200078e0a0c */
[C---:B------:R-:W-:Y:S01]  /*8040*/  ISETP.GT.U32.AND P5, PT, R25.reuse, R6, PT ;  /* 0x000000061900720c */ /* 0x040fe20003fa4070 */
[----:B------:R-:W-:Y:S01]  /*8050*/  @!P1 IMAD.IADD R10, R10, 0x1, -R25 ;  /* 0x000000010a0a9824 */ /* 0x000fe200078e0a19 */
[C---:B------:R-:W-:Y:S02]  /*8060*/  ISETP.GT.U32.AND P6, PT, R25.reuse, R5, PT ;  /* 0x000000051900720c */ /* 0x040fe40003fc4070 */
[----:B------:R-:W-:-:S05]  /*8070*/  ISETP.GT.U32.AND P1, PT, R25, R3, PT ;  /* 0x000000031900720c */ /* 0x000fca0003f24070 */
[--C-:B------:R-:W-:Y:S01]  /*8080*/  @!P0 IMAD.IADD R11, R11, 0x1, -R25.reuse ;  /* 0x000000010b0b8824 */ /* 0x100fe200078e0a19 */
[----:B------:R-:W-:Y:S01]  /*8090*/  ISETP.GT.U32.AND P0, PT, R25, R4, PT ;  /* 0x000000041900720c */ /* 0x000fe20003f04070 */
[--C-:B------:R-:W-:Y:S01]  /*80a0*/  @!P4 IMAD.IADD R7, R7, 0x1, -R25.reuse ;  /* 0x000000010707c824 */ /* 0x100fe200078e0a19 */
[----:B------:R1:W-:Y:S01]  /*80b0*/  STL [R1+0x4c], R13 ;  /* 0x00004c0d01007387 */ /* 0x0003e20000100800 */
[----:B------:R-:W-:Y:S01]  /*80c0*/  ISETP.GT.U32.AND P2, PT, R25, R9, PT ;  /* 0x000000091900720c */ /* 0x000fe20003f44070 */
[----:B------:R-:W-:Y:S02]  /*80d0*/  @!P5 IMAD.IADD R6, R6, 0x1, -R25 ;  /* 0x000000010606d824 */ /* 0x000fe400078e0a19 */
[----:B-1----:R-:W-:-:S07]  /*80e0*/  IMAD R13, R14, 0x4, R20 ;  /* 0x000000040e0d7824 */ /* 0x002fce00078e0214 */
[--C-:B------:R-:W-:Y:S01]  /*80f0*/  @!P0 IMAD.IADD R4, R4, 0x1, -R25.reuse ;  /* 0x0000000104048824 */ /* 0x100fe200078e0a19 */
[----:B------:R-:W-:Y:S01]  /*8100*/  STL [R1+0x50], R13 ;  /* 0x0000500d01007387 */ /* 0x000fe20000100800 */
[----:B------:R-:W-:-:S03]  /*8110*/  @!P6 IMAD.IADD R5, R5, 0x1, -R25 ;  /* 0x000000010505e824 */ /* 0x000fc600078e0a19 */
[----:B------:R1:W-:Y:S01]  /*8120*/  STL [R1+0x48], R12 ;  /* 0x0000480c01007387 */ /* 0x0003e20000100800 */
[--C-:B------:R-:W-:Y:S02]  /*8130*/  @!P1 IMAD.IADD R3, R3, 0x1, -R25.reuse ;  /* 0x0000000103039824 */ /* 0x100fe400078e0a19 */
[----:B------:R-:W-:Y:S01]  /*8140*/  @!P2 IMAD.IADD R9, R9, 0x1, -R25 ;  /* 0x000000010909a824 */ /* 0x000fe200078e0a19 */
[----:B-1----:R-:W5:Y:S01]  /*8150*/  LDL.LU R12, [R1+0x94] ;  /* 0x00009400010c7983 */ /* 0x002f620000300800 */
[----:B------:R-:W-:Y:S01]  /*8160*/  IMAD.MOV.U32 R16, RZ, RZ, R10 ;  /* 0x000000ffff107224 */ /* 0x000fe200078e000a */
[C---:B------:R-:W-:Y:S02]  /*8170*/  ISETP.GT.U32.AND P3, PT, R25.reuse, R8, PT ;  /* 0x000000081900720c */ /* 0x040fe40003f64070 */
[----:B------:R-:W-:-:S11]  /*8180*/  ISETP.GT.U32.AND P2, PT, R25, R2, PT ;  /* 0x000000021900720c */ /* 0x000fd60003f44070 */
[--C-:B------:R-:W-:Y:S02]  /*8190*/  @!P3 IMAD.IADD R8, R8, 0x1, -R25.reuse ;  /* 0x000000010808b824 */ /* 0x100fe400078e0a19 */
[----:B------:R-:W-:Y:S01]  /*81a0*/  @!P2 IMAD.IADD R2, R2, 0x1, -R25 ;  /* 0x000000010202a824 */ /* 0x000fe200078e0a19 */
[----:B--2---:R-:W-:-:S13]  /*81b0*/  ISETP.GE.AND P4, PT, R22, RZ, PT ;  /* 0x000000ff1600720c */ /* 0x004fda0003f86270 */
[----:B------:R-:W-:Y:S01]  /*81c0*/  @!P4 IMAD.MOV R11, RZ, RZ, -R11 ;  /* 0x000000ffff0bc224 */ /* 0x000fe200078e0a0b */
[----:B---3--:R-:W-:Y:S02]  /*81d0*/  ISETP.GE.AND P5, PT, R23, RZ, PT ;  /* 0x000000ff1700720c */ /* 0x008fe40003fa6270 */
[----:B----4-:R-:W-:-:S11]  /*81e0*/  ISETP.GE.AND P6, PT, R24, RZ, PT ;  /* 0x000000ff1800720c */ /* 0x010fd60003fc6270 */
[----:B------:R-:W-:Y:S01]  /*81f0*/  @!P5 IMAD.MOV R16, RZ, RZ, -R16 ;  /* 0x000000ffff10d224 */ /* 0x000fe200078e0a10 */
[----:B-----5:R-:W-:Y:S02]  /*8200*/  ISETP.GE.AND P0, PT, R28, RZ, PT ;  /* 0x000000ff1c00720c */ /* 0x020fe40003f06270 */
[----:B------:R-:W2:Y:S04]  /*8210*/  LDL.LU R28, [R1+0x98] ;  /* 0x00009800011c7983 */ /* 0x000ea80000300800 */
[----:B------:R-:W3:Y:S01]  /*8220*/  LDL.LU R19, [R1+0x9c] ;  /* 0x00009c0001137983 */ /* 0x000ee20000300800 */
[----:B------:R-:W-:-:S03]  /*8230*/  ISETP.GE.AND P1, PT, R15, RZ, PT ;  /* 0x000000ff0f00720c */ /* 0x000fc60003f26270 */
[----:B------:R-:W4:Y:S04]  /*8240*/  LDL.LU R15, [R1+0xa0] ;  /* 0x0000a000010f7983 */ /* 0x000f280000300800 */
[----:B------:R-:W5:Y:S04]  /*8250*/  LDL.LU R23, [R1+0xa4] ;  /* 0x0000a40001177983 */ /* 0x000f680000300800 */
[----:B------:R-:W4:Y:S04]  /*8260*/  LDL R22, [R1+0x990] ;  /* 0x0009900001167983 */ /* 0x000f280000100800 */
[----:B------:R-:W5:Y:S04]  /*8270*/  LDL R10, [R1+0x7f0] ;  /* 0x0007f000010a7983 */ /* 0x000f680000100800 */
[----:B------:R1:W-:Y:S02]  /*8280*/  STL [R1+0x44], R11 ;  /* 0x0000440b01007387 */ /* 0x0003e40000100800 */
[----:B-1----:R-:W-:-:S02]  /*8290*/  IMAD.MOV.U32 R11, RZ, RZ, R9 ;  /* 0x000000ffff0b7224 */ /* 0x002fc400078e0009 */
[----:B------:R-:W-:Y:S02]  /*82a0*/  STL [R1+0x40], R16 ;  /* 0x0000401001007387 */ /* 0x000fe40000100800 */
[----:B------:R-:W-:Y:S02]  /*82b0*/  @!P6 IMAD.MOV R11, RZ, RZ, -R11 ;  /* 0x000000ffff0be224 */ /* 0x000fe400078e0a0b */
[----:B------:R-:W5:Y:S04]  /*82c0*/  LDL R24, [R1+0x9ac] ;  /* 0x0009ac0001187983 */ /* 0x000f680000100800 */
[----:B------:R-:W-:Y:S04]  /*82d0*/  STL [R1+0x3c], R11 ;  /* 0x00003c0b01007387 */ /* 0x000fe80000100800 */
[----:B------:R-:W5:Y:S04]  /*82e0*/  LDL R20, [R1+0x9c0] ;  /* 0x0009c00001147983 */ /* 0x000f680000100800 */
[----:B------:R-:W5:Y:S01]  /*82f0*/  LDL R21, [R1+0x938] ;  /* 0x0009380001157983 */ /* 0x000f620000100800 */
[----:B------:R-:W-:-:S04]  /*8300*/  IMAD.MOV.U32 R9, RZ, RZ, R8 ;  /* 0x000000ffff097224 */ /* 0x000fc800078e0008 */
[----:B------:R-:W-:Y:S01]  /*8310*/  @!P0 IMAD.MOV R9, RZ, RZ, -R9 ;  /* 0x000000ffff098224 */ /* 0x000fe200078e0a09 */
[----:B------:R-:W-:-:S04]  /*8320*/  ISETP.GE.AND P2, PT, R27, RZ, PT ;  /* 0x000000ff1b00720c */ /* 0x000fc80003f46270 */
[----:B------:R-:W-:Y:S04]  /*8330*/  STL [R1+0x38], R9 ;  /* 0x0000380901007387 */ /* 0x000fe80000100800 */
[----:B------:R-:W5:Y:S01]  /*8340*/  LDL R27, [R1+0x944] ;  /* 0x00094400011b7983 */ /* 0x000f620000100800 */
[C---:B------:R-:W-:Y:S01]  /*8350*/  ISETP.GT.U32.AND P3, PT, R25.reuse, R0, PT ;  /* 0x000000001900720c */ /* 0x040fe20003f64070 */
[----:B------:R-:W-:Y:S01]  /*8360*/  IMAD.MOV.U32 R8, RZ, RZ, R7 ;  /* 0x000000ffff087224 */ /* 0x000fe200078e0007 */
[----:B------:R-:W-:-:S03]  /*8370*/  ISETP.GT.U32.AND P4, PT, R25, R4, PT ;  /* 0x000000041900720c */ /* 0x000fc60003f84070 */
[----:B------:R-:W-:-:S08]  /*8380*/  @!P1 IMAD.MOV R8, RZ, RZ, -R8 ;  /* 0x000000ffff089224 */ /* 0x000fd000078e0a08 */
[----:B------:R-:W-:Y:S01]  /*8390*/  @!P3 IMAD.IADD R0, R0, 0x1, -R25 ;  /* 0x000000010000b824 */ /* 0x000fe200078e0a19 */
[----:B------:R-:W-:-:S04]  /*83a0*/  ISETP.GT.U32.AND P3, PT, R25, R5, PT ;  /* 0x000000051900720c */ /* 0x000fc80003f64070 */
[----:B------:R-:W-:Y:S01]  /*83b0*/  ISETP.GT.U32.AND P1, PT, R25, R0, PT ;  /* 0x000000001900720c */ /* 0x000fe20003f24070 */
[----:B------:R-:W-:Y:S02]  /*83c0*/  IMAD.MOV.U32 R7, RZ, RZ, R6 ;  /* 0x000000ffff077224 */ /* 0x000fe400078e0006 */
[----:B------:R-:W-:Y:S01]  /*83d0*/  IMAD R6, R14, 0x4, R13 ;  /* 0x000000040e067824 */ /* 0x000fe200078e020d */
[----:B------:R-:W-:Y:S01]  /*83e0*/  STL [R1+0x34], R8 ;  /* 0x0000340801007387 */ /* 0x000fe20000100800 */
[----:B------:R-:W-:-:S03]  /*83f0*/  @!P2 IMAD.MOV R7, RZ, RZ, -R7 ;  /* 0x000000ffff07a224 */ /* 0x000fc600078e0a07 */
[----:B------:R1:W-:Y:S01]  /*8400*/  STL [R1+0x30], R6 ;  /* 0x0000300601007387 */ /* 0x0003e20000100800 */
[--C-:B------:R-:W-:Y:S02]  /*8410*/  @!P3 IMAD.IADD R5, R5, 0x1, -R25.reuse ;  /* 0x000000010505b824 */ /* 0x100fe400078e0a19 */
[--C-:B------:R-:W-:Y:S01]  /*8420*/  @!P4 IMAD.IADD R4, R4, 0x1, -R25.reuse ;  /* 0x000000010404c824 */ /* 0x100fe200078e0a19 */
[C---:B------:R-:W-:Y:S01]  /*8430*/  ISETP.GT.U32.AND P2, PT, R25.reuse, R12, PT ;  /* 0x0000000c1900720c */ /* 0x040fe20003f44070 */
[--C-:B------:R-:W-:Y:S02]  /*8440*/  @!P1 IMAD.IADD R0, R0, 0x1, -R25.reuse ;  /* 0x0000000100009824 */ /* 0x100fe400078e0a19 */
[----:B-1----:R-:W-:Y:S01]  /*8450*/  IMAD R6, R14, 0x4, R6 ;  /* 0x000000040e067824 */ /* 0x002fe200078e0206 */
[----:B------:R-:W-:Y:S01]  /*8460*/  ISETP.GT.U32.AND P5, PT, R25, R3, PT ;  /* 0x000000031900720c */ /* 0x000fe20003fa4070 */
[----:B------:R-:W-:Y:S04]  /*8470*/  STL [R1+0x2c], R7 ;  /* 0x00002c0701007387 */ /* 0x000fe80000100800 */
[----:B------:R1:W-:Y:S04]  /*8480*/  STL [R1+0x28], R6 ;  /* 0x0000280601007387 */ /* 0x0003e80000100800 */
[----:B------:R-:W5:Y:S01]  /*8490*/  LDL.LU R16, [R1+0xa8] ;  /* 0x0000a80001107983 */ /* 0x000f620000300800 */
[----:B------:R-:W-:-:S02]  /*84a0*/  @!P2 IMAD.IADD R12, R12, 0x1, -R25 ;  /* 0x000000010c0ca824 */ /* 0x000fc400078e0a19 */
[----:B-1----:R-:W-:Y:S02]  /*84b0*/  IMAD R6, R14, 0x4, R6 ;  /* 0x000000040e067824 */ /* 0x002fe400078e0206 */
[----:B------:R-:W-:Y:S01]  /*84c0*/  @!P5 IMAD.IADD R3, R3, 0x1, -R25 ;  /* 0x000000010303d824 */ /* 0x000fe200078e0a19 */
[C---:B--2---:R-:W-:Y:S02]  /*84d0*/  ISETP.GT.U32.AND P3, PT, R25.reuse, R28, PT ;  /* 0x0000001c1900720c */ /* 0x044fe40003f64070 */
[----:B---3--:R-:W-:-:S11]  /*84e0*/  ISETP.GT.U32.AND P4, PT, R25, R19, PT ;  /* 0x000000131900720c */ /* 0x008fd60003f84070 */
[--C-:B------:R-:W-:Y:S02]  /*84f0*/  @!P3 IMAD.IADD R28, R28, 0x1, -R25.reuse ;  /* 0x000000011c1cb824 */ /* 0x100fe400078e0a19 */
[----:B------:R-:W-:Y:S01]  /*8500*/  @!P4 IMAD.IADD R19, R19, 0x1, -R25 ;  /* 0x000000011313c824 */ /* 0x000fe200078e0a19 */
[----:B----4-:R-:W-:Y:S02]  /*8510*/  ISETP.GE.AND P1, PT, R22, RZ, PT ;  /* 0x000000ff1600720c */ /* 0x010fe40003f26270 */
[----:B------:R-:W2:Y:S04]  /*8520*/  LDL.LU R22, [R1+0xac] ;  /* 0x0000ac0001167983 */ /* 0x000ea80000300800 */
[----:B------:R-:W-:Y:S01]  /*8530*/  STL [R1+0x24], R6 ;  /* 0x0000240601007387 */ /* 0x000fe20000100800 */
[----:B------:R-:W-:-:S06]  /*8540*/  ISETP.GT.U32.AND P5, PT, R25, R15, PT ;  /* 0x0000000f1900720c */ /* 0x000fcc0003fa4070 */
[----:B------:R-:W-:Y:S01]  /*8550*/  @!P1 IMAD.MOV R5, RZ, RZ, -R5 ;  /* 0x000000ffff059224 */ /* 0x000fe200078e0a05 */
[----:B-----5:R-:W-:Y:S02]  /*8560*/  ISETP.GE.AND P2, PT, R24, RZ, PT ;  /* 0x000000ff1800720c */ /* 0x020fe40003f46270 */
[----:B------:R-:W3:Y:S04]  /*8570*/  LDL.LU R24, [R1+0xb0] ;  /* 0x0000b00001187983 */ /* 0x000ee80000300800 */
[----:B------:R-:W4:Y:S01]  /*8580*/  LDL.LU R17, [R1+0xb4] ;  /* 0x0000b40001117983 */ /* 0x000f220000300800 */
[----:B------:R-:W-:-:S03]  /*8590*/  ISETP.GE.AND P3, PT, R20, RZ, PT ;  /* 0x000000ff1400720c */ /* 0x000fc60003f66270 */
[----:B------:R-:W5:Y:S01]  /*85a0*/  LDL.LU R20, [R1+0xb8] ;  /* 0x0000b80001147983 */ /* 0x000f620000300800 */
[----:B------:R-:W-:-:S03]  /*85b0*/  ISETP.GE.AND P4, PT, R21, RZ, PT ;  /* 0x000000ff1500720c */ /* 0x000fc60003f86270 */
[----:B------:R-:W3:Y:S04]  /*85c0*/  LDL R21, [R1+0x964] ;  /* 0x0009640001157983 */ /* 0x000ee80000100800 */
[----:B------:R-:W-:Y:S04]  /*85d0*/  STL [R1+0x20], R5 ;  /* 0x0000200501007387 */ /* 0x000fe80000100800 */
[----:B------:R-:W4:Y:S01]  /*85e0*/  LDL R8, [R1+0x980] ;  /* 0x0009800001087983 */ /* 0x000f220000100800 */
[----:B------:R-:W-:Y:S02]  /*85f0*/  @!P2 IMAD.MOV R4, RZ, RZ, -R4 ;  /* 0x000000ffff04a224 */ /* 0x000fe400078e0a04 */
[----:B------:R-:W-:Y:S01]  /*8600*/  @!P5 IMAD.IADD R15, R15, 0x1, -R25 ;  /* 0x000000010f0fd824 */ /* 0x000fe200078e0a19 */
[----:B------:R-:W-:-:S02]  /*8610*/  ISETP.GE.AND P5, PT, R27, RZ, PT ;  /* 0x000000ff1b00720c */ /* 0x000fc40003fa6270 */
[----:B------:R-:W-:Y:S04]  /*8620*/  STL [R1+0x1c], R4 ;  /* 0x00001c0401007387 */ /* 0x000fe80000100800 */
[----:B------:R-:W5:Y:S01]  /*8630*/  LDL R27, [R1+0x994] ;  /* 0x00099400011b7983 */ /* 0x000f620000100800 */
[----:B------:R-:W-:-:S13]  /*8640*/  ISETP.GT.U32.AND P0, PT, R25, R2, PT ;  /* 0x000000021900720c */ /* 0x000fda0003f04070 */
[----:B------:R-:W-:Y:S01]  /*8650*/  @!P0 IMAD.IADD R2, R2, 0x1, -R25 ;  /* 0x0000000102028824 */ /* 0x000fe200078e0a19 */
[----:B------:R-:W-:Y:S01]  /*8660*/  ISETP.GT.U32.AND P0, PT, R25, R23, PT ;  /* 0x000000171900720c */ /* 0x000fe20003f04070 */
[----:B------:R-:W-:Y:S02]  /*8670*/  @!P3 IMAD.MOV R3, RZ, RZ, -R3 ;  /* 0x000000ffff03b224 */ /* 0x000fe400078e0a03 */
[----:B------:R-:W-:-:S03]  /*8680*/  @!P5 IMAD.MOV R0, RZ, RZ, -R0 ;  /* 0x000000ffff00d224 */ /* 0x000fc600078e0a00 */
[----:B------:R-:W-:Y:S04]  /*8690*/  STL [R1+0x18], R3 ;  /* 0x0000180301007387 */ /* 0x000fe80000100800 */
[----:B------:R-:W5:Y:S03]  /*86a0*/  LDL R11, [R1+0x930] ;  /* 0x00093000010b7983 */ /* 0x000f660000100800 */
[----:B------:R-:W-:Y:S01]  /*86b0*/  @!P0 IMAD.IADD R23, R23, 0x1, -R25 ;  /* 0x0000000117178824 */ /* 0x000fe200078e0a19 */
[C---:B------:R-:W-:Y:S01]  /*86c0*/  ISETP.GT.U32.AND P0, PT, R25.reuse, R12, PT ;  /* 0x0000000c1900720c */ /* 0x040fe20003f04070 */
[----:B------:R-:W5:Y:S03]  /*86d0*/  LDL R18, [R1+0x918] ;  /* 0x0009180001127983 */ /* 0x000f660000100800 */
[----:B------:R-:W-:-:S02]  /*86e0*/  ISETP.GT.U32.AND P3, PT, R25, R23, PT ;  /* 0x000000171900720c */ /* 0x000fc40003f64070 */
[C---:B------:R-:W-:Y:S02]  /*86f0*/  ISETP.GT.U32.AND P1, PT, R25.reuse, R28, PT ;  /* 0x0000001c1900720c */ /* 0x040fe40003f24070 */
[----:B------:R-:W-:Y:S01]  /*8700*/  ISETP.GT.U32.AND P5, PT, R25, R16, PT ;  /* 0x000000101900720c */ /* 0x000fe20003fa4070 */
[----:B------:R-:W-:Y:S02]  /*8710*/  @!P4 IMAD.MOV R2, RZ, RZ, -R2 ;  /* 0x000000ffff02c224 */ /* 0x000fe400078e0a02 */
[----:B------:R-:W-:-:S06]  /*8720*/  IMAD R7, R14, 0x4, R6 ;  /* 0x000000040e077824 */ /* 0x000fcc00078e0206 */
[--C-:B------:R-:W-:Y:S01]  /*8730*/  @!P3 IMAD.IADD R23, R23, 0x1, -R25.reuse ;  /* 0x000000011717b824 */ /* 0x100fe200078e0a19 */
[----:B------:R-:W-:Y:S01]  /*8740*/  STL [R1+0x14], R2 ;  /* 0x0000140201007387 */ /* 0x000fe20000100800 */
[----:B------:R-:W-:-:S03]  /*8750*/  @!P0 IMAD.IADD R12, R12, 0x1, -R25 ;  /* 0x000000010c0c8824 */ /* 0x000fc600078e0a19 */
[----:B------:R1:W-:Y:S01]  /*8760*/  STL [R1+0x10], R0 ;  /* 0x0000100001007387 */ /* 0x0003e20000100800 */
[----:B------:R-:W-:-:S03]  /*8770*/  @!P5 IMAD.IADD R16, R16, 0x1, -R25 ;  /* 0x000000011010d824 */ /* 0x000fc600078e0a19 */
[----:B------:R-:W-:Y:S01]  /*8780*/  STL [R1+0x11b4], R7 ;  /* 0x0011b40701007387 */ /* 0x000fe20000100800 */
[----:B------:R-:W-:-:S03]  /*8790*/  @!P1 IMAD.IADD R28, R28, 0x1, -R25 ;  /* 0x000000011c1c9824 */ /* 0x000fc600078e0a19 */
[----:B------:R-:W5:Y:S01]  /*87a0*/  LDL.LU R9, [R1+0xc0] ;  /* 0x0000c00001097983 */ /* 0x000f620000300800 */
[----:B-1----:R-:W-:-:S04]  /*87b0*/  IMAD R0, R14, 0x4, R7 ;  /* 0x000000040e007824 */ /* 0x002fc800078e0207 */
[----:B------:R-:W-:Y:S02]  /*87c0*/  IMAD R13, R14, 0x4, R0 ;  /* 0x000000040e0d7824 */ /* 0x000fe400078e0200 */
[----:B------:R-:W-:Y:S01]  /*87d0*/  IMAD.MOV.U32 R3, RZ, RZ, R28 ;  /* 0x000000ffff037224 */ /* 0x000fe200078e001c */
[----:B--2---:R-:W-:-:S13]  /*87e0*/  ISETP.GT.U32.AND P0, PT, R25, R22, PT ;  /* 0x000000161900720c */ /* 0x004fda0003f04070 */
[----:B------:R-:W-:Y:S01]  /*87f0*/  @!P0 IMAD.IADD R22, R22, 0x1, -R25 ;  /* 0x0000000116168824 */ /* 0x000fe200078e0a19 */
[----:B---3--:R-:W-:Y:S02]  /*8800*/  ISETP.GE.AND P3, PT, R21, RZ, PT ;  /* 0x000000ff1500720c */ /* 0x008fe40003f66270 */
[----:B------:R-:W2:Y:S01]  /*8810*/  LDL.LU R21, [R1+0xc4] ;  /* 0x0000c40001157983 */ /* 0x000ea20000300800 */
[----:B----4-:R-:W-:-:S03]  /*8820*/  ISETP.GE.AND P5, PT, R8, RZ, PT ;  /* 0x000000ff0800720c */ /* 0x010fc60003fa6270 */
[----:B------:R1:W-:Y:S02]  /*8830*/  STL [R1+0x11b8], R0 ;  /* 0x0011b80001007387 */ /* 0x0003e40000100800 */
[----:B-1----:R-:W-:Y:S01]  /*8840*/  IMAD.MOV.U32 R0, RZ, RZ, R12 ;  /* 0x000000ffff007224 */ /* 0x002fe200078e000c */
[----:B-----5:R-:W-:-:S07]  /*8850*/  ISETP.GE.AND P0, PT, R27, RZ, PT ;  /* 0x000000ff1b00720c */ /* 0x020fce0003f06270 */
[----:B------:R-:W-:Y:S01]  /*8860*/  @!P5 IMAD.MOV R3, RZ, RZ, -R3 ;  /* 0x000000ffff03d224 */ /* 0x000fe200078e0a03 */
[----:B------:R-:W3:Y:S01]  /*8870*/  LDL.LU R27, [R1+0xc8] ;  /* 0x0000c800011b7983 */ /* 0x000ee20000300800 */
[----:B------:R-:W-:-:S03]  /*8880*/  @!P3 IMAD.MOV R0, RZ, RZ, -R0 ;  /* 0x000000ffff00b224 */ /* 0x000fc600078e0a00 */
[----:B------:R-:W4:Y:S04]  /*8890*/  LDL R28, [R1+0x92c] ;  /* 0x00092c00011c7983 */ /* 0x000f280000100800 */
[----:B------:R1:W-:Y:S04]  /*88a0*/  STL [R1+0xc], R0 ;  /* 0x00000c0001007387 */ /* 0x0003e80000100800 */
[----:B------:R-:W5:Y:S04]  /*88b0*/  LDL R5, [R1+0x950] ;  /* 0x0009500001057983 */ /* 0x000f680000100800 */
[----:B------:R-:W2:Y:S04]  /*88c0*/  LDL R6, [R1+0x960] ;  /* 0x0009600001067983 */ /* 0x000ea80000100800 */
[----:B------:R1:W-:Y:S04]  /*88d0*/  STL [R1+0x8], R3 ;  /* 0x0000080301007387 */ /* 0x0003e80000100800 */
[----:B------:R-:W2:Y:S01]  /*88e0*/  LDL R8, [R1+0x928] ;  /* 0x0009280001087983 */ /* 0x000ea20000100800 */
[----:B------:R-:W-:-:S02]  /*88f0*/  ISETP.GT.U32.AND P2, PT, R25, R19, PT ;  /* 0x000000131900720c */ /* 0x000fc40003f44070 */
[C---:B------:R-:W-:Y:S02]  /*8900*/  ISETP.GT.U32.AND P1, PT, R25.reuse, R24, PT ;  /* 0x000000181900720c */ /* 0x040fe40003f24070 */
[----:B------:R-:W-:-:S09]  /*8910*/  ISETP.GT.U32.AND P4, PT, R25, R15, PT ;  /* 0x0000000f1900720c */ /* 0x000fd20003f84070 */
[--C-:B------:R-:W-:Y:S01]  /*8920*/  @!P2 IMAD.IADD R19, R19, 0x1, -R25.reuse ;  /* 0x000000011313a824 */ /* 0x100fe200078e0a19 */
[----:B------:R-:W-:Y:S01]  /*8930*/  ISETP.GT.U32.AND P2, PT, R25, R17, PT ;  /* 0x000000111900720c */ /* 0x000fe20003f44070 */
[--C-:B------:R-:W-:Y:S01]  /*8940*/  @!P1 IMAD.IADD R24, R24, 0x1, -R25.reuse ;  /* 0x0000000118189824 */ /* 0x100fe200078e0a19 */
[----:B------:R-:W-:Y:S01]  /*8950*/  ISETP.GE.AND P1, PT, R11, RZ, PT ;  /* 0x000000ff0b00720c */ /* 0x000fe20003f26270 */
[----:B------:R-:W-:Y:S01]  /*8960*/  @!P4 IMAD.IADD R15, R15, 0x1, -R25 ;  /* 0x000000010f0fc824 */ /* 0x000fe200078e0a19 */
[----:B------:R-:W-:Y:S01]  /*8970*/  ISETP.GT.U32.AND P4, PT, R25, R20, PT ;  /* 0x000000141900720c */ /* 0x000fe20003f84070 */
[----:B-1----:R-:W-:Y:S01]  /*8980*/  IMAD.MOV.U32 R0, RZ, RZ, R19 ;  /* 0x000000ffff007224 */ /* 0x002fe200078e0013 */
[----:B------:R-:W3:Y:S07]  /*8990*/  LDL R11, [R1+0x8f8] ;  /* 0x0008f800010b7983 */ /* 0x000eee0000100800 */
[----:B------:R-:W-:Y:S01]  /*89a0*/  @!P2 IMAD.IADD R17, R17, 0x1, -R25 ;  /* 0x000000011111a824 */ /* 0x000fe200078e0a19 */
[----:B------:R-:W-:Y:S01]  /*89b0*/  ISETP.GE.AND P2, PT, R18, RZ, PT ;  /* 0x000000ff1200720c */ /* 0x000fe20003f46270 */
[----:B------:R-:W-:-:S02]  /*89c0*/  IMAD.MOV.U32 R12, RZ, RZ, R23 ;  /* 0x000000ffff0c7224 */ /* 0x000fc400078e0017 */
[----:B------:R-:W-:Y:S02]  /*89d0*/  @!P0 IMAD.MOV R0, RZ, RZ, -R0 ;  /* 0x000000ffff008224 */ /* 0x000fe400078e0a00 */
[----:B------:R-:W-:Y:S01]  /*89e0*/  @!P1 IMAD.MOV R15, RZ, RZ, -R15 ;  /* 0x000000ffff0f9224 */ /* 0x000fe200078e0a0f */
[C---:B------:R-:W-:Y:S01]  /*89f0*/  ISETP.GT.U32.AND P0, PT, R25.reuse, R24, PT ;  /* 0x000000181900720c */ /* 0x040fe20003f04070 */
[----:B------:R-:W-:Y:S01]  /*8a00*/  @!P4 IMAD.IADD R20, R20, 0x1, -R25 ;  /* 0x000000011414c824 */ /* 0x000fe200078e0a19 */
[C---:B------:R-:W-:Y:S01]  /*8a10*/  ISETP.GT.U32.AND P4, PT, R25.reuse, R22, PT ;  /* 0x000000161900720c */ /* 0x040fe20003f84070 */
[----:B------:R-:W-:Y:S04]  /*8a20*/  STL [R1+0x4], R0 ;  /* 0x0000040001007387 */ /* 0x000fe80000100800 */
[----:B------:R-:W-:Y:S01]  /*8a30*/  @!P2 IMAD.MOV R12, RZ, RZ, -R12 ;  /* 0x000000ffff0ca224 */ /* 0x000fe200078e0a0c */
[----:B------:R1:W-:Y:S01]  /*8a40*/  STL [R1+0x11c0], R15 ;  /* 0x0011c00f01007387 */ /* 0x0003e20000100800 */
[----:B------:R-:W-:-:S03]  /*8a50*/  ISETP.GT.U32.AND P2, PT, R25, R9, PT ;  /* 0x000000091900720c */ /* 0x000fc60003f44070 */
[----:B------:R-:W-:Y:S01]  /*8a60*/  STL [R1+0x11c4], R13 ;  /* 0x0011c40d01007387 */ /* 0x000fe20000100800 */
[C---:B------:R-:W-:Y:S02]  /*8a70*/  LOP3.LUT R2, R26.reuse, 0x4, RZ, 0xfc, !PT ;  /* 0x000000041a027812 */ /* 0x040fe400078efcff */
[----:B------:R-:W-:Y:S01]  /*8a80*/  LOP3.LUT R23, R26, 0x8, RZ, 0xfc, !PT ;  /* 0x000000081a177812 */ /* 0x000fe200078efcff */
[----:B------:R1:W-:Y:S04]  /*8a90*/  STL [R1+0x11c8], R12 ;  /* 0x0011c80c01007387 */ /* 0x0003e80000100800 */
[----:B------:R-:W5:Y:S04]  /*8aa0*/  LDL.LU R7, [R1+0xcc] ;  /* 0x0000cc0001077983 */ /* 0x000f680000300800 */
[----:B------:R-:W5:Y:S01]  /*8ab0*/  LDL.LU R26, [R1+0xd0] ;  /* 0x0000d000011a7983 */ /* 0x000f620000300800 */
[----:B------:R-:W-:-:S02]  /*8ac0*/  IMAD R19, R14, 0x4, R13 ;  /* 0x000000040e137824 */ /* 0x000fc400078e020d */
[--C-:B------:R-:W-:Y:S02]  /*8ad0*/  @!P4 IMAD.IADD R22, R22, 0x1, -R25.reuse ;  /* 0x000000011616c824 */ /* 0x100fe400078e0a19 */
[--C-:B------:R-:W-:Y:S02]  /*8ae0*/  @!P0 IMAD.IADD R24, R24, 0x1, -R25.reuse ;  /* 0x0000000118188824 */ /* 0x100fe400078e0a19 */
[----:B------:R-:W-:Y:S01]  /*8af0*/  @!P2 IMAD.IADD R9, R9, 0x1, -R25 ;  /* 0x000000010909a824 */ /* 0x000fe200078e0a19 */
[----:B------:R-:W-:Y:S01]  /*8b00*/  STL [R1+0x11cc], R19 ;  /* 0x0011cc1301007387 */ /* 0x000fe20000100800 */
[----:B----4-:R-:W-:-:S03]  /*8b10*/  ISETP.GE.AND P0, PT, R28, RZ, PT ;  /* 0x000000ff1c00720c */ /* 0x010fc60003f06270 */
[----:B------:R-:W4:Y:S04]  /*8b20*/  LDL.LU R28, [R1+0xd4] ;  /* 0x0000d400011c7983 */ /* 0x000f280000300800 */
[----:B------:R-:W4:Y:S01]  /*8b30*/  LDL R3, [R1+0x840] ;  /* 0x0008400001037983 */ /* 0x000f220000100800 */
[----:B--2---:R-:W-:Y:S01]  /*8b40*/  ISETP.GE.AND P2, PT, R8, RZ, PT ;  /* 0x000000ff0800720c */ /* 0x004fe20003f46270 */
[----:B------:R-:W-:Y:S02]  /*8b50*/  IMAD.MOV.U32 R8, RZ, RZ, R22 ;  /* 0x000000ffff087224 */ /* 0x000fe400078e0016 */
[----:B------:R-:W-:Y:S02]  /*8b60*/  IMAD.MOV.U32 R22, RZ, RZ, R24 ;  /* 0x000000ffff167224 */ /* 0x000fe400078e0018 */
[----:B------:R-:W2:Y:S01]  /*8b70*/  LDL R24, [R1+0x90c] ;  /* 0x00090c0001187983 */ /* 0x000ea20000100800 */
[----:B------:R-:W-:-:S02]  /*8b80*/  ISETP.GT.U32.AND P3, PT, R25, R16, PT ;  /* 0x000000101900720c */ /* 0x000fc40003f64070 */
[C---:B------:R-:W-:Y:S02]  /*8b90*/  ISETP.GT.U32.AND P5, PT, R25.reuse, R17, PT ;  /* 0x000000111900720c */ /* 0x040fe40003fa4070 */
[----:B------:R-:W-:-:S09]  /*8ba0*/  ISETP.GT.U32.AND P1, PT, R25, R20, PT ;  /* 0x000000141900720c */ /* 0x000fd20003f24070 */
[--C-:B------:R-:W-:Y:S01]  /*8bb0*/  @!P3 IMAD.IADD R16, R16, 0x1, -R25.reuse ;  /* 0x000000011010b824 */ /* 0x100fe200078e0a19 */
[----:B------:R-:W-:Y:S01]  /*8bc0*/  ISETP.GT.U32.AND P3, PT, R25, R21, PT ;  /* 0x000000151900720c */ /* 0x000fe20003f64070 */
[--C-:B------:R-:W-:Y:S01]  /*8bd0*/  @!P5 IMAD.IADD R17, R17, 0x1, -R25.reuse ;  /* 0x000000011111d824 */ /* 0x100fe200078e0a19 */
[----:B---3--:R-:W-:Y:S01]  /*8be0*/  ISETP.GT.U32.AND P4, PT, R25, R27, PT ;  /* 0x0000001b1900720c */ /* 0x008fe20003f84070 */
[--C-:B------:R-:W-:Y:S01]  /*8bf0*/  @!P1 IMAD.IADD R20, R20, 0x1, -R25.reuse ;  /* 0x0000000114149824 */ /* 0x100fe200078e0a19 */
[----:B-----5:R-:W-:Y:S02]  /*8c00*/  ISETP.GE.AND P5, PT, R5, RZ, PT ;  /* 0x000000ff0500720c */ /* 0x020fe40003fa6270 */
[----:B------:R-:W-:Y:S01]  /*8c10*/  ISETP.GE.AND P1, PT, R6, RZ, PT ;  /* 0x000000ff0600720c */ /* 0x000fe20003f26270 */
[----:B------:R-:W-:Y:S01]  /*8c20*/  IMAD.MOV.U32 R5, RZ, RZ, R16 ;  /* 0x000000ffff057224 */ /* 0x000fe200078e0010 */
[----:B------:R-:W3:Y:S05]  /*8c30*/  LDL R6, [R1+0x8d8] ;  /* 0x0008d80001067983 */ /* 0x000eea0000100800 */
[----:B------:R-:W-:Y:S01]  /*8c40*/  @!P3 IMAD.IADD R21, R21, 0x1, -R25 ;  /* 0x000000011515b824 */ /* 0x000fe200078e0a19 */
[----:B------:R-:W-:Y:S01]  /*8c50*/  ISETP.GE.AND P3, PT, R11, RZ, PT ;  /* 0x000000ff0b00720c */ /* 0x000fe20003f66270 */
[----:B------:R-:W-:Y:S01]  /*8c60*/  IMAD.MOV.U32 R11, RZ, RZ, R17 ;  /* 0x000000ffff0b7224 */ /* 0x000fe200078e0011 */
[----:B------:R-:W5:Y:S01]  /*8c70*/  LDL R16, [R1+0x8fc] ;  /* 0x0008fc0001107983 */ /* 0x000f620000100800 */
[----:B------:R-:W-:-:S02]  /*8c80*/  @!P4 IMAD.IADD R27, R27, 0x1, -R25 ;  /* 0x000000011b1bc824 */ /* 0x000fc400078e0a19 */
[----:B------:R-:W-:Y:S01]  /*8c90*/  @!P2 IMAD.MOV R11, RZ, RZ, -R11 ;  /* 0x000000ffff0ba224 */ /* 0x000fe200078e0a0b */
[----:B------:R-:W-:Y:S01]  /*8ca0*/  ISETP.GT.U32.AND P4, PT, R25, R21, PT ;  /* 0x000000151900720c */ /* 0x000fe20003f84070 */
[C---:B------:R-:W-:Y:S02]  /*8cb0*/  IMAD R18, R14.reuse, 0x4, R19 ;  /* 0x000000040e127824 */ /* 0x040fe400078e0213 */
[----:B------:R-:W-:Y:S02]  /*8cc0*/  @!P0 IMAD.MOV R5, RZ, RZ, -R5 ;  /* 0x000000ffff058224 */ /* 0x000fe400078e0a05 */
[----:B------:R-:W-:Y:S02]  /*8cd0*/  @!P5 IMAD.MOV R8, RZ, RZ, -R8 ;  /* 0x000000ffff08d224 */ /* 0x000fe400078e0a08 */
[----:B------:R-:W-:Y:S02]  /*8ce0*/  IMAD.MOV.U32 R4, RZ, RZ, R20 ;  /* 0x000000ffff047224 */ /* 0x000fe400078e0014 */
[----:B------:R-:W-:Y:S01]  /*8cf0*/  @!P1 IMAD.MOV R22, RZ, RZ, -R22 ;  /* 0x000000ffff169224 */ /* 0x000fe200078e0a16 */
[----:B------:R-:W-:Y:S01]  /*8d00*/  STL [R1+0x11d0], R5 ;  /* 0x0011d00501007387 */ /* 0x000fe20000100800 */
[----:B------:R-:W-:-:S02]  /*8d10*/  IMAD R20, R14, 0x4, R18 ;  /* 0x000000040e147824 */ /* 0x000fc400078e0212 */
[----:B------:R-:W-:Y:S01]  /*8d20*/  @!P3 IMAD.MOV R4, RZ, RZ, -R4 ;  /* 0x000000ffff04b224 */ /* 0x000fe200078e0a04 */
[----:B------:R-:W-:Y:S01]  /*8d30*/  ISETP.GT.U32.AND P2, PT, R25, R26, PT ;  /* 0x0000001a1900720c */ /* 0x000fe20003f44070 */
[----:B------:R-:W-:Y:S01]  /*8d40*/  STL [R1+0x11d4], R8 ;  /* 0x0011d40801007387 */ /* 0x000fe20000100800 */
[----:B------:R-:W-:-:S03]  /*8d50*/  IMAD R17, R14, 0x4, R20 ;  /* 0x000000040e117824 */ /* 0x000fc600078e0214 */
[----:B------:R-:W-:Y:S04]  /*8d60*/  STL [R1+0x11d8], R22 ;  /* 0x0011d81601007387 */ /* 0x000fe80000100800 */
[----:B------:R-:W-:Y:S04]  /*8d70*/  STL [R1+0x11dc], R18 ;  /* 0x0011dc1201007387 */ /* 0x000fe80000100800 */
[----:B------:R-:W-:Y:S01]  /*8d80*/  STL [R1+0x11e0], R11 ;  /* 0x0011e00b01007387 */ /* 0x000fe20000100800 */
[----:B------:R-:W-:-:S03]  /*8d90*/  @!P2 IMAD.IADD R26, R26, 0x1, -R25 ;  /* 0x000000011a1aa824 */ /* 0x000fc600078e0a19 */
[----:B------:R-:W-:Y:S01]  /*8da0*/  STL [R1+0x11e4], R4 ;  /* 0x0011e40401007387 */ /* 0x000fe20000100800 */
[----:B------:R-:W-:-:S03]  /*8db0*/  @!P4 IMAD.IADD R21, R21, 0x1, -R25 ;  /* 0x000000011515c824 */ /* 0x000fc600078e0a19 */
[----:B------:R-:W-:Y:S04]  /*8dc0*/  STL [R1+0x11e8], R20 ;  /* 0x0011e81401007387 */ /* 0x000fe80000100800 */
[----:B-1----:R-:W3:Y:S04]  /*8dd0*/  LDL R15, [R1+0x8c8] ;  /* 0x0008c800010f7983 */ /* 0x002ee80000100800 */
[----:B------:R-:W-:Y:S01]  /*8de0*/  STL [R1+0x11ec], R17 ;  /* 0x0011ec1101007387 */ /* 0x000fe20000100800 */
[----:B----4-:R-:W-:Y:S02]  /*8df0*/  ISETP.GE.AND P4, PT, R3, RZ, PT ;  /* 0x000000ff0300720c */ /* 0x010fe40003f86270 */
[----:B--2---:R-:W-:-:S02]  /*8e00*/  ISETP.GE.AND P2, PT, R24, RZ, PT ;  /* 0x000000ff1800720c */ /* 0x004fc40003f46270 */
[----:B------:R-:W2:Y:S04]  /*8e10*/  LDL R24, [R1+0x8d0] ;  /* 0x0008d00001187983 */ /* 0x000ea80000100800 */
[----:B------:R-:W4:Y:S04]  /*8e20*/  LDL.LU R3, [R1+0xbc] ;  /* 0x0000bc0001037983 */ /* 0x000f280000300800 */
[----:B------:R-:W2:Y:S01]  /*8e30*/  LDL.LU R0, [R1+0x22c] ;  /* 0x00022c0001007983 */ /* 0x000ea20000300800 */
[C---:B------:R-:W-:Y:S02]  /*8e40*/  ISETP.GT.U32.AND P0, PT, R25.reuse, R9, PT ;  /* 0x000000091900720c */ /* 0x040fe40003f04070 */
[----:B------:R-:W-:-:S02]  /*8e50*/  ISETP.GT.U32.AND P5, PT, R25, R27, PT ;  /* 0x0000001b1900720c */ /* 0x000fc40003fa4070 */
[C---:B------:R-:W-:Y:S02]  /*8e60*/  ISETP.GT.U32.AND P1, PT, R25.reuse, R7, PT ;  /* 0x000000071900720c */ /* 0x040fe40003f24070 */
[----:B------:R-:W-:-:S07]  /*8e70*/  ISETP.GT.U32.AND P3, PT, R25, R28, PT ;  /* 0x0000001c1900720c */ /* 0x000fce0003f64070 */
[--C-:B------:R-:W-:Y:S01]  /*8e80*/  @!P0 IMAD.IADD R9, R9, 0x1, -R25.reuse ;  /* 0x0000000109098824 */ /* 0x100fe200078e0a19 */
[----:B------:R-:W-:Y:S01]  /*8e90*/  ISETP.GT.U32.AND P0, PT, R25, R29, PT ;  /* 0x0000001d1900720c */ /* 0x000fe20003f04070 */
[--C-:B------:R-:W-:Y:S01]  /*8ea0*/  @!P5 IMAD.IADD R27, R27, 0x1, -R25.reuse ;  /* 0x000000011b1bd824 */ /* 0x100fe200078e0a19 */
[----:B------:R-:W-:Y:S01]  /*8eb0*/  ISETP.NE.AND P6, PT, R10, RZ, PT ;  /* 0x000000ff0a00720c */ /* 0x000fe20003fc5270 */
[--C-:B------:R-:W-:Y:S01]  /*8ec0*/  @!P1 IMAD.IADD R7, R7, 0x1, -R25.reuse ;  /* 0x0000000107079824 */ /* 0x100fe200078e0a19 */
[----:B-----5:R-:W-:Y:S01]  /*8ed0*/  ISETP.GE.AND P5, PT, R16, RZ, PT ;  /* 0x000000ff1000720c */ /* 0x020fe20003fa6270 */
[----:B------:R-:W-:-:S08]  /*8ee0*/  @!P3 IMAD.IADD R28, R28, 0x1, -R25 ;  /* 0x000000011c1cb824 */ /* 0x000fd000078e0a19 */
[----:B------:R-:W-:Y:S01]  /*8ef0*/  @!P0 IMAD.IADD R29, R29, 0x1, -R25 ;  /* 0x000000011d1d8824 */ /* 0x000fe200078e0a19 */
[C---:B------:R-:W-:Y:S02]  /*8f00*/  ISETP.GT.U32.AND P0, PT, R25.reuse, R7, PT ;  /* 0x000000071900720c */ /* 0x040fe40003f04070 */
[----:B---3--:R-:W-:Y:S01]  /*8f10*/  ISETP.GE.AND P3, PT, R6, RZ, PT ;  /* 0x000000ff0600720c */ /* 0x008fe20003f66270 */
[----:B------:R-:W-:Y:S01]  /*8f20*/  @!P5 IMAD.MOV R9, RZ, RZ, -R9 ;  /* 0x000000ffff09d224 */ /* 0x000fe200078e0a09 */
[----:B------:R-:W-:Y:S01]  /*8f30*/  ISETP.GT.U32.AND P5, PT, R25, R29, PT ;  /* 0x0000001d1900720c */ /* 0x000fe20003fa4070 */
[C---:B------:R-:W-:Y:S01]  /*8f40*/  IMAD R16, R14.reuse, 0x4, R17 ;  /* 0x000000040e107824 */ /* 0x040fe200078e0211 */
[----:B------:R-:W-:Y:S01]  /*8f50*/  UIADD3 UR6, UPT, UPT, UR7, -0x80, URZ ;  /* 0xffffff8007067890 */ /* 0x000fe2000fffe0ff */
[----:B------:R-:W-:Y:S02]  /*8f60*/  @!P2 IMAD.MOV R21, RZ, RZ, -R21 ;  /* 0x000000ffff15a224 */ /* 0x000fe400078e0a15 */
[----:B------:R-:W-:-:S04]  /*8f70*/  IMAD R6, R14, 0x4, R16 ;  /* 0x000000040e067824 */ /* 0x000fc800078e0210 */
[--C-:B------:R-:W-:Y:S01]  /*8f80*/  @!P0 IMAD.IADD R7, R7, 0x1, -R25.reuse ;  /* 0x0000000107078824 */ /* 0x100fe200078e0a19 */
[C---:B------:R-:W-:Y:S02]  /*8f90*/  ISETP.GE.AND P1, PT, R2.reuse, UR4, PT ;  /* 0x0000000402007c0c */ /* 0x040fe4000bf26270 */
[----:B------:R-:W-:Y:S01]  /*8fa0*/  ISETP.GE.AND P2, PT, R2, UR6, PT ;  /* 0x0000000602007c0c */ /* 0x000fe2000bf46270 */
[----:B------:R-:W-:Y:S01]  /*8fb0*/  IMAD R2, R14, 0x4, R6 ;  /* 0x000000040e027824 */ /* 0x000fe200078e0206 */
[----:B------:R-:W-:Y:S01]  /*8fc0*/  STL [R1+0x11f0], R9 ;  /* 0x0011f00901007387 */ /* 0x000fe20000100800 */
[----:B------:R-:W-:Y:S01]  /*8fd0*/  @!P5 IMAD.IADD R29, R29, 0x1, -R25 ;  /* 0x000000011d1dd824 */ /* 0x000fe200078e0a19 */
[----:B------:R-:W-:Y:S01]  /*8fe0*/  ISETP.GE.AND P0, PT, R15, RZ, PT ;  /* 0x000000ff0f00720c */ /* 0x000fe20003f06270 */
[----:B----4-:R-:W-:Y:S01]  /*8ff0*/  @!P4 IMAD.MOV R3, RZ, RZ, -R3 ;  /* 0x000000ffff03c224 */ /* 0x010fe200078e0a03 */
[----:B------:R-:W-:Y:S02]  /*9000*/  ISETP.GT.U32.AND P4, PT, R25, R26, PT ;  /* 0x0000001a1900720c */ /* 0x000fe40003f84070 */
[----:B------:R-:W-:-:S02]  /*9010*/  @!P6 LOP3.LUT R3, RZ, R10, RZ, 0x33, !PT ;  /* 0x0000000aff03e212 */ /* 0x000fc400078e33ff */
[----:B------:R-:W-:Y:S01]  /*9020*/  ISETP.GT.U32.AND P6, PT, R25, R28, PT ;  /* 0x0000001c1900720c */ /* 0x000fe20003fc4070 */
[----:B------:R-:W-:Y:S02]  /*9030*/  IMAD.MOV.U32 R10, RZ, RZ, R27 ;  /* 0x000000ffff0a7224 */ /* 0x000fe400078e001b */
[----:B------:R-:W3:Y:S02]  /*9040*/  LDL R27, [R1+0x7f4] ;  /* 0x0007f400011b7983 */ /* 0x000ee40000100800 */
[----:B------:R-:W-:Y:S02]  /*9050*/  @!P3 IMAD.MOV R10, RZ, RZ, -R10 ;  /* 0x000000ffff0ab224 */ /* 0x000fe400078e0a0a */
[----:B------:R-:W-:Y:S02]  /*9060*/  STL [R1+0x11f4], R21 ;  /* 0x0011f41501007387 */ /* 0x000fe40000100800 */
[----:B------:R-:W-:Y:S01]  /*9070*/  @!P4 IMAD.IADD R26, R26, 0x1, -R25 ;  /* 0x000000011a1ac824 */ /* 0x000fe200078e0a19 */
[----:B--2---:R-:W-:Y:S01]  /*9080*/  ISETP.GE.AND P4, PT, R24, RZ, PT ;  /* 0x000000ff1800720c */ /* 0x004fe20003f86270 */
[----:B------:R-:W-:-:S02]  /*9090*/  IMAD R24, R14, 0x4, R2 ;  /* 0x000000040e187824 */ /* 0x000fc400078e0202 */
[----:B------:R-:W-:Y:S01]  /*90a0*/  @!P6 IMAD.IADD R28, R28, 0x1, -R25 ;  /* 0x000000011c1ce824 */ /* 0x000fe200078e0a19 */
[----:B------:R-:W-:Y:S01]  /*90b0*/  STL [R1+0x11f8], R16 ;  /* 0x0011f81001007387 */ /* 0x000fe20000100800 */
[----:B------:R-:W-:Y:S02]  /*90c0*/  IMAD.MOV.U32 R25, RZ, RZ, R7 ;  /* 0x000000ffff197224 */ /* 0x000fe400078e0007 */
[----:B------:R-:W-:Y:S01]  /*90d0*/  IMAD R0, R3, R0, RZ ;  /* 0x0000000003007224 */ /* 0x000fe200078e02ff */
[----:B------:R-:W-:Y:S01]  /*90e0*/  STL [R1+0x11fc], R10 ;  /* 0x0011fc0a01007387 */ /* 0x000fe20000100800 */
[----:B------:R-:W-:-:S03]  /*90f0*/  @!P0 IMAD.MOV R25, RZ, RZ, -R25 ;  /* 0x000000ffff198224 */ /* 0x000fc600078e0a19 */
[----:B------:R-:W-:Y:S04]  /*9100*/  STL [R1+0x1200], R6 ;  /* 0x0012000601007387 */ /* 0x000fe80000100800 */
[----:B------:R-:W-:Y:S04]  /*9110*/  STL [R1+0x1204], R2 ;  /* 0x0012040201007387 */ /* 0x000fe80000100800 */
[----:B------:R-:W-:Y:S04]  /*9120*/  STL [R1+0x1208], R24 ;  /* 0x0012081801007387 */ /* 0x000fe80000100800 */
[----:B------:R-:W-:Y:S04]  /*9130*/  STL [R1+0x6cc], R0 ;  /* 0x0006cc0001007387 */ /* 0x000fe80000100800 */
[----:B------:R-:W-:Y:S04]  /*9140*/  STL [R1+0x120c], R0 ;  /* 0x00120c0001007387 */ /* 0x000fe80000100800 */
[----:B------:R-:W2:Y:S04]  /*9150*/  LDL R12, [R1+0x8e4] ;  /* 0x0008e400010c7983 */ /* 0x000ea80000100800 */
[----:B------:R-:W4:Y:S04]  /*9160*/  LDL R13, [R1+0x8cc] ;  /* 0x0008cc00010d7983 */ /* 0x000f280000100800 */
[----:B------:R1:W-:Y:S04]  /*9170*/  STL [R1+0x1210], R25 ;  /* 0x0012101901007387 */ /* 0x0003e80000100800 */
[----:B------:R-:W5:Y:S01]  /*9180*/  LDL.LU R7, [R1+0x220] ;  /* 0x0002200001077983 */ /* 0x000f620000300800 */
[----:B------:R-:W-:-:S03]  /*9190*/  IMAD R3, R14, 0x4, R24 ;  /* 0x000000040e037824 */ /* 0x000fc600078e0218 */
[----:B-1----:R-:W5:Y:S04]  /*91a0*/  LDL.LU R25, [R1+0x214] ;  /* 0x0002140001197983 */ /* 0x002f680000300800 */
[----:B------:R-:W5:Y:S04]  /*91b0*/  LDL.LU R0, [R1+0x210] ;  /* 0x0002100001007983 */ /* 0x000f680000300800 */
[----:B------:R-:W5:Y:S04]  /*91c0*/  LDL.LU R24, [R1+0x20c] ;  /* 0x00020c0001187983 */ /* 0x000f680000300800 */
[----:B------:R-:W5:Y:S04]  /*91d0*/  LDL.LU R2, [R1+0x208] ;  /* 0x0002080001027983 */ /* 0x000f680000300800 */
[----:B------:R-:W5:Y:S04]  /*91e0*/  LDL.LU R6, [R1+0x204] ;  /* 0x0002040001067983 */ /* 0x000f680000300800 */
[----:B------:R-:W5:Y:S04]  /*91f0*/  LDL.LU R10, [R1+0x200] ;  /* 0x00020000010a7983 */ /* 0x000f680000300800 */
[----:B------:R-:W5:Y:S04]  /*9200*/  LDL.LU R16, [R1+0x1fc] ;  /* 0x0001fc0001107983 */ /* 0x000f680000300800 */
[----:B------:R-:W5:Y:S04]  /*9210*/  LDL.LU R21, [R1+0x1f8] ;  /* 0x0001f80001157983 */ /* 0x000f680000300800 */
[----:B------:R-:W5:Y:S01]  /*9220*/  LDL.LU R9, [R1+0x1f4] ;  /* 0x0001f40001097983 */ /* 0x000f620000300800 */
[----:B------:R-:W-:-:S03]  /*9230*/  ISETP.GE.AND P3, PT, R23, UR5, PT ;  /* 0x0000000517007c0c */ /* 0x000fc6000bf66270 */
[----:B------:R-:W5:Y:S01]  /*9240*/  LDL.LU R17, [R1+0x1f0] ;  /* 0x0001f00001117983 */ /* 0x000f620000300800 */
[----:B------:R-:W-:-:S03]  /*9250*/  ISETP.GE.AND P6, PT, R23, UR6, PT ;  /* 0x0000000617007c0c */ /* 0x000fc6000bfc6270 */
[----:B------:R-:W5:Y:S01]  /*9260*/  LDL.LU R20, [R1+0x1ec] ;  /* 0x0001ec0001147983 */ /* 0x000f620000300800 */
[----:B------:R-:W-:-:S03]  /*9270*/  IMAD R23, R14, 0x4, R3 ;  /* 0x000000040e177824 */ /* 0x000fc600078e0203 */
[----:B------:R-:W5:Y:S04]  /*9280*/  LDL.LU R4, [R1+0x1e8] ;  /* 0x0001e80001047983 */ /* 0x000f680000300800 */
[----:B------:R-:W5:Y:S04]  /*9290*/  LDL.LU R11, [R1+0x1e4] ;  /* 0x0001e400010b7983 */ /* 0x000f680000300800 */
[----:B------:R-:W5:Y:S04]  /*92a0*/  LDL.LU R18, [R1+0x1e0] ;  /* 0x0001e00001127983 */ /* 0x000f680000300800 */
[----:B------:R-:W5:Y:S04]  /*92b0*/  LDL.LU R22, [R1+0x1dc] ;  /* 0x0001dc0001167983 */ /* 0x000f680000300800 */
[----:B------:R-:W5:Y:S04]  /*92c0*/  LDL.LU R15, [R1+0x1d8] ;  /* 0x0001d800010f7983 */ /* 0x000f680000300800 */
[----:B------:R-:W5:Y:S04]  /*92d0*/  LDL.LU R8, [R1+0x1d4] ;  /* 0x0001d40001087983 */ /* 0x000f680000300800 */
[----:B------:R-:W5:Y:S04]  /*92e0*/  LDL.LU R5, [R1+0x1d0] ;  /* 0x0001d00001057983 */ /* 0x000f680000300800 */
[----:B------:R1:W-:Y:S04]  /*92f0*/  STL [R1+0x121c], R23 ;  /* 0x00121c1701007387 */ /* 0x0003e80000100800 */
[----:B-1----:R-:W5:Y:S04]  /*9300*/  LDL.LU R23, [R1+0x218] ;  /* 0x0002180001177983 */ /* 0x002f680000300800 */
[----:B------:R1:W-:Y:S04]  /*9310*/  STL [R1+0x1218], R14 ;  /* 0x0012180e01007387 */ /* 0x0003e80000100800 */
[----:B-1----:R-:W5:Y:S01]  /*9320*/  LDL.LU R14, [R1+0x21c] ;  /* 0x00021c00010e7983 */ /* 0x002f620000300800 */
[----:B------:R-:W-:-:S03]  /*9330*/  @!P4 IMAD.MOV R26, RZ, RZ, -R26 ;  /* 0x000000ffff1ac224 */ /* 0x000fc600078e0a1a */
[----:B------:R5:W-:Y:S04]  /*9340*/  STL [R1+0x1214], R3 ;  /* 0x0012140301007387 */ /* 0x000be80000100800 */
[----:B------:R-:W-:Y:S04]  /*9350*/  STL [R1+0x1220], R26 ;  /* 0x0012201a01007387 */ /* 0x000fe80000100800 */
[----:B------:R-:W5:Y:S01]  /*9360*/  LDL.LU R19, [R1+0x1cc] ;  /* 0x0001cc0001137983 */ /* 0x000f620000300800 */
[----:B---3--:R-:W-:Y:S02]  /*9370*/  ISETP.NE.AND P0, PT, R27, RZ, PT ;  /* 0x000000ff1b00720c */ /* 0x008fe40003f05270 */
[----:B------:R-:W-:-:S02]  /*9380*/  LOP3.LUT R27, RZ, R27, RZ, 0x33, !PT ;  /* 0x0000001bff1b7212 */ /* 0x000fc400078e33ff */
[----:B--2---:R-:W-:Y:S02]  /*9390*/  ISETP.GE.AND P4, PT, R12, RZ, PT ;  /* 0x000000ff0c00720c */ /* 0x004fe40003f86270 */
[----:B------:R-:W2:Y:S01]  /*93a0*/  LDL.LU R12, [R1+0x1c8] ;  /* 0x0001c800010c7983 */ /* 0x000ea20000300800 */
[----:B----4-:R-:W-:Y:S02]  /*93b0*/  ISETP.GE.AND P5, PT, R13, RZ, PT ;  /* 0x000000ff0d00720c */ /* 0x010fe40003fa6270 */
[----:B-----5:R-:W-:-:S05]  /*93c0*/  SEL R3, R27, R7, !P0 ;  /* 0x000000071b037207 */ /* 0x020fca0004000000 */
[----:B------:R1:W-:Y:S04]  /*93d0*/  STL [R1+0x220], R3 ;  /* 0x0002200301007387 */ /* 0x0003e80000100800 */
[----:B------:R-:W3:Y:S04]  /*93e0*/  LDL.LU R13, [R1+0x1c4] ;  /* 0x0001c400010d7983 */ /* 0x000ee80000300800 */
[----:B------:R-:W4:Y:S01]  /*93f0*/  LDL.LU R7, [R1+0x1c0] ;  /* 0x0001c00001077983 */ /* 0x000f220000300800 */
[C---:B-1----:R-:W-:Y:S02]  /*9400*/  SEL R3, R27.reuse, R14, !P0 ;  /* 0x0000000e1b037207 */ /* 0x042fe40004000000 */
[----:B------:R-:W-:-:S02]  /*9410*/  SEL R14, R27, R23, !P0 ;  /* 0x000000171b0e7207 */ /* 0x000fc40004000000 */
[C---:B------:R-:W-:Y:S01]  /*9420*/  SEL R23, R27.reuse, R25, !P0 ;  /* 0x000000191b177207 */ /* 0x040fe20004000000 */
[----:B------:R1:W-:Y:S04]  /*9430*/  STL [R1+0x21c], R3 ;  /* 0x00021c0301007387 */ /* 0x0003e80000100800 */
[----:B------:R5:W-:Y:S01]  /*9440*/  STL [R1+0x218], R14 ;  /* 0x0002180e01007387 */ /* 0x000be20000100800 */
[----:B-1----:R-:W-:-:S03]  /*9450*/  SEL R3, R27, R0, !P0 ;  /* 0x000000001b037207 */ /* 0x002fc60004000000 */
[----:B------:R-:W-:Y:S01]  /*9460*/  STL [R1+0x214], R23 ;  /* 0x0002141701007387 */ /* 0x000fe20000100800 */
[C---:B------:R-:W-:Y:S02]  /*9470*/  SEL R0, R27.reuse, R2, !P0 ;  /* 0x000000021b007207 */ /* 0x040fe40004000000 */
[C---:B-----5:R-:W-:Y:S01]  /*9480*/  SEL R14, R27.reuse, R24, !P0 ;  /* 0x000000181b0e7207 */ /* 0x060fe20004000000 */
[----:B------:R1:W-:Y:S01]  /*9490*/  STL [R1+0x210], R3 ;  /* 0x0002100301007387 */ /* 0x0003e20000100800 */
[----:B------:R-:W-:-:S03]  /*94a0*/  SEL R2, R27, R10, !P0 ;  /* 0x0000000a1b027207 */ /* 0x000fc60004000000 */
[----:B------:R-:W-:Y:S01]  /*94b0*/  STL [R1+0x20c], R14 ;  /* 0x00020c0e01007387 */ /* 0x000fe20000100800 */
[----:B-1----:R-:W-:-:S03]  /*94c0*/  SEL R3, R27, R6, !P0 ;  /* 0x000000061b037207 */ /* 0x002fc60004000000 */
[----:B------:R1:W-:Y:S04]  /*94d0*/  STL [R1+0x208], R0 ;  /* 0x0002080001007387 */ /* 0x0003e80000100800 */
[----:B------:R5:W-:Y:S04]  /*94e0*/  STL [R1+0x204], R3 ;  /* 0x0002040301007387 */ /* 0x000be80000100800 */
[----:B------:R5:W-:Y:S01]  /*94f0*/  STL [R1+0x200], R2 ;  /* 0x0002000201007387 */ /* 0x000be20000100800 */
[C---:B-1----:R-:W-:Y:S02]  /*9500*/  SEL R0, R27.reuse, R16, !P0 ;  /* 0x000000101b007207 */ /* 0x042fe40004000000 */
[----:B-----5:R-:W-:-:S03]  /*9510*/  SEL R3, R27, R21, !P0 ;  /* 0x000000151b037207 */ /* 0x020fc60004000000 */
[----:B------:R1:W-:Y:S01]  /*9520*/  STL [R1+0x1fc], R0 ;  /* 0x0001fc0001007387 */ /* 0x0003e20000100800 */
[----:B------:R-:W-:-:S03]  /*9530*/  SEL R2, R27, R9, !P0 ;  /* 0x000000091b027207 */ /* 0x000fc60004000000 */
        /* <DEDUP_REMOVED lines=12> */
[----:B------:R-:W-:Y:S01]  /*9600*/  STL [R1+0x1e0], R3 ;  /* 0x0001e00301007387 */ /* 0x000fe20000100800 */
[----:B-1----:R-:W-:-:S03]  /*9610*/  SEL R0, R27, R15, !P0 ;  /* 0x0000000f1b007207 */ /* 0x002fc60004000000 */
[----:B------:R-:W5:Y:S04]  /*9620*/  LDL.LU R15, [R1+0x1bc] ;  /* 0x0001bc00010f7983 */ /* 0x000f680000300800 */
[----:B------:R1:W-:Y:S04]  /*9630*/  STL [R1+0x1dc], R2 ;  /* 0x0001dc0201007387 */ /* 0x0003e80000100800 */
[----:B------:R1:W-:Y:S04]  /*9640*/  STL [R1+0x1d8], R0 ;  /* 0x0001d80001007387 */ /* 0x0003e80000100800 */
[----:B------:R-:W5:Y:S01]  /*9650*/  LDL.LU R26, [R1+0x1b8] ;  /* 0x0001b800011a7983 */ /* 0x000f620000300800 */
[----:B-1----:R-:W-:-:S02]  /*9660*/  SEL R2, R27, R8, !P0 ;  /* 0x000000081b027207 */ /* 0x002fc40004000000 */
[----:B------:R-:W-:-:S03]  /*9670*/  SEL R0, R27, R5, !P0 ;  /* 0x000000051b007207 */ /* 0x000fc60004000000 */
[----:B------:R-:W-:Y:S01]  /*9680*/  STL [R1+0x1d4], R2 ;  /* 0x0001d40201007387 */ /* 0x000fe20000100800 */
[----:B------:R-:W-:-:S03]  /*9690*/  SEL R4, R27, R19, !P0 ;  /* 0x000000131b047207 */ /* 0x000fc60004000000 */
[----:B------:R-:W5:Y:S04]  /*96a0*/  LDL.LU R3, [R1+0x1b4] ;  /* 0x0001b40001037983 */ /* 0x000f680000300800 */
[----:B------:R1:W-:Y:S04]  /*96b0*/  STL [R1+0x1d0], R0 ;  /* 0x0001d00001007387 */ /* 0x0003e80000100800 */
[----:B------:R-:W5:Y:S04]  /*96c0*/  LDL.LU R14, [R1+0x1b0] ;  /* 0x0001b000010e7983 */ /* 0x000f680000300800 */
[----:B------:R-:W5:Y:S04]  /*96d0*/  LDL.LU R23, [R1+0x1ac] ;  /* 0x0001ac0001177983 */ /* 0x000f680000300800 */
[----:B------:R-:W5:Y:S04]  /*96e0*/  LDL.LU R25, [R1+0x1a8] ;  /* 0x0001a80001197983 */ /* 0x000f680000300800 */
[----:B-1----:R-:W5:Y:S04]  /*96f0*/  LDL.LU R0, [R1+0x1a4] ;  /* 0x0001a40001007983 */ /* 0x002f680000300800 */
[----:B------:R4:W-:Y:S01]  /*9700*/  STL [R1+0x1cc], R4 ;  /* 0x0001cc0401007387 */ /* 0x0009e20000100800 */
[----:B--2---:R-:W-:-:S05]  /*9710*/  SEL R5, R27, R12, !P0 ;  /* 0x0000000c1b057207 */ /* 0x004fca0004000000 */
[----:B------:R-:W-:Y:S04]  /*9720*/  STL [R1+0x1c8], R5 ;  /* 0x0001c80501007387 */ /* 0x000fe80000100800 */
[----:B------:R-:W2:Y:S01]  /*9730*/  LDL.LU R24, [R1+0x138] ;  /* 0x0001380001187983 */ /* 0x000ea20000300800 */
[C---:B---3--:R-:W-:Y:S02]  /*9740*/  SEL R2, R27.reuse, R13, !P0 ;  /* 0x0000000d1b027207 */ /* 0x048fe40004000000 */
[----:B----4-:R-:W-:-:S03]  /*9750*/  SEL R4, R27, R7, !P0 ;  /* 0x000000071b047207 */ /* 0x010fc60004000000 */
[----:B------:R1:W-:Y:S04]  /*9760*/  STL [R1+0x1c4], R2 ;  /* 0x0001c40201007387 */ /* 0x0003e80000100800 */
[----:B-1----:R-:W3:Y:S04]  /*9770*/  LDL.LU R2, [R1+0x1a0] ;  /* 0x0001a00001027983 */ /* 0x002ee80000300800 */
[----:B------:R1:W-:Y:S04]  /*9780*/  STL [R1+0x1c0], R4 ;  /* 0x0001c00401007387 */ /* 0x0003e80000100800 */
[----:B------:R-:W4:Y:S04]  /*9790*/  LDL.LU R6, [R1+0x19c] ;  /* 0x00019c0001067983 */ /* 0x000f280000300800 */
[----:B------:R-:W4:Y:S04]  /*97a0*/  LDL.LU R10, [R1+0x198] ;  /* 0x00019800010a7983 */ /* 0x000f280000300800 */
[----:B------:R-:W4:Y:S04]  /*97b0*/  LDL.LU R16, [R1+0x194] ;  /* 0x0001940001107983 */ /* 0x000f280000300800 */
[----:B------:R-:W4:Y:S04]  /*97c0*/  LDL.LU R21, [R1+0x190] ;  /* 0x0001900001157983 */ /* 0x000f280000300800 */
[----:B------:R-:W4:Y:S04]  /*97d0*/  LDL.LU R9, [R1+0x18c] ;  /* 0x00018c0001097983 */ /* 0x000f280000300800 */
[----:B------:R-:W4:Y:S04]  /*97e0*/  LDL.LU R17, [R1+0x188] ;  /* 0x0001880001117983 */ /* 0x000f280000300800 */
[----:B------:R-:W4:Y:S04]  /*97f0*/  LDL.LU R20, [R1+0x184] ;  /* 0x0001840001147983 */ /* 0x000f280000300800 */
[----:B-1----:R-:W4:Y:S04]  /*9800*/  LDL.LU R4, [R1+0x180] ;  /* 0x0001800001047983 */ /* 0x002f280000300800 */
[----:B------:R-:W4:Y:S04]  /*9810*/  LDL.LU R11, [R1+0x17c] ;  /* 0x00017c00010b7983 */ /* 0x000f280000300800 */
[----:B------:R-:W4:Y:S04]  /*9820*/  LDL.LU R18, [R1+0x178] ;  /* 0x0001780001127983 */ /* 0x000f280000300800 */
[----:B------:R-:W4:Y:S04]  /*9830*/  LDL.LU R22, [R1+0x174] ;  /* 0x0001740001167983 */ /* 0x000f280000300800 */
[----:B------:R-:W4:Y:S04]  /*9840*/  LDL.LU R8, [R1+0x170] ;  /* 0x0001700001087983 */ /* 0x000f280000300800 */
[----:B------:R-:W4:Y:S04]  /*9850*/  LDL.LU R5, [R1+0x16c] ;  /* 0x00016c0001057983 */ /* 0x000f280000300800 */
[----:B------:R-:W4:Y:S04]  /*9860*/  LDL.LU R19, [R1+0x168] ;  /* 0x0001680001137983 */ /* 0x000f280000300800 */
[----:B------:R-:W4:Y:S04]  /*9870*/  LDL.LU R12, [R1+0x164] ;  /* 0x00016400010c7983 */ /* 0x000f280000300800 */
[----:B------:R-:W4:Y:S04]  /*9880*/  LDL.LU R7, [R1+0x160] ;  /* 0x0001600001077983 */ /* 0x000f280000300800 */
[----:B------:R-:W4:Y:S01]  /*9890*/  LDL.LU R13, [R1+0x15c] ;  /* 0x00015c00010d7983 */ /* 0x000f220000300800 */
[----:B------:R-:W-:-:S02]  /*98a0*/  @!P4 IMAD.MOV R28, RZ, RZ, -R28 ;  /* 0x000000ffff1cc224 */ /* 0x000fc400078e0a1c */
[----:B------:R-:W-:Y:S01]  /*98b0*/  @!P5 IMAD.MOV R29, RZ, RZ, -R29 ;  /* 0x000000ffff1dd224 */ /* 0x000fe200078e0a1d */
[----:B-----5:R-:W-:-:S05]  /*98c0*/  SEL R15, R27, R15, !P0 ;  /* 0x0000000f1b0f7207 */ /* 0x020fca0004000000 */
[----:B------:R1:W-:Y:S01]  /*98d0*/  STL [R1+0x1bc], R15 ;  /* 0x0001bc0f01007387 */ /* 0x0003e20000100800 */
[----:B------:R-:W-:-:S03]  /*98e0*/  SEL R26, R27, R26, !P0 ;  /* 0x0000001a1b1a7207 */ /* 0x000fc60004000000 */
[----:B-1----:R-:W5:Y:S04]  /*98f0*/  LDL.LU R15, [R1+0x158] ;  /* 0x00015800010f7983 */ /* 0x002f680000300800 */
[----:B------:R1:W-:Y:S01]  /*9900*/  STL [R1+0x1b8], R26 ;  /* 0x0001b81a01007387 */ /* 0x0003e20000100800 */
[----:B------:R-:W-:-:S05]  /*9910*/  SEL R3, R27, R3, !P0 ;  /* 0x000000031b037207 */ /* 0x000fca0004000000 */
[----:B------:R1:W-:Y:S02]  /*9920*/  STL [R1+0x1b4], R3 ;  /* 0x0001b40301007387 */ /* 0x0003e40000100800 */
[C---:B-1----:R-:W-:Y:S02]  /*9930*/  SEL R26, R27.reuse, R14, !P0 ;  /* 0x0000000e1b1a7207 */ /* 0x042fe40004000000 */
[----:B------:R-:W-:-:S03]  /*9940*/  SEL R14, R27, R23, !P0 ;  /* 0x000000171b0e7207 */ /* 0x000fc60004000000 */
[----:B------:R-:W-:Y:S01]  /*9950*/  STL [R1+0x1b0], R26 ;  /* 0x0001b01a01007387 */ /* 0x000fe20000100800 */
[----:B------:R-:W-:-:S03]  /*9960*/  SEL R3, R27, R25, !P0 ;  /* 0x000000191b037207 */ /* 0x000fc60004000000 */
[----:B------:R-:W-:Y:S01]  /*9970*/  STL [R1+0x1ac], R14 ;  /* 0x0001ac0e01007387 */ /* 0x000fe20000100800 */
[----:B------:R-:W-:-:S03]  /*9980*/  SEL R0, R27, R0, !P0 ;  /* 0x000000001b007207 */ /* 0x000fc60004000000 */
[----:B------:R2:W-:Y:S04]  /*9990*/  STL [R1+0x1a8], R3 ;  /* 0x0001a80301007387 */ /* 0x0005e80000100800 */
[----:B------:R-:W-:Y:S04]  /*99a0*/  STL [R1+0x1224], R28 ;  /* 0x0012241c01007387 */ /* 0x000fe80000100800 */
[----:B------:R4:W-:Y:S04]  /*99b0*/  STL [R1+0x1a4], R0 ;  /* 0x0001a40001007387 */ /* 0x0009e80000100800 */
[----:B------:R-:W-:Y:S01]  /*99c0*/  STL [R1+0x1228], R29 ;  /* 0x0012281d01007387 */ /* 0x000fe20000100800 */
[----:B--2---:R-:W-:-:S05]  /*99d0*/  SEL R3, R27, R24, !P0 ;  /* 0x000000181b037207 */ /* 0x004fca0004000000 */
[----:B------:R1:W-:Y:S01]  /*99e0*/  STL [R1+0x94], R3 ;  /* 0x0000940301007387 */ /* 0x0003e20000100800 */
[C---:B---3--:R-:W-:Y:S02]  /*99f0*/  SEL R2, R27.reuse, R2, !P0 ;  /* 0x000000021b027207 */ /* 0x048fe40004000000 */
[----:B----4-:R-:W-:-:S03]  /*9a00*/  SEL R0, R27, R6, !P0 ;  /* 0x000000061b007207 */ /* 0x010fc60004000000 */
[----:B------:R2:W-:Y:S01]  /*9a10*/  STL [R1+0x1a0], R2 ;  /* 0x0001a00201007387 */ /* 0x0005e20000100800 */
[----:B-1----:R-:W-:-:S03]  /*9a20*/  SEL R3, R27, R10, !P0 ;  /* 0x0000000a1b037207 */ /* 0x002fc60004000000 */
[----:B------:R1:W-:Y:S01]  /*9a30*/  STL [R1+0x19c], R0 ;  /* 0x00019c0001007387 */ /* 0x0003e20000100800 */
[----:B--2---:R-:W-:-:S03]  /*9a40*/  SEL R2, R27, R16, !P0 ;  /* 0x000000101b027207 */ /* 0x004fc60004000000 */
[----:B------:R2:W-:Y:S01]  /*9a50*/  STL [R1+0x198], R3 ;  /* 0x0001980301007387 */ /* 0x0005e20000100800 */
[----:B-1----:R-:W-:-:S03]  /*9a60*/  SEL R0, R27, R21, !P0 ;  /* 0x000000151b007207 */ /* 0x002fc60004000000 */
[----:B------:R1:W-:Y:S04]  /*9a70*/  STL [R1+0x194], R2 ;  /* 0x0001940201007387 */ /* 0x0003e80000100800 */
[----:B------:R3:W-:Y:S01]  /*9a80*/  STL [R1+0x190], R0 ;  /* 0x0001900001007387 */ /* 0x0007e20000100800 */
[C---:B--2---:R-:W-:Y:S02]  /*9a90*/  SEL R3, R27.reuse, R9, !P0 ;  /* 0x000000091b037207 */ /* 0x044fe40004000000 */
[----:B-1----:R-:W-:-:S03]  /*9aa0*/  SEL R2, R27, R17, !P0 ;  /* 0x000000111b027207 */ /* 0x002fc60004000000 */
[----:B------:R1:W-:Y:S01]  /*9ab0*/  STL [R1+0x18c], R3 ;  /* 0x00018c0301007387 */ /* 0x0003e20000100800 */
[----:B---3--:R-:W-:-:S03]  /*9ac0*/  SEL R0, R27, R20, !P0 ;  /* 0x000000141b007207 */ /* 0x008fc60004000000 */
[----:B------:R2:W-:Y:S04]  /*9ad0*/  STL [R1+0x188], R2 ;  /* 0x0001880201007387 */ /* 0x0005e80000100800 */
[----:B------:R3:W-:Y:S01]  /*9ae0*/  STL [R1+0x184], R0 ;  /* 0x0001840001007387 */ /* 0x0007e20000100800 */
[C---:B-1----:R-:W-:Y:S02]  /*9af0*/  SEL R3, R27.reuse, R4, !P0 ;  /* 0x000000041b037207 */ /* 0x042fe40004000000 */
[----:B--2---:R-:W-:-:S03]  /*9b00*/  SEL R2, R27, R11, !P0 ;  /* 0x0000000b1b027207 */ /* 0x004fc60004000000 */
        /* <DEDUP_REMOVED lines=12> */
[----:B------:R-:W-:Y:S01]  /*9bd0*/  STL [R1+0xc0], R3 ;  /* 0x0000c00301007387 */ /* 0x000fe20000100800 */
[----:B---3--:R-:W-:-:S03]  /*9be0*/  SEL R0, R27, R7, !P0 ;  /* 0x000000071b007207 */ /* 0x008fc60004000000 */
[----:B------:R-:W2:Y:S04]  /*9bf0*/  LDL.LU R7, [R1+0x154] ;  /* 0x0001540001077983 */ /* 0x000ea80000300800 */
[----:B------:R1:W-:Y:S04]  /*9c00*/  STL [R1+0xbc], R2 ;  /* 0x0000bc0201007387 */ /* 0x0003e80000100800 */
[----:B------:R5:W-:Y:S04]  /*9c10*/  STL [R1+0xb8], R0 ;  /* 0x0000b80001007387 */ /* 0x000be80000100800 */
[----:B------:R-:W3:Y:S01]  /*9c20*/  LDL.LU R29, [R1+0x148] ;  /* 0x00014800011d7983 */ /* 0x000ee20000300800 */
[----:B-1----:R-:W-:-:S05]  /*9c30*/  SEL R2, R27, R13, !P0 ;  /* 0x0000000d1b027207 */ /* 0x002fca0004000000 */
[----:B------:R-:W-:Y:S01]  /*9c40*/  STL [R1+0xb4], R2 ;  /* 0x0000b40201007387 */ /* 0x000fe20000100800 */
[----:B-----5:R-:W-:-:S03]  /*9c50*/  SEL R0, R27, R15, !P0 ;  /* 0x0000000f1b007207 */ /* 0x020fc60004000000 */
[----:B---3--:R1:W-:Y:S04]  /*9c60*/  STL [R1+0x1234], R29 ;  /* 0x0012341d01007387 */ /* 0x0083e80000100800 */
[----:B------:R-:W-:Y:S04]  /*9c70*/  STL [R1+0xb0], R0 ;  /* 0x0000b00001007387 */ /* 0x000fe80000100800 */
[----:B-1----:R-:W3:Y:S01]  /*9c80*/  LDL.LU R29, [R1+0x14c] ;  /* 0x00014c00011d7983 */ /* 0x002ee20000300800 */
[----:B--2---:R-:W-:-:S03]  /*9c90*/  SEL R7, R27, R7, !P0 ;  /* 0x000000071b077207 */ /* 0x004fc60004000000 */
[----:B---3--:R1:W-:Y:S04]  /*9ca0*/  STL [R1+0x1238], R29 ;  /* 0x0012381d01007387 */ /* 0x0083e80000100800 */
[----:B-1----:R-:W2:Y:S04]  /*9cb0*/  LDL.LU R29, [R1+0x150] ;  /* 0x00015000011d7983 */ /* 0x002ea80000300800 */
[----:B------:R-:W3:Y:S04]  /*9cc0*/  LDL.LU R28, [R1+0x144] ;  /* 0x00014400011c7983 */ /* 0x000ee80000300800 */
[----:B------:R-:W4:Y:S04]  /*9cd0*/  LDL.LU R26, [R1+0x140] ;  /* 0x00014000011a7983 */ /* 0x000f280000300800 */
[----:B------:R-:W5:Y:S04]  /*9ce0*/  LDL.LU R3, [R1+0x13c] ;  /* 0x00013c0001037983 */ /* 0x000f680000300800 */
[----:B------:R-:W3:Y:S04]  /*9cf0*/  LDL.LU R14, [R1+0x134] ;  /* 0x00013400010e7983 */ /* 0x000ee80000300800 */
        /* <DEDUP_REMOVED lines=21> */
[----:B------:R1:W-:Y:S04]  /*9e50*/  STL [R1+0xac], R7 ;  /* 0x0000ac0701007387 */ /* 0x0003e80000100800 */
[----:B------:R-:W3:Y:S04]  /*9e60*/  LDL.LU R13, [R1+0xdc] ;  /* 0x0000dc00010d7983 */ /* 0x000ee80000300800 */
[----:B-1----:R-:W3:Y:S01]  /*9e70*/  LDL.LU R7, [R1+0xd8] ;  /* 0x0000d80001077983 */ /* 0x002ee20000300800 */
[----:B--2---:R-:W-:-:S05]  /*9e80*/  SEL R29, R27, R29, !P0 ;  /* 0x0000001d1b1d7207 */ /* 0x004fca0004000000 */
[----:B------:R1:W-:Y:S04]  /*9e90*/  STL [R1+0xa8], R29 ;  /* 0x0000a81d01007387 */ /* 0x0003e80000100800 */
[----:B-1----:R-:W2:Y:S02]  /*9ea0*/  LDL.LU R29, [R1+0x1238] ;  /* 0x00123800011d7983 */ /* 0x002ea40000300800 */
[----:B--2---:R-:W-:-:S05]  /*9eb0*/  SEL R29, R27, R29, !P0 ;  /* 0x0000001d1b1d7207 */ /* 0x004fca0004000000 */
[----:B------:R1:W-:Y:S04]  /*9ec0*/  STL [R1+0xa4], R29 ;  /* 0x0000a41d01007387 */ /* 0x0003e80000100800 */
[----:B-1----:R-:W2:Y:S01]  /*9ed0*/  LDL.LU R29, [R1+0x1234] ;  /* 0x00123400011d7983 */ /* 0x002ea20000300800 */
[C---:B-----5:R-:W-:Y:S02]  /*9ee0*/  SEL R3, R27.reuse, R3, !P0 ;  /* 0x000000031b037207 */ /* 0x060fe40004000000 */
[C---:B---3--:R-:W-:Y:S02]  /*9ef0*/  SEL R0, R27.reuse, R0, !P0 ;  /* 0x000000001b007207 */ /* 0x048fe40004000000 */
[----:B--2---:R-:W-:-:S05]  /*9f00*/  SEL R29, R27, R29, !P0 ;  /* 0x0000001d1b1d7207 */ /* 0x004fca0004000000 */
[----:B------:R1:W-:Y:S02]  /*9f10*/  STL [R1+0xa0], R29 ;  /* 0x0000a01d01007387 */ /* 0x0003e40000100800 */
[C---:B-1----:R-:W-:Y:S02]  /*9f20*/  SEL R29, R27.reuse, R28, !P0 ;  /* 0x0000001c1b1d7207 */ /* 0x042fe40004000000 */
[C---:B----4-:R-:W-:Y:S02]  /*9f30*/  SEL R28, R27.reuse, R26, !P0 ;  /* 0x0000001a1b1c7207 */ /* 0x050fe40004000000 */
[C---:B------:R-:W-:Y:S01]  /*9f40*/  SEL R26, R27.reuse, R14, !P0 ;  /* 0x0000000e1b1a7207 */ /* 0x040fe20004000000 */
[----:B------:R-:W-:Y:S01]  /*9f50*/  STL [R1+0x9c], R29 ;  /* 0x00009c1d01007387 */ /* 0x000fe20000100800 */
[----:B------:R-:W-:-:S03]  /*9f60*/  SEL R14, R27, R23, !P0 ;  /* 0x000000171b0e7207 */ /* 0x000fc60004000000 */
[----:B------:R-:W-:Y:S04]  /*9f70*/  STL [R1+0x98], R28 ;  /* 0x0000981c01007387 */ /* 0x000fe80000100800 */
[----:B------:R1:W-:Y:S04]  /*9f80*/  STL [R1+0x13c], R3 ;  /* 0x00013c0301007387 */ /* 0x0003e80000100800 */
[----:B------:R-:W-:Y:S01]  /*9f90*/  STL [R1+0x134], R26 ;  /* 0x0001341a01007387 */ /* 0x000fe20000100800 */
[----:B-1----:R-:W-:-:S03]  /*9fa0*/  SEL R3, R27, R25, !P0 ;  /* 0x000000191b037207 */ /* 0x002fc60004000000 */
[----:B------:R1:W-:Y:S04]  /*9fb0*/  STL [R1+0x130], R14 ;  /* 0x0001300e01007387 */ /* 0x0003e80000100800 */
[----:B------:R2:W-:Y:S04]  /*9fc0*/  STL [R1+0x12c], R3 ;  /* 0x00012c0301007387 */ /* 0x0005e80000100800 */
[----:B------:R3:W-:Y:S01]  /*9fd0*/  STL [R1+0x128], R0 ;  /* 0x0001280001007387 */ /* 0x0007e20000100800 */
[C---:B-1----:R-:W-:Y:S02]  /*9fe0*/  SEL R14, R27.reuse, R24, !P0 ;  /* 0x000000181b0e7207 */ /* 0x042fe40004000000 */
[----:B--2---:R-:W-:-:S03]  /*9ff0*/  SEL R3, R27, R2, !P0 ;  /* 0x000000021b037207 */ /* 0x004fc60004000000 */
[----:B------:R-:W-:Y:S01]  /*a000*/  STL [R1+0x124], R14 ;  /* 0x0001240e01007387 */ /* 0x000fe20000100800 */
[----:B---3--:R-:W-:-:S03]  /*a010*/  SEL R0, R27, R6, !P0 ;  /* 0x000000061b007207 */ /* 0x008fc60004000000 */
[----:B------:R1:W-:Y:S01]  /*a020*/  STL [R1+0x120], R3 ;  /* 0x0001200301007387 */ /* 0x0003e20000100800 */
[----:B------:R-:W-:-:S03]  /*a030*/  SEL R2, R27, R10, !P0 ;  /* 0x0000000a1b027207 */ /* 0x000fc60004000000 */
[----:B------:R2:W-:Y:S01]  /*a040*/  STL [R1+0x11c], R0 ;  /* 0x00011c0001007387 */ /* 0x0005e20000100800 */
[----:B-1----:R-:W-:-:S03]  /*a050*/  SEL R3, R27, R16, !P0 ;  /* 0x000000101b037207 */ /* 0x002fc60004000000 */
[----:B------:R1:W-:Y:S01]  /*a060*/  STL [R1+0x118], R2 ;  /* 0x0001180201007387 */ /* 0x0003e20000100800 */
[----:B--2---:R-:W-:-:S03]  /*a070*/  SEL R0, R27, R21, !P0 ;  /* 0x000000151b007207 */ /* 0x004fc60004000000 */
        /* <DEDUP_REMOVED lines=18> */
[----:B------:R2:W-:Y:S01]  /*a1a0*/  STL [R1+0xf0], R3 ;  /* 0x0000f00301007387 */ /* 0x0005e20000100800 */
[----:B-1----:R-:W-:-:S03]  /*a1b0*/  SEL R2, R27, R15, !P0 ;  /* 0x0000000f1b027207 */ /* 0x002fc60004000000 */
[----:B------:R-:W3:Y:S01]  /*a1c0*/  LDL.LU R15, [R1+0x90] ;  /* 0x00009000010f7983 */ /* 0x000ee20000300800 */
[----:B--2---:R-:W-:-:S03]  /*a1d0*/  SEL R3, R27, R12, !P0 ;  /* 0x0000000c1b037207 */ /* 0x004fc60004000000 */
[----:B------:R1:W-:Y:S04]  /*a1e0*/  STL [R1+0xec], R0 ;  /* 0x0000ec0001007387 */ /* 0x0003e80000100800 */
[----:B------:R2:W-:Y:S01]  /*a1f0*/  STL [R1+0xe8], R2 ;  /* 0x0000e80201007387 */ /* 0x0005e20000100800 */
[----:B-1----:R-:W-:-:S05]  /*a200*/  SEL R0, R27, R19, !P0 ;  /* 0x000000131b007207 */ /* 0x002fca0004000000 */
[----:B------:R1:W-:Y:S04]  /*a210*/  STL [R1+0xe4], R0 ;  /* 0x0000e40001007387 */ /* 0x0003e80000100800 */
[----:B------:R-:W-:Y:S04]  /*a220*/  STL [R1+0xe0], R3 ;  /* 0x0000e00301007387 */ /* 0x000fe80000100800 */
[----:B------:R-:W4:Y:S01]  /*a230*/  LDL.LU R29, [R1+0x84] ;  /* 0x00008400011d7983 */ /* 0x000f220000300800 */
[C---:B--2---:R-:W-:Y:S02]  /*a240*/  SEL R2, R27.reuse, R13, !P0 ;  /* 0x0000000d1b027207 */ /* 0x044fe40004000000 */
[----:B-1----:R-:W-:-:S03]  /*a250*/  SEL R0, R27, R7, !P0 ;  /* 0x000000071b007207 */ /* 0x002fc60004000000 */
[----:B------:R-:W-:Y:S04]  /*a260*/  STL [R1+0xdc], R2 ;  /* 0x0000dc0201007387 */ /* 0x000fe80000100800 */
[----:B----4-:R1:W-:Y:S04]  /*a270*/  STL [R1+0x122c], R29 ;  /* 0x00122c1d01007387 */ /* 0x0103e80000100800 */
[----:B------:R-:W-:Y:S04]  /*a280*/  STL [R1+0xd8], R0 ;  /* 0x0000d80001007387 */ /* 0x000fe80000100800 */
[----:B-1----:R-:W2:Y:S01]  /*a290*/  LDL.LU R29, [R1+0x88] ;  /* 0x00008800011d7983 */ /* 0x002ea20000300800 */
[----:B---3--:R-:W-:-:S03]  /*a2a0*/  SEL R12, R27, R15, !P0 ;  /* 0x0000000f1b0c7207 */ /* 0x008fc60004000000 */
[----:B--2---:R1:W-:Y:S04]  /*a2b0*/  STL [R1+0x1230], R29 ;  /* 0x0012301d01007387 */ /* 0x0043e80000100800 */
        /* <DEDUP_REMOVED lines=26> */
[----:B-1----:R-:W3:Y:S04]  /*a460*/  LDL.LU R12, [R1+0xc] ;  /* 0x00000c00010c7983 */ /* 0x002ee80000300800 */
[----:B------:R-:W3:Y:S04]  /*a470*/  LDL.LU R13, [R1+0x8] ;  /* 0x00000800010d7983 */ /* 0x000ee80000300800 */
[----:B------:R-:W3:Y:S01]  /*a480*/  LDL.LU R15, [R1+0x4] ;  /* 0x00000400010f7983 */ /* 0x000ee20000300800 */
[----:B--2---:R-:W-:-:S05]  /*a490*/  SEL R29, R27, R29, !P0 ;  /* 0x0000001d1b1d7207 */ /* 0x004fca0004000000 */
[----:B------:R1:W-:Y:S04]  /*a4a0*/  STL [R1+0x8c], R29 ;  /* 0x00008c1d01007387 */ /* 0x0003e80000100800 */
[----:B-1----:R-:W2:Y:S02]  /*a4b0*/  LDL.LU R29, [R1+0x1230] ;  /* 0x00123000011d7983 */ /* 0x002ea40000300800 */
[----:B--2---:R-:W-:-:S05]  /*a4c0*/  SEL R29, R27, R29, !P0 ;  /* 0x0000001d1b1d7207 */ /* 0x004fca0004000000 */
[----:B------:R1:W-:Y:S04]  /*a4d0*/  STL [R1+0x88], R29 ;  /* 0x0000881d01007387 */ /* 0x0003e80000100800 */
[----:B-1----:R-:W2:Y:S01]  /*a4e0*/  LDL.LU R29, [R1+0x122c] ;  /* 0x00122c00011d7983 */ /* 0x002ea20000300800 */
[C---:B---3--:R-:W-:Y:S02]  /*a4f0*/  SEL R28, R27.reuse, R28, !P0 ;  /* 0x0000001c1b1c7207 */ /* 0x048fe40004000000 */
[C---:B----4-:R-:W-:Y:S02]  /*a500*/  SEL R26, R27.reuse, R26, !P0 ;  /* 0x0000001a1b1a7207 */ /* 0x050fe40004000000 */
[C---:B-----5:R-:W-:Y:S02]  /*a510*/  SEL R23, R27.reuse, R23, !P0 ;  /* 0x000000171b177207 */ /* 0x060fe40004000000 */
[----:B------:R-:W-:-:S02]  /*a520*/  SEL R14, R27, R14, !P0 ;  /* 0x0000000e1b0e7207 */ /* 0x000fc40004000000 */
[C---:B------:R-:W-:Y:S02]  /*a530*/  SEL R3, R27.reuse, R3, !P0 ;  /* 0x000000031b037207 */ /* 0x040fe40004000000 */
[C---:B------:R-:W-:Y:S02]  /*a540*/  SEL R25, R27.reuse, R25, !P0 ;  /* 0x000000191b197207 */ /* 0x040fe40004000000 */
[C---:B------:R-:W-:Y:S02]  /*a550*/  SEL R0, R27.reuse, R0, !P0 ;  /* 0x000000001b007207 */ /* 0x040fe40004000000 */
[C---:B------:R-:W-:Y:S02]  /*a560*/  SEL R24, R27.reuse, R24, !P0 ;  /* 0x000000181b187207 */ /* 0x040fe40004000000 */
[C---:B------:R-:W-:Y:S02]  /*a570*/  SEL R2, R27.reuse, R2, !P0 ;  /* 0x000000021b027207 */ /* 0x040fe40004000000 */
        /* <DEDUP_REMOVED lines=18> */
[----:B--2---:R-:W-:-:S05]  /*a6a0*/  SEL R29, R27, R29, !P0 ;  /* 0x0000001d1b1d7207 */ /* 0x004fca0004000000 */
[----:B------:R1:W-:Y:S04]  /*a6b0*/  STL [R1+0x84], R29 ;  /* 0x0000841d01007387 */ /* 0x0003e80000100800 */
[----:B-1----:R-:W2:Y:S04]  /*a6c0*/  LDL.LU R29, [R1+0x1228] ;  /* 0x00122800011d7983 */ /* 0x002ea80000300800 */
[----:B------:R1:W-:Y:S04]  /*a6d0*/  STL [R1+0x80], R28 ;  /* 0x0000801c01007387 */ /* 0x0003e80000100800 */
[----:B-1----:R-:W3:Y:S04]  /*a6e0*/  LDL.LU R28, [R1+0x1224] ;  /* 0x00122400011c7983 */ /* 0x002ee80000300800 */
[----:B------:R1:W-:Y:S04]  /*a6f0*/  STL [R1+0x7c], R26 ;  /* 0x00007c1a01007387 */ /* 0x0003e80000100800 */
[----:B-1----:R-:W4:Y:S04]  /*a700*/  LDL.LU R26, [R1+0x1220] ;  /* 0x00122000011a7983 */ /* 0x002f280000300800 */
[----:B------:R1:W-:Y:S04]  /*a710*/  STL [R1+0x78], R23 ;  /* 0x0000781701007387 */ /* 0x0003e80000100800 */
[----:B-1----:R-:W5:Y:S04]  /*a720*/  LDL.LU R23, [R1+0x121c] ;  /* 0x00121c0001177983 */ /* 0x002f680000300800 */
[----:B------:R1:W-:Y:S04]  /*a730*/  STL [R1+0x74], R14 ;  /* 0x0000740e01007387 */ /* 0x0003e80000100800 */
[----:B-1----:R-:W5:Y:S04]  /*a740*/  LDL.LU R14, [R1+0x1218] ;  /* 0x00121800010e7983 */ /* 0x002f680000300800 */
[----:B------:R1:W-:Y:S04]  /*a750*/  STL [R1+0x70], R3 ;  /* 0x0000700301007387 */ /* 0x0003e80000100800 */
[----:B-1----:R-:W2:Y:S04]  /*a760*/  LDL.LU R3, [R1+0x1214] ;  /* 0x0012140001037983 */ /* 0x002ea80000300800 */
        /* <DEDUP_REMOVED lines=41> */
[----:B-1----:R-:W3:Y:S04]  /*aa00*/  LDL.LU R13, [R1+0x11c4] ;  /* 0x0011c400010d7983 */ /* 0x002ee80000300800 */
[----:B------:R1:W-:Y:S04]  /*aa10*/  STL [R1+0x35c], R15 ;  /* 0x00035c0f01007387 */ /* 0x0003e80000100800 */
[----:B-1----:R-:W3:Y:S01]  /*aa20*/  LDL.LU R15, [R1+0x11c0] ;  /* 0x0011c000010f7983 */ /* 0x002ee20000300800 */
[----:B--2---:R-:W-:-:S02]  /*aa30*/  SEL R12, R27, R12, !P0 ;  /* 0x0000000c1b0c7207 */ /* 0x004fc40004000000 */
[----:B---3--:R-:W-:-:S05]  /*aa40*/  SEL R15, R27, R15, !P0 ;  /* 0x0000000f1b0f7207 */ /* 0x008fca0004000000 */
[----:B------:R1:W-:Y:S04]  /*aa50*/  STL [R1+0x36c], R15 ;  /* 0x00036c0f01007387 */ /* 0x0003e80000100800 */
[----:B-1----:R-:W2:Y:S04]  /*aa60*/  LDL.LU R15, [R1+0x11bc] ;  /* 0x0011bc00010f7983 */ /* 0x002ea80000300800 */
[----:B------:R1:W-:Y:S02]  /*aa70*/  STL [R1+0x374], R12 ;  /* 0x0003740c01007387 */ /* 0x0003e40000100800 */
[----:B-1----:R-:W-:-:S02]  /*aa80*/  SEL R12, R27, R5, !P0 ;  /* 0x000000051b0c7207 */ /* 0x002fc40004000000 */
[----:B------:R-:W3:Y:S04]  /*aa90*/  LDL.LU R5, [R1+0x228] ;  /* 0x0002280001057983 */ /* 0x000ee80000300800 */
[----:B------:R1:W-:Y:S02]  /*aaa0*/  STL [R1+0x37c], R12 ;  /* 0x00037c0c01007387 */ /* 0x0003e40000100800 */
[C---:B-1----:R-:W-:Y:S02]  /*aab0*/  SEL R12, R27.reuse, R8, !P0 ;  /* 0x000000081b0c7207 */ /* 0x042fe40004000000 */
[C---:B------:R-:W-:Y:S02]  /*aac0*/  SEL R8, R27.reuse, R22, !P0 ;  /* 0x000000161b087207 */ /* 0x040fe40004000000 */
[----:B------:R-:W5:Y:S04]  /*aad0*/  LDL.LU R22, [R1+0x24] ;  /* 0x0000240001167983 */ /* 0x000f680000300800 */
[----:B------:R1:W-:Y:S04]  /*aae0*/  STL [R1+0x384], R12 ;  /* 0x0003840c01007387 */ /* 0x0003e80000100800 */
[----:B------:R-:W-:Y:S01]  /*aaf0*/  STL [R1+0x38c], R8 ;  /* 0x00038c0801007387 */ /* 0x000fe20000100800 */
[----:B-1----:R-:W-:-:S05]  /*ab00*/  SEL R12, R27, R11, !P0 ;  /* 0x0000000b1b0c7207 */ /* 0x002fca0004000000 */
[----:B------:R1:W-:Y:S02]  /*ab10*/  STL [R1+0x394], R12 ;  /* 0x0003940c01007387 */ /* 0x0003e40000100800 */
[----:B-1----:R-:W1:Y:S01]  /*ab20*/  S2R R12, SR_TID.X ;  /* 0x00000000000c7919 */ /* 0x002e620000002100 */
[C---:B------:R-:W-:Y:S02]  /*ab30*/  SEL R11, R27.reuse, R4, !P0 ;  /* 0x000000041b0b7207 */ /* 0x040fe40004000000 */
[C---:B------:R-:W-:Y:S02]  /*ab40*/  SEL R8, R27.reuse, R9, !P0 ;  /* 0x000000091b087207 */ /* 0x040fe40004000000 */
[C---:B------:R-:W-:Y:S01]  /*ab50*/  SEL R4, R27.reuse, R21, !P0 ;  /* 0x000000151b047207 */ /* 0x040fe20004000000 */
[----:B------:R-:W-:Y:S01]  /*ab60*/  STL [R1+0x39c], R11 ;  /* 0x00039c0b01007387 */ /* 0x000fe20000100800 */
[----:B------:R-:W-:-:S03]  /*ab70*/  SEL R9, R27, R10, !P0 ;  /* 0x0000000a1b097207 */ /* 0x000fc60004000000 */
[----:B------:R-:W5:Y:S04]  /*ab80*/  LDL.LU R21, [R1+0x28] ;  /* 0x0000280001157983 */ /* 0x000f680000300800 */
[----:B------:R4:W-:Y:S04]  /*ab90*/  STL [R1+0x3a4], R8 ;  /* 0x0003a40801007387 */ /* 0x0009e80000100800 */
[----:B------:R1:W-:Y:S04]  /*aba0*/  STL [R1+0x3ac], R4 ;  /* 0x0003ac0401007387 */ /* 0x0003e80000100800 */
[----:B------:R1:W-:Y:S01]  /*abb0*/  STL [R1+0x3b4], R9 ;  /* 0x0003b40901007387 */ /* 0x0003e20000100800 */
[----:B----4-:R-:W-:-:S03]  /*abc0*/  SEL R8, R27, R25, !P0 ;  /* 0x000000191b087207 */ /* 0x010fc60004000000 */
[----:B------:R-:W4:Y:S01]  /*abd0*/  LDL.LU R25, [R1+0x30] ;  /* 0x0000300001197983 */ /* 0x000f220000300800 */
[----:B-1----:R-:W-:-:S03]  /*abe0*/  IMAD.SHL.U32 R4, R0, 0x4, RZ ;  /* 0x0000000400047824 */ /* 0x002fc600078e00ff */
[----:B------:R1:W-:Y:S01]  /*abf0*/  STL [R1+0x3bc], R8 ;  /* 0x0003bc0801007387 */ /* 0x0003e20000100800 */
[----:B------:R-:W-:-:S03]  /*ac00*/  SEL R9, R27, R26, !P0 ;  /* 0x0000001a1b097207 */ /* 0x000fc60004000000 */
[----:B------:R1:W-:Y:S01]  /*ac10*/  STL [R1+0x730], R4 ;  /* 0x0007300401007387 */ /* 0x0003e20000100800 */
[----:B------:R-:W-:-:S03]  /*ac20*/  SEL R10, R27, R29, !P0 ;  /* 0x0000001d1b0a7207 */ /* 0x000fc60004000000 */
[----:B------:R-:W-:Y:S01]  /*ac30*/  STL [R1+0x3c4], R9 ;  /* 0x0003c40901007387 */ /* 0x000fe20000100800 */
[----:B-1----:R-:W-:Y:S02]  /*ac40*/  SEL R8, R27, R28, !P0 ;  /* 0x0000001c1b087207 */ /* 0x002fe40004000000 */
[----:B------:R-:W-:Y:S02]  /*ac50*/  LOP3.LUT R28, R12, 0x7f, RZ, 0xc0, !PT ;  /* 0x0000007f0c1c7812 */ /* 0x000fe400078ec0ff */
[----:B------:R-:W-:Y:S01]  /*ac60*/  IADD3 R4, P4, PT, R4, UR12, RZ ;  /* 0x0000000c04047c10 */ /* 0x000fe2000ff9e0ff */
[----:B------:R-:W-:Y:S04]  /*ac70*/  STL [R1+0x3cc], R8 ;  /* 0x0003cc0801007387 */ /* 0x000fe80000100800 */
[----:B------:R2:W-:Y:S01]  /*ac80*/  STL [R1+0x3d4], R10 ;  /* 0x0003d40a01007387 */ /* 0x0005e20000100800 */
[----:B------:R-:W-:Y:S01]  /*ac90*/  LEA R26, P0, R7, R4, 0x2 ;  /* 0x00000004071a7211 */ /* 0x000fe200078010ff */
[----:B--2---:R-:W-:-:S02]  /*aca0*/  IMAD R10, R28, R15, RZ ;  /* 0x0000000f1c0a7224 */ /* 0x004fc400078e02ff */
[----:B---3--:R-:W-:Y:S01]  /*acb0*/  VIADD R9, R5, 0x7f ;  /* 0x0000007f05097836 */ /* 0x008fe20000000000 */
[----:B------:R-:W-:Y:S02]  /*acc0*/  LEA.HI.X.SX32 R5, R0, UR13, 0x2, P4 ;  /* 0x0000000d00057c11 */ /* 0x000fe4000a0f16ff */
[----:B------:R-:W2:Y:S04]  /*acd0*/  LDL.LU R0, [R1+0x11b8] ;  /* 0x0011b80001007983 */ /* 0x000ea80000300800 */
[----:B------:R-:W-:Y:S04]  /*ace0*/  STL [R1+0x6ac], R9 ;  /* 0x0006ac0901007387 */ /* 0x000fe80000100800 */
[----:B------:R-:W3:Y:S01]  /*acf0*/  LDL.LU R15, [R1+0x50] ;  /* 0x00005000010f7983 */ /* 0x000ee20000300800 */
[----:B------:R-:W-:-:S03]  /*ad00*/  LEA.HI.X.SX32 R27, R7, R5, 0x2, P0 ;  /* 0x00000005071b7211 */ /* 0x000fc600000f16ff */
[----:B------:R-:W-:Y:S04]  /*ad10*/  STL [R1+0x11b0], R28 ;  /* 0x0011b01c01007387 */ /* 0x000fe80000100800 */
[----:B------:R-:W-:Y:S04]  /*ad20*/  STL [R1+0x6a8], R10 ;  /* 0x0006a80a01007387 */ /* 0x000fe80000100800 */
[----:B------:R-:W2:Y:S04]  /*ad30*/  LDL.LU R7, [R1+0x11b4] ;  /* 0x0011b40001077983 */ /* 0x000ea80000300800 */
[----:B------:R4:W-:Y:S02]  /*ad40*/  STL.64 [R1+0x470], R26 ;  /* 0x0004701a01007387 */ /* 0x0009e40000100a00 */
[----:B----4-:R-:W-:-:S04]  /*ad50*/  LEA R26, P0, R25, R4, 0x2 ;  /* 0x00000004191a7211 */ /* 0x010fc800078010ff */
[----:B------:R-:W-:Y:S02]  /*ad60*/  LEA.HI.X.SX32 R27, R25, R5, 0x2, P0 ;  /* 0x00000005191b7211 */ /* 0x000fe400000f16ff */
[----:B---3--:R-:W-:-:S04]  /*ad70*/  LEA R10, P4, R15, R4, 0x2 ;  /* 0x000000040f0a7211 */ /* 0x008fc800078810ff */
[----:B------:R-:W-:-:S05]  /*ad80*/  LEA.HI.X.SX32 R11, R15, R5, 0x2, P4 ;  /* 0x000000050f0b7211 */ /* 0x000fca00020f16ff */
[----:B------:R5:W-:Y:S04]  /*ad90*/  STL.64 [R1+0x468], R10 ;  /* 0x0004680a01007387 */ /* 0x000be80000100a00 */
[----:B------:R1:W-:Y:S01]  /*ada0*/  STL.64 [R1+0x460], R26 ;  /* 0x0004601a01007387 */ /* 0x0003e20000100a00 */
[----:B-----5:R-:W-:-:S04]  /*adb0*/  LEA R10, P4, R21, R4, 0x2 ;  /* 0x00000004150a7211 */ /* 0x020fc800078810ff */
[----:B------:R-:W-:Y:S02]  /*adc0*/  LEA.HI.X.SX32 R11, R21, R5, 0x2, P4 ;  /* 0x00000005150b7211 */ /* 0x000fe400020f16ff */
[----:B-1----:R-:W-:-:S03]  /*add0*/  LEA R26, P0, R22, R4, 0x2 ;  /* 0x00000004161a7211 */ /* 0x002fc600078010ff */
[----:B------:R2:W-:Y:S01]  /*ade0*/  STL.64 [R1+0x458], R10 ;  /* 0x0004580a01007387 */ /* 0x0005e20000100a00 */
[----:B------:R-:W-:Y:S02]  /*adf0*/  LEA.HI.X.SX32 R27, R22, R5, 0x2, P0 ;  /* 0x00000005161b7211 */ /* 0x000fe400000f16ff */
[----:B--2---:R-:W-:-:S03]  /*ae00*/  LEA R10, P4, R7, R4, 0x2 ;  /* 0x00000004070a7211 */ /* 0x004fc600078810ff */
[----:B------:R1:W-:Y:S01]  /*ae10*/  STL.64 [R1+0x450], R26 ;  /* 0x0004501a01007387 */ /* 0x0003e20000100a00 */
[----:B------:R-:W-:-:S05]  /*ae20*/  LEA.HI.X.SX32 R11, R7, R5, 0x2, P4 ;  /* 0x00000005070b7211 */ /* 0x000fca00020f16ff */
[----:B------:R2:W-:Y:S01]  /*ae30*/  STL.64 [R1+0x448], R10 ;  /* 0x0004480a01007387 */ /* 0x0005e20000100a00 */
[----:B-1----:R-:W-:-:S04]  /*ae40*/  LEA R26, P0, R0, R4, 0x2 ;  /* 0x00000004001a7211 */ /* 0x002fc800078010ff */
        /* <DEDUP_REMOVED lines=11> */
[----:B-1----:R-:W-:-:S03]  /*af00*/  LEA R26, P0, R20, R4, 0x2 ;  /* 0x00000004141a7211 */ /* 0x002fc600078010ff */
[----:B------:R-:W3:Y:S01]  /*af10*/  LDL R22, [R1+0x79c] ;  /* 0x00079c0001167983 */ /* 0x000ee20000100800 */
[----:B------:R-:W-:-:S03]  /*af20*/  LEA.HI.X.SX32 R27, R20, R5, 0x2, P0 ;  /* 0x00000005141b7211 */ /* 0x000fc600000f16ff */
[----:B------:R-:W4:Y:S01]  /*af30*/  LDL R15, [R1+0x6c8] ;  /* 0x0006c800010f7983 */ /* 0x000f220000100800 */
[----:B--2---:R-:W-:-:S03]  /*af40*/  LEA R10, P4, R17, R4, 0x2 ;  /* 0x00000004110a7211 */ /* 0x004fc600078810ff */
[----:B------:R-:W2:Y:S01]  /*af50*/  LDL R13, [R1+0x6c4] ;  /* 0x0006c400010d7983 */ /* 0x000ea20000100800 */
[-C--:B------:R-:W-:Y:S02]  /*af60*/  LEA R20, P0, R16, R4.reuse, 0x2 ;  /* 0x0000000410147211 */ /* 0x080fe400078010ff */
[-C--:B------:R-:W-:Y:S02]  /*af70*/  LEA.HI.X.SX32 R11, R17, R5.reuse, 0x2, P4 ;  /* 0x00000005110b7211 */ /* 0x080fe400020f16ff */
[-C--:B------:R-:W-:Y:S01]  /*af80*/  LEA R18, P4, R6, R4.reuse, 0x2 ;  /* 0x0000000406127211 */ /* 0x080fe200078810ff */
[----:B------:R1:W-:Y:S01]  /*af90*/  STL.64 [R1+0x420], R26 ;  /* 0x0004201a01007387 */ /* 0x0003e20000100a00 */
[-C--:B------:R-:W-:Y:S02]  /*afa0*/  LEA.HI.X.SX32 R21, R16, R5.reuse, 0x2, P0 ;  /* 0x0000000510157211 */ /* 0x080fe400000f16ff */
[----:B------:R-:W-:Y:S01]  /*afb0*/  LEA.HI.X.SX32 R19, R6, R5, 0x2, P4 ;  /* 0x0000000506137211 */ /* 0x000fe200020f16ff */
[----:B------:R-:W5:Y:S01]  /*afc0*/  LDL R7, [R1+0x6c0] ;  /* 0x0006c00001077983 */ /* 0x000f620000100800 */
[----:B------:R-:W-:-:S03]  /*afd0*/  LEA R28, P4, R24, R4, 0x2 ;  /* 0x00000004181c7211 */ /* 0x000fc600078810ff */
[----:B------:R-:W3:Y:S04]  /*afe0*/  LDL R25, [R1+0x6bc] ;  /* 0x0006bc0001197983 */ /* 0x000ee80000100800 */
[----:B------:R-:W3:Y:S01]  /*aff0*/  LDL R16, [R1+0x6a8] ;  /* 0x0006a80001107983 */ /* 0x000ee20000100800 */
[----:B-1----:R-:W-:-:S03]  /*b000*/  LEA R26, P0, R2, R4, 0x2 ;  /* 0x00000004021a7211 */ /* 0x002fc600078010ff */
[----:B------:R-:W-:Y:S04]  /*b010*/  STL.64 [R1+0x418], R10 ;  /* 0x0004180a01007387 */ /* 0x000fe80000100a00 */
[----:B------:R1:W-:Y:S01]  /*b020*/  STL.64 [R1+0x1178], R10 ;  /* 0x0011780a01007387 */ /* 0x0003e20000100a00 */
[----:B------:R-:W-:-:S03]  /*b030*/  LEA.HI.X.SX32 R27, R2, R5, 0x2, P0 ;  /* 0x00000005021b7211 */ /* 0x000fc600000f16ff */
[----:B-1----:R-:W3:Y:S04]  /*b040*/  LDL R10, [R1+0x7b8] ;  /* 0x0007b800010a7983 */ /* 0x002ee80000100800 */
[----:B------:R-:W3:Y:S04]  /*b050*/  LDL R11, [R1+0x7c0] ;  /* 0x0007c000010b7983 */ /* 0x000ee80000100800 */
[----:B------:R-:W-:Y:S04]  /*b060*/  STL.64 [R1+0x410], R20 ;  /* 0x0004101401007387 */ /* 0x000fe80000100a00 */
[----:B------:R1:W-:Y:S04]  /*b070*/  STL.64 [R1+0x1180], R20 ;  /* 0x0011801401007387 */ /* 0x0003e80000100a00 */
[----:B------:R1:W-:Y:S02]  /*b080*/  STL [R1+0x4a0], R28 ;  /* 0x0004a01c01007387 */ /* 0x0003e40000100800 */
[----:B-1----:R-:W-:Y:S01]  /*b090*/  IMAD.MOV.U32 R21, RZ, RZ, R29 ;  /* 0x000000ffff157224 */ /* 0x002fe200078e001d */
[----:B------:R-:W-:Y:S01]  /*b0a0*/  LEA.HI.X.SX32 R21, R24, R5, 0x2, P4 ;  /* 0x0000000518157211 */ /* 0x000fe200020f16ff */
[----:B------:R-:W-:-:S02]  /*b0b0*/  IMAD.MOV.U32 R20, RZ, RZ, R28 ;  /* 0x000000ffff147224 */ /* 0x000fc400078e001c */
[----:B------:R-:W3:Y:S04]  /*b0c0*/  LDL.LU R28, [R1+0x11b0] ;  /* 0x0011b000011c7983 */ /* 0x000ee80000300800 */
[----:B------:R-:W-:Y:S04]  /*b0d0*/  STL.64 [R1+0x408], R18 ;  /* 0x0004081201007387 */ /* 0x000fe80000100a00 */
[----:B------:R-:W-:Y:S04]  /*b0e0*/  STL.64 [R1+0x1188], R18 ;  /* 0x0011881201007387 */ /* 0x000fe80000100a00 */
[----:B------:R-:W3:Y:S04]  /*b0f0*/  LDL R24, [R1+0x7c4] ;  /* 0x0007c40001187983 */ /* 0x000ee80000100800 */
[----:B------:R-:W3:Y:S04]  /*b100*/  LDL R17, [R1+0x6b8] ;  /* 0x0006b80001117983 */ /* 0x000ee80000100800 */
[----:B------:R-:W-:Y:S04]  /*b110*/  STL [R1+0x4a4], R21 ;  /* 0x0004a41501007387 */ /* 0x000fe80000100800 */
[----:B------:R-:W-:Y:S04]  /*b120*/  STL.64 [R1+0x400], R26 ;  /* 0x0004001a01007387 */ /* 0x000fe80000100a00 */
[----:B------:R1:W-:Y:S04]  /*b130*/  STL.64 [R1+0x1190], R26 ;  /* 0x0011901a01007387 */ /* 0x0003e80000100a00 */
[----:B-1----:R-:W3:Y:S01]  /*b140*/  LDL R27, [R1+0x7c8] ;  /* 0x0007c800011b7983 */ /* 0x002ee20000100800 */
[----:B------:R-:W-:Y:S01]  /*b150*/  LEA R18, P0, R3, R4, 0x2 ;  /* 0x0000000403127211 */ /* 0x000fe200078010ff */
[----:B------:R-:W-:-:S03]  /*b160*/  IMAD R8, R14, 0x4, R23 ;  /* 0x000000040e087824 */ /* 0x000fc600078e0217 */
[----:B------:R-:W-:Y:S02]  /*b170*/  LEA.HI.X.SX32 R19, R3, R5, 0x2, P0 ;  /* 0x0000000503137211 */ /* 0x000fe400000f16ff */
[----:B------:R-:W-:-:S03]  /*b180*/  LEA R20, P4, R23, R4, 0x2 ;  /* 0x0000000417147211 */ /* 0x000fc600078810ff */
[----:B------:R1:W-:Y:S01]  /*b190*/  STL.64 [R1+0x498], R18 ;  /* 0x0004981201007387 */ /* 0x0003e20000100a00 */
[----:B------:R-:W-:Y:S01]  /*b1a0*/  LEA.HI.X.SX32 R21, R23, R5, 0x2, P4 ;  /* 0x0000000517157211 */ /* 0x000fe200020f16ff */
[----:B------:R-:W-:Y:S01]  /*b1b0*/  IMAD R14, R14, 0x4, R8 ;  /* 0x000000040e0e7824 */ /* 0x000fe200078e0208 */
[----:B-1----:R-:W-:-:S04]  /*b1c0*/  LEA R18, P0, R8, R4, 0x2 ;  /* 0x0000000408127211 */ /* 0x002fc800078010ff */
[----:B------:R-:W-:Y:S01]  /*b1d0*/  LEA.HI.X.SX32 R19, R8, R5, 0x2, P0 ;  /* 0x0000000508137211 */ /* 0x000fe200000f16ff */
[----:B------:R1:W-:Y:S04]  /*b1e0*/  STL.64 [R1+0x490], R20 ;  /* 0x0004901401007387 */ /* 0x0003e80000100a00 */
[----:B------:R-:W-:Y:S01]  /*b1f0*/  STL.64 [R1+0x488], R18 ;  /* 0x0004881201007387 */ /* 0x000fe20000100a00 */
[----:B-1----:R-:W-:-:S04]  /*b200*/  LEA R20, P4, R14, R4, 0x2 ;  /* 0x000000040e147211 */ /* 0x002fc800078810ff */
[----:B------:R-:W-:Y:S01]  /*b210*/  LEA.HI.X.SX32 R21, R14, R5, 0x2, P4 ;  /* 0x000000050e157211 */ /* 0x000fe200020f16ff */
[----:B----4-:R-:W-:-:S05]  /*b220*/  IMAD.SHL.U32 R0, R15, 0x4, RZ ;  /* 0x000000040f007824 */ /* 0x010fca00078e00ff */
[----:B------:R-:W-:Y:S04]  /*b230*/  STL [R1+0x7e4], R0 ;  /* 0x0007e40001007387 */ /* 0x000fe80000100800 */
[----:B------:R-:W4:Y:S04]  /*b240*/  LDL.LU R29, [R1+0x94] ;  /* 0x00009400011d7983 */ /* 0x000f280000300800 */
[----:B------:R3:W-:Y:S01]  /*b250*/  STL.64 [R1+0x480], R20 ;  /* 0x0004801401007387 */ /* 0x0007e20000100a00 */
[----:B--2---:R-:W-:Y:S02]  /*b260*/  IMAD.SHL.U32 R6, R13, 0x4, RZ ;  /* 0x000000040d067824 */ /* 0x004fe400078e00ff */
[----:B-----5:R-:W-:Y:S01]  /*b270*/  IMAD.SHL.U32 R3, R7, 0x4, RZ ;  /* 0x0000000407037824 */ /* 0x020fe200078e00ff */
[----:B---3--:R-:W-:-:S04]  /*b280*/  LEA R20, P4, R24, R4, 0x2 ;  /* 0x0000000418147211 */ /* 0x008fc800078810ff */
[----:B------:R-:W-:Y:S02]  /*b290*/  LEA.HI.X.SX32 R21, R24, R5, 0x2, P4 ;  /* 0x0000000518157211 */ /* 0x000fe400020f16ff */
[-C--:B------:R-:W-:Y:S02]  /*b2a0*/  LEA R26, P4, R22, R4.reuse, 0x2 ;  /* 0x00000004161a7211 */ /* 0x080fe400078810ff */
[----:B------:R-:W-:-:S04]  /*b2b0*/  LEA R18, P0, R27, R4, 0x2 ;  /* 0x000000041b127211 */ /* 0x000fc800078010ff */
[----:B------:R-:W-:-:S05]  /*b2c0*/  LEA.HI.X.SX32 R19, R27, R5, 0x2, P0 ;  /* 0x000000051b137211 */ /* 0x000fca00000f16ff */
[----:B------:R1:W-:Y:S04]  /*b2d0*/  STL.64 [R1+0x10], R18 ;  /* 0x0000101201007387 */ /* 0x0003e80000100a00 */
[----:B------:R-:W-:Y:S01]  /*b2e0*/  STL [R1+0x7e0], R6 ;  /* 0x0007e00601007387 */ /* 0x000fe20000100800 */
[----:B-1----:R-:W-:-:S04]  /*b2f0*/  LEA R18, P0, R10, R4, 0x2 ;  /* 0x000000040a127211 */ /* 0x002fc800078010ff */
[-C--:B------:R-:W-:Y:S01]  /*b300*/  LEA.HI.X.SX32 R19, R10, R5.reuse, 0x2, P0 ;  /* 0x000000050a137211 */ /* 0x080fe200000f16ff */
[----:B------:R-:W-:Y:S01]  /*b310*/  STL.64 [R1+0x8], R20 ;  /* 0x0000081401007387 */ /* 0x000fe20000100a00 */
[----:B------:R-:W-:-:S03]  /*b320*/  LEA.HI.X.SX32 R27, R22, R5, 0x2, P4 ;  /* 0x00000005161b7211 */ /* 0x000fc600020f16ff */
[----:B------:R1:W-:Y:S01]  /*b330*/  STL.64 [R1], R18 ;  /* 0x0000001201007387 */ /* 0x0003e20000100a00 */
[----:B------:R-:W-:-:S03]  /*b340*/  IADD3 R22, P4, PT, R0, R4, RZ ;  /* 0x0000000400167210 */ /* 0x000fc60007f9e0ff */
[----:B------:R2:W-:Y:S01]  /*b350*/  STL [R1+0x7dc], R3 ;  /* 0x0007dc0301007387 */ /* 0x0005e20000100800 */
[----:B------:R-:W-:-:S03]  /*b360*/  IMAD.SHL.U32 R0, R25, 0x4, RZ ;  /* 0x0000000419007824 */ /* 0x000fc600078e00ff */
[----:B------:R-:W3:Y:S01]  /*b370*/  LDL R8, [R1+0x6b4] ;  /* 0x0006b40001087983 */ /* 0x000ee20000100800 */
[----:B-1----:R-:W-:-:S03]  /*b380*/  LEA R18, P0, R11, R4, 0x2 ;  /* 0x000000040b127211 */ /* 0x002fc600078010ff */
[----:B------:R-:W-:Y:S01]  /*b390*/  STL.64 [R1+0x3f8], R26 ;  /* 0x0003f81a01007387 */ /* 0x000fe20000100a00 */
[----:B------:R-:W-:-:S03]  /*b3a0*/  LEA.HI.X.SX32 R19, R11, R5, 0x2, P0 ;  /* 0x000000050b137211 */ /* 0x000fc600000f16ff */
[----:B------:R1:W-:Y:S01]  /*b3b0*/  STL [R1+0x7d8], R0 ;  /* 0x0007d80001007387 */ /* 0x0003e20000100800 */
[----:B------:R-:W-:-:S03]  /*b3c0*/  IADD3 R20, P0, PT, R6, R4, RZ ;  /* 0x0000000406147210 */ /* 0x000fc60007f1e0ff */
[----:B------:R-:W-:Y:S01]  /*b3d0*/  STL.64 [R1+0x1198], R26 ;  /* 0x0011981a01007387 */ /* 0x000fe20000100a00 */
[----:B------:R-:W-:-:S03]  /*b3e0*/  LEA.HI.X.SX32 R21, R13, R5, 0x2, P0 ;  /* 0x000000050d157211 */ /* 0x000fc600000f16ff */
[----:B------:R-:W-:Y:S04]  /*b3f0*/  STL.64 [R1+0x3f0], R18 ;  /* 0x0003f01201007387 */ /* 0x000fe80000100a00 */
[----:B------:R-:W-:Y:S04]  /*b400*/  STL.64 [R1+0x11a0], R18 ;  /* 0x0011a01201007387 */ /* 0x000fe80000100a00 */
[----:B------:R-:W5:Y:S01]  /*b410*/  LDL R13, [R1+0x6b0] ;  /* 0x0006b000010d7983 */ /* 0x000f620000100800 */
[----:B------:R-:W-:Y:S02]  /*b420*/  LEA.HI.X.SX32 R23, R15, R5, 0x2, P4 ;  /* 0x000000050f177211 */ /* 0x000fe400020f16ff */
[----:B------:R-:W-:Y:S01]  /*b430*/  IADD3 R14, P4, PT, R3, R4, RZ ;  /* 0x00000004030e7210 */ /* 0x000fe20007f9e0ff */
[----:B--2---:R-:W-:-:S02]  /*b440*/  IMAD.SHL.U32 R3, R17, 0x4, RZ ;  /* 0x0000000411037824 */ /* 0x004fc400078e00ff */
[----:B------:R-:W-:Y:S01]  /*b450*/  IMAD.SHL.U32 R2, R16, 0x4, RZ ;  /* 0x0000000410027824 */ /* 0x000fe200078e00ff */
[----:B------:R-:W-:Y:S01]  /*b460*/  STL.64 [R1+0x3d8], R22 ;  /* 0x0003d81601007387 */ /* 0x000fe20000100a00 */
[----:B------:R-:W-:Y:S02]  /*b470*/  LEA.HI.X.SX32 R15, R7, R5, 0x2, P4 ;  /* 0x00000005070f7211 */ /* 0x000fe400020f16ff */
[----:B------:R-:W-:Y:S01]  /*b480*/  IADD3 R10, P0, PT, R0, R4, RZ ;  /* 0x00000004000a7210 */ /* 0x000fe20007f1e0ff */
[----:B------:R2:W-:Y:S04]  /*b490*/  STL [R1+0x7d4], R3 ;  /* 0x0007d40301007387 */ /* 0x0005e80000100800 */
[----:B------:R2:W-:Y:S01]  /*b4a0*/  STL.64 [R1+0x11a8], R22 ;  /* 0x0011a81601007387 */ /* 0x0005e20000100a00 */
[----:B-1----:R-:W-:-:S03]  /*b4b0*/  IADD3 R0, P4, PT, R2, UR14, RZ ;  /* 0x0000000e02007c10 */ /* 0x002fc6000ff9e0ff */
[----:B------:R-:W-:Y:S01]  /*b4c0*/  STL.64 [R1+0x2d8], R20 ;  /* 0x0002d81401007387 */ /* 0x000fe20000100a00 */
[----:B------:R-:W-:-:S03]  /*b4d0*/  LEA.HI.X.SX32 R11, R25, R5, 0x2, P0 ;  /* 0x00000005190b7211 */ /* 0x000fc600000f16ff */
[----:B------:R3:W-:Y:S01]  /*b4e0*/  STL [R1+0x1120], R2 ;  /* 0x0011200201007387 */ /* 0x0007e20000100800 */
[----:B------:R-:W-:-:S03]  /*b4f0*/  IADD3 R24, P5, PT, R3, R4, RZ ;  /* 0x0000000403187210 */ /* 0x000fc60007fbe0ff */
[----:B------:R-:W-:Y:S01]  /*b500*/  STL.64 [R1+0x2d0], R14 ;  /* 0x0002d00e01007387 */ /* 0x000fe20000100a00 */
[----:B--2---:R-:W-:Y:S02]  /*b510*/  LEA.HI.X.SX32 R3, R16, UR15, 0x2, P4 ;  /* 0x0000000f10037c11 */ /* 0x004fe4000a0f16ff */
[----:B------:R-:W-:Y:S01]  /*b520*/  LEA.HI.X.SX32 R25, R17, R5, 0x2, P5 ;  /* 0x0000000511197211 */ /* 0x000fe200028f16ff */
[----:B----4-:R-:W-:-:S05]  /*b530*/  IMAD R7, R29, UR10, RZ ;  /* 0x0000000a1d077c24 */ /* 0x010fca000f8e02ff */
[----:B------:R-:W-:Y:S04]  /*b540*/  STL [R1+0x58c], R7 ;  /* 0x00058c0701007387 */ /* 0x000fe80000100800 */
[----:B------:R-:W2:Y:S01]  /*b550*/  LDL R29, [R1+0x7e8] ;  /* 0x0007e800011d7983 */ /* 0x000ea20000100800 */
[----:B------:R-:W-:-:S03]  /*b560*/  LEA R16, P5, R7, R0, 0x2 ;  /* 0x0000000007107211 */ /* 0x000fc600078a10ff */
[----:B------:R-:W-:Y:S01]  /*b570*/  STL.64 [R1+0x2c8], R10 ;  /* 0x0002c80a01007387 */ /* 0x000fe20000100a00 */
[----:B------:R-:W-:-:S03]  /*b580*/  LEA.HI.X.SX32 R17, R7, R3, 0x2, P5 ;  /* 0x0000000307117211 */ /* 0x000fc600028f16ff */
[----:B------:R-:W4:Y:S04]  /*b590*/  LDL.64 R22, [R1+0x10] ;  /* 0x0000100001167983 */ /* 0x000f280000100a00 */
[----:B------:R-:W-:Y:S01]  /*b5a0*/  STL.64 [R1+0x2c0], R24 ;  /* 0x0002c01801007387 */ /* 0x000fe20000100a00 */
[----:B---3--:R-:W-:-:S05]  /*b5b0*/  IMAD.SHL.U32 R2, R8, 0x4, RZ ;  /* 0x0000000408027824 */ /* 0x008fca00078e00ff */
[----:B------:R-:W-:Y:S04]  /*b5c0*/  STL [R1+0x7d0], R2 ;  /* 0x0007d00201007387 */ /* 0x000fe80000100800 */
[----:B------:R-:W3:Y:S04]  /*b5d0*/  LDL.64 R18, [R1+0x8] ;  /* 0x0000080001127983 */ /* 0x000ee80000100a00 */
[----:B------:R-:W-:Y:S04]  /*b5e0*/  STL [R1+0x1174], R3 ;  /* 0x0011740301007387 */ /* 0x000fe80000100800 */
[----:B------:R1:W-:Y:S02]  /*b5f0*/  STL.64 [R1+0x478], R16 ;  /* 0x0004781001007387 */ /* 0x0003e40000100a00 */
[----:B-1----:R-:W-:Y:S01]  /*b600*/  IADD3 R16, P5, PT, R2, R4, RZ ;  /* 0x0000000402107210 */ /* 0x002fe20007fbe0ff */
[----:B-----5:R-:W-:-:S03]  /*b610*/  IMAD.SHL.U32 R2, R13, 0x4, RZ ;  /* 0x000000040d027824 */ /* 0x020fc600078e00ff */
[----:B------:R-:W-:Y:S02]  /*b620*/  LEA.HI.X.SX32 R17, R8, R5, 0x2, P5 ;  /* 0x0000000508117211 */ /* 0x000fe400028f16ff */
[----:B------:R1:W-:Y:S04]  /*b630*/  STL [R1+0x7cc], R2 ;  /* 0x0007cc0201007387 */ /* 0x0003e80000100800 */
[----:B------:R-:W-:Y:S04]  /*b640*/  STL.64 [R1+0x2b8], R16 ;  /* 0x0002b81001007387 */ /* 0x000fe80000100a00 */
[----:B------:R-:W5:Y:S01]  /*b650*/  LDL.64 R26, [R1] ;  /* 0x00000000011a7983 */ /* 0x000f620000100a00 */
[----:B------:R-:W1:Y:S01]  /*b660*/  S2UR UR4, SR_CgaCtaId ;  /* 0x00000000000479c3 */ /* 0x000e620000008800 */
[----:B------:R-:W-:-:S02]  /*b670*/  SHF.R.U32.HI R12, RZ, 0x7, R12 ;  /* 0x00000007ff0c7819 */ /* 0x000fc4000001160c */
[----:B------:R-:W-:Y:S02]  /*b680*/  ISETP.GT.AND P0, PT, R9, 0x7f, PT ;  /* 0x0000007f0900780c */ /* 0x000fe40003f04270 */
[----:B------:R-:W-:Y:S02]  /*b690*/  SGXT.U32 R12, R12, 0x2 ;  /* 0x000000020c0c781a */ /* 0x000fe40000000000 */
[----:B------:R-:W-:Y:S02]  /*b6a0*/  SEL R6, RZ, 0x4, !P0 ;  /* 0x00000004ff067807 */ /* 0x000fe40004000000 */
[----:B------:R-:W-:Y:S01]  /*b6b0*/  ISETP.GE.AND P4, PT, R12, UR8, PT ;  /* 0x000000080c007c0c */ /* 0x000fe2000bf86270 */
[----:B------:R-:W-:Y:S01]  /*b6c0*/  UMOV UR5, 0x400 ;  /* 0x0000040000057882 */ /* 0x000fe20000000000 */
[----:B------:R-:W-:Y:S01]  /*b6d0*/  ISETP.GE.AND P5, PT, R28, UR18, PT ;  /* 0x000000121c007c0c */ /* 0x000fe2000bfa6270 */
[----:B------:R-:W2:Y:S01]  /*b6e0*/  LDCU UR8, c[0x0][0x3a0] ;  /* 0x00007400ff0877ac */ /* 0x000ea20008000800 */
[----:B------:R-:W-:-:S04]  /*b6f0*/  SEL R7, R6, RZ, !P4 ;  /* 0x000000ff06077207 */ /* 0x000fc80006000000 */
[----:B------:R-:W-:Y:S01]  /*b700*/  ISETP.NE.U32.AND P4, PT, R7, RZ, PT ;  /* 0x000000ff0700720c */ /* 0x000fe20003f85070 */
[----:B-1----:R-:W-:Y:S01]  /*b710*/  ULEA UR5, UR4, UR5, 0x18 ;  /* 0x0000000504057291 */ /* 0x002fe2000f8ec0ff */
[----:B------:R-:W-:Y:S01]  /*b720*/  SEL R7, R6, RZ, !P1 ;  /* 0x000000ff06077207 */ /* 0x000fe20004800000 */
[----:B------:R-:W1:Y:S01]  /*b730*/  LDCU UR4, c[0x0][0x3a0] ;  /* 0x00007400ff0477ac */ /* 0x000e620008000800 */
[----:B------:R-:W-:-:S03]  /*b740*/  IADD3 R2, P1, PT, R2, R4, RZ ;  /* 0x0000000402027210 */ /* 0x000fc60007f3e0ff */
[----:B------:R-:W-:Y:S01]  /*b750*/  IMAD.U32 R28, RZ, RZ, UR5 ;  /* 0x00000005ff1c7e24 */ /* 0x000fe2000f8e00ff */
[----:B------:R-:W-:Y:S02]  /*b760*/  SEL R4, R6, RZ, !P5 ;  /* 0x000000ff06047207 */ /* 0x000fe40006800000 */
[----:B------:R-:W-:Y:S02]  /*b770*/  LEA.HI.X.SX32 R3, R13, R5, 0x2, P1 ;  /* 0x000000050d037211 */ /* 0x000fe400008f16ff */
[----:B------:R-:W-:Y:S02]  /*b780*/  LOP3.LUT R5, R12, 0xc, RZ, 0xfc, !PT ;  /* 0x0000000c0c057812 */ /* 0x000fe400078efcff */
[----:B------:R-:W-:Y:S02]  /*b790*/  ISETP.NE.U32.AND P1, PT, R4, RZ, PT ;  /* 0x000000ff0400720c */ /* 0x000fe40003f25070 */
[----:B------:R-:W-:Y:S02]  /*b7a0*/  LOP3.LUT R4, R12, 0x10, RZ, 0xfc, !PT ;  /* 0x000000100c047812 */ /* 0x000fe400078efcff */
[----:B------:R-:W-:-:S02]  /*b7b0*/  ISETP.NE.U32.AND P5, PT, R7, RZ, PT ;  /* 0x000000ff0700720c */ /* 0x000fc40003fa5070 */
[----:B------:R-:W-:Y:S01]  /*b7c0*/  SEL R13, RZ, 0x4, P6 ;  /* 0x00000004ff0d7807 */ /* 0x000fe20003000000 */
[----:B------:R-:W-:Y:S01]  /*b7d0*/  STL.64 [R1+0x2a8], R2 ;  /* 0x0002a80201007387 */ /* 0x000fe20000100a00 */
[----:B--2---:R-:W-:-:S05]  /*b7e0*/  IADD3 R28, PT, PT, R29, 0x100000, R28 ;  /* 0x001000001d1c7810 */ /* 0x004fca0007ffe01c */
[----:B------:R-:W-:Y:S01]  /*b7f0*/  @!PT LDS RZ, [RZ] ;  /* 0x00000000fffff984 */ /* 0x000fe20000000800 */
[----:B------:R-:W-:Y:S01]  /*b800*/  @!PT LDS RZ, [RZ] ;  /* 0x00000000fffff984 */ /* 0x000fe20000000800 */
[----:B------:R-:W-:Y:S01]  /*b810*/  @!PT LDS RZ, [RZ] ;  /* 0x00000000fffff984 */ /* 0x000fe20000000800 */
[----:B----4-:R-:W-:Y:S01]  /*b820*/  LDGSTS.E [R28+-0x80000], desc[UR16][R22.64], P4 ;  /* 0x80000000161c7fae */ /* 0x010fe2000a1a1010 */
[----:B------:R-:W-:Y:S01]  /*b830*/  ISETP.GE.AND P4, PT, R5, UR9, PT ;  /* 0x0000000905007c0c */ /* 0x000fe2000bf86270 */
[----:B------:R-:W2:Y:S01]  /*b840*/  LDCU UR9, c[0x0][0x3a0] ;  /* 0x00007400ff0977ac */ /* 0x000ea20008000800 */
[----:B------:R-:W-:Y:S02]  /*b850*/  SEL R5, R6, RZ, !P3 ;  /* 0x000000ff06057207 */ /* 0x000fe40005800000 */
[----:B------:R-:W-:Y:S01]  /*b860*/  ISETP.GE.AND P3, PT, R4, UR11, PT ;  /* 0x0000000b04007c0c */ /* 0x000fe2000bf66270 */
[----:B------:R-:W4:Y:S01]  /*b870*/  LDCU UR11, c[0x0][0x3a0] ;  /* 0x00007400ff0b77ac */ /* 0x000f220008000800 */
[----:B------:R-:W-:Y:S02]  /*b880*/  SEL R4, R6, RZ, !P4 ;  /* 0x000000ff06047207 */ /* 0x000fe40006000000 */
[----:B------:R-:W-:Y:S01]  /*b890*/  ISETP.NE.U32.AND P4, PT, R5, RZ, PT ;  /* 0x000000ff0500720c */ /* 0x000fe20003f85070 */
[----:B------:R-:W4:Y:S04]  /*b8a0*/  LDL.LU.64 R22, [R1+0x11a8] ;  /* 0x0011a80001167983 */ /* 0x000f280000300a00 */
[----:B---3--:R-:W-:Y:S04]  /*b8b0*/  LDGSTS.E [R28+-0x7f800], desc[UR16][R18.64], P5 ;  /* 0x80800000121c7fae */ /* 0x008fe8000a9a1010 */
[----:B------:R-:W3:Y:S04]  /*b8c0*/  LDL.LU.64 R18, [R1+0x11a0] ;  /* 0x0011a00001127983 */ /* 0x000ee80000300a00 */
[----:B------:R1:W-:Y:S04]  /*b8d0*/  STL [R1+0x3e4], R13 ;  /* 0x0003e40d01007387 */ /* 0x0003e80000100800 */
[----:B-----5:R-:W-:Y:S04]  /*b8e0*/  LDGSTS.E [R28+-0x7f000], desc[UR16][R26.64], P4 ;  /* 0x810000001a1c7fae */ /* 0x020fe8000a1a1010 */
[----:B------:R-:W5:Y:S01]  /*b8f0*/  LDL.LU.64 R26, [R1+0x1198] ;  /* 0x00119800011a7983 */ /* 0x000f620000300a00 */
[----:B------:R-:W-:-:S02]  /*b900*/  LOP3.LUT R7, R12, 0x14, RZ, 0xfc, !PT ;  /* 0x000000140c077812 */ /* 0x000fc400078efcff */
[----:B------:R-:W-:Y:S02]  /*b910*/  SEL R5, R6, RZ, !P3 ;  /* 0x000000ff06057207 */ /* 0x000fe40005800000 */
[----:B------:R-:W-:Y:S02]  /*b920*/  ISETP.NE.U32.AND P3, PT, R4, RZ, PT ;  /* 0x000000ff0400720c */ /* 0x000fe40003f65070 */
[----:B------:R-:W-:Y:S02]  /*b930*/  SEL R4, RZ, 0x4, P2 ;  /* 0x00000004ff047807 */ /* 0x000fe40001000000 */
[----:B-1----:R-:W-:Y:S01]  /*b940*/  ISETP.GE.AND P2, PT, R7, UR4, PT ;  /* 0x0000000407007c0c */ /* 0x002fe2000bf46270 */
[----:B------:R-:W1:Y:S01]  /*b950*/  LDCU UR4, c[0x0][0x3a0] ;  /* 0x00007400ff0477ac */ /* 0x000e620008000800 */
[----:B------:R-:W-:Y:S02]  /*b960*/  ISETP.NE.U32.AND P5, PT, R5, RZ, PT ;  /* 0x000000ff0500720c */ /* 0x000fe40003fa5070 */
[----:B------:R-:W-:-:S02]  /*b970*/  LOP3.LUT R8, R12, 0x18, RZ, 0xfc, !PT ;  /* 0x000000180c087812 */ /* 0x000fc400078efcff */
[----:B------:R-:W-:Y:S02]  /*b980*/  LOP3.LUT R7, R12, 0x1c, RZ, 0xfc, !PT ;  /* 0x0000001c0c077812 */ /* 0x000fe400078efcff */
[----:B------:R-:W-:Y:S01]  /*b990*/  ISETP.GE.AND P6, PT, R8, UR8, PT ;  /* 0x0000000808007c0c */ /* 0x000fe2000bfc6270 */
[----:B------:R-:W1:Y:S01]  /*b9a0*/  LDCU UR8, c[0x0][0x3a0] ;  /* 0x00007400ff0877ac */ /* 0x000e620008000800 */
[----:B------:R-:W-:Y:S02]  /*b9b0*/  SEL R5, R6, RZ, !P2 ;  /* 0x000000ff06057207 */ /* 0x000fe40005000000 */
[----:B--2---:R-:W-:Y:S01]  /*b9c0*/  ISETP.GE.AND P2, PT, R7, UR9, PT ;  /* 0x0000000907007c0c */ /* 0x004fe2000bf46270 */
[----:B------:R-:W2:Y:S01]  /*b9d0*/  LDCU UR9, c[0x0][0x3a0] ;  /* 0x00007400ff0977ac */ /* 0x000ea20008000800 */
[----:B------:R-:W-:Y:S02]  /*b9e0*/  LOP3.LUT R29, R12, 0x20, RZ, 0xfc, !PT ;  /* 0x000000200c1d7812 */ /* 0x000fe400078efcff */
[----:B------:R-:W-:-:S02]  /*b9f0*/  SEL R7, R6, RZ, !P6 ;  /* 0x000000ff06077207 */ /* 0x000fc40007000000 */
[----:B------:R-:W-:Y:S02]  /*ba00*/  ISETP.NE.U32.AND P6, PT, R5, RZ, PT ;  /* 0x000000ff0500720c */ /* 0x000fe40003fc5070 */
[----:B------:R-:W-:Y:S02]  /*ba10*/  SEL R5, R6, RZ, !P2 ;  /* 0x000000ff06057207 */ /* 0x000fe40005000000 */
[----:B------:R-:W-:Y:S02]  /*ba20*/  LOP3.LUT R13, R12, 0x24, RZ, 0xfc, !PT ;  /* 0x000000240c0d7812 */ /* 0x000fe400078efcff */
[----:B------:R-:W-:Y:S02]  /*ba30*/  ISETP.NE.U32.AND P2, PT, R5, RZ, PT ;  /* 0x000000ff0500720c */ /* 0x000fe40003f45070 */
[----:B------:R-:W-:Y:S01]  /*ba40*/  ISETP.NE.U32.AND P4, PT, R7, RZ, PT ;  /* 0x000000ff0700720c */ /* 0x000fe20003f85070 */
[----:B-----5:R-:W-:Y:S01]  /*ba50*/  LDGSTS.E [R28+-0x7e800], desc[UR16][R26.64], P3 ;  /* 0x818000001a1c7fae */ /* 0x020fe200099a1010 */
[----:B----4-:R-:W-:Y:S01]  /*ba60*/  ISETP.GE.AND P3, PT, R29, UR11, PT ;  /* 0x0000000b1d007c0c */ /* 0x010fe2000bf66270 */
[----:B------:R-:W4:Y:S02]  /*ba70*/  LDCU UR11, c[0x0][0x3a0] ;  /* 0x00007400ff0b77ac */ /* 0x000f240008000800 */
[----:B---3--:R-:W-:Y:S01]  /*ba80*/  LDGSTS.E [R28+-0x7e000], desc[UR16][R18.64], P5 ;  /* 0x82000000121c7fae */ /* 0x008fe2000a9a1010 */
[----:B-1----:R-:W-:Y:S01]  /*ba90*/  ISETP.GE.AND P5, PT, R13, UR4, PT ;  /* 0x000000040d007c0c */ /* 0x002fe2000bfa6270 */
[----:B------:R-:W1:Y:S01]  /*baa0*/  LDCU UR4, c[0x0][0x3a0] ;  /* 0x00007400ff0477ac */ /* 0x000e620008000800 */
[C---:B------:R-:W-:Y:S01]  /*bab0*/  SEL R5, R6.reuse, RZ, !P3 ;  /* 0x000000ff06057207 */ /* 0x040fe20005800000 */
[----:B------:R3:W-:Y:S01]  /*bac0*/  LDGSTS.E [R28+-0x7d800], desc[UR16][R22.64], P6 ;  /* 0x82800000161c7fae */ /* 0x0007e2000b1a1010 */
[----:B------:R-:W-:-:S02]  /*bad0*/  SEL R7, R6, RZ, !P5 ;  /* 0x000000ff06077207 */ /* 0x000fc40006800000 */
[----:B------:R-:W-:Y:S01]  /*bae0*/  ISETP.NE.U32.AND P5, PT, R5, RZ, PT ;  /* 0x000000ff0500720c */ /* 0x000fe20003fa5070 */
[----:B------:R-:W5:Y:S04]  /*baf0*/  LDL.LU.64 R26, [R1+0x1190] ;  /* 0x00119000011a7983 */ /* 0x000f680000300a00 */
[----:B------:R-:W5:Y:S04]  /*bb00*/  LDL.LU.64 R18, [R1+0x1188] ;  /* 0x0011880001127983 */ /* 0x000f680000300a00 */
[----:B------:R-:W-:Y:S04]  /*bb10*/  LDGSTS.E [R28+-0x7d000], desc[UR16][R20.64], P4 ;  /* 0x83000000141c7fae */ /* 0x000fe8000a1a1010 */
[----:B------:R-:W-:Y:S04]  /*bb20*/  LDGSTS.E [R28+-0x7c800], desc[UR16][R14.64], P2 ;  /* 0x838000000e1c7fae */ /* 0x000fe800091a1010 */
[----:B------:R-:W-:Y:S04]  /*bb30*/  LDGSTS.E [R28+-0x7c000], desc[UR16][R10.64], P5 ;  /* 0x840000000a1c7fae */ /* 0x000fe8000a9a1010 */
[----:B------:R-:W5:Y:S04]  /*bb40*/  LDL.LU.64 R20, [R1+0x1180] ;  /* 0x0011800001147983 */ /* 0x000f680000300a00 */
[----:B------:R-:W5:Y:S04]  /*bb50*/  LDL.64 R14, [R1+0x470] ;  /* 0x00047000010e7983 */ /* 0x000f680000100a00 */
[----:B------:R-:W5:Y:S01]  /*bb60*/  LDL.64 R10, [R1+0x468] ;  /* 0x00046800010a7983 */ /* 0x000f620000100a00 */
[----:B------:R-:W-:-:S02]  /*bb70*/  LOP3.LUT R8, R12, 0x28, RZ, 0xfc, !PT ;  /* 0x000000280c087812 */ /* 0x000fc400078efcff */
[----:B------:R-:W-:Y:S02]  /*bb80*/  LOP3.LUT R13, R12, 0x30, RZ, 0xfc, !PT ;  /* 0x000000300c0d7812 */ /* 0x000fe400078efcff */
[----:B------:R-:W-:Y:S01]  /*bb90*/  ISETP.GE.AND P3, PT, R8, UR8, PT ;  /* 0x0000000808007c0c */ /* 0x000fe2000bf66270 */
[----:B------:R-:W4:Y:S01]  /*bba0*/  LDCU UR8, c[0x0][0x3a0] ;  /* 0x00007400ff0877ac */ /* 0x000f220008000800 */
[----:B-1----:R-:W-:Y:S02]  /*bbb0*/  ISETP.GE.AND P2, PT, R13, UR4, PT ;  /* 0x000000040d007c0c */ /* 0x002fe4000bf46270 */
[----:B------:R-:W-:Y:S01]  /*bbc0*/  SEL R5, R6, RZ, !P3 ;  /* 0x000000ff06057207 */ /* 0x000fe20005800000 */
[----:B------:R-:W1:Y:S01]  /*bbd0*/  LDCU UR4, c[0x0][0x3a0] ;  /* 0x00007400ff0477ac */ /* 0x000e620008000800 */
[----:B------:R-:W-:Y:S02]  /*bbe0*/  ISETP.NE.U32.AND P6, PT, R7, RZ, PT ;  /* 0x000000ff0700720c */ /* 0x000fe40003fc5070 */
[----:B------:R-:W-:-:S02]  /*bbf0*/  ISETP.NE.U32.AND P3, PT, R5, RZ, PT ;  /* 0x000000ff0500720c */ /* 0x000fc40003f65070 */
[C---:B---3--:R-:W-:Y:S02]  /*bc00*/  LOP3.LUT R22, R12.reuse, 0x2c, RZ, 0xfc, !PT ;  /* 0x0000002c0c167812 */ /* 0x048fe400078efcff */
[----:B------:R-:W-:Y:S02]  /*bc10*/  LOP3.LUT R8, R12, 0x34, RZ, 0xfc, !PT ;  /* 0x000000340c087812 */ /* 0x000fe400078efcff */
[----:B--2---:R-:W-:Y:S01]  /*bc20*/  ISETP.GE.AND P4, PT, R22, UR9, PT ;  /* 0x0000000916007c0c */ /* 0x004fe2000bf86270 */
[----:B------:R-:W2:Y:S01]  /*bc30*/  LDCU UR9, c[0x0][0x3a0] ;  /* 0x00007400ff0977ac */ /* 0x000ea20008000800 */
[----:B------:R-:W-:Y:S02]  /*bc40*/  LOP3.LUT R13, R12, 0x3c, RZ, 0xfc, !PT ;  /* 0x0000003c0c0d7812 */ /* 0x000fe400078efcff */
[----:B------:R-:W-:Y:S01]  /*bc50*/  SEL R5, R6, RZ, !P4 ;  /* 0x000000ff06057207 */ /* 0x000fe20006000000 */
[----:B------:R-:W-:Y:S01]  /*bc60*/  LDGSTS.E [R28+-0x7b800], desc[UR16][R24.64], P6 ;  /* 0x84800000181c7fae */ /* 0x000fe2000b1a1010 */
[----:B----4-:R-:W-:Y:S01]  /*bc70*/  ISETP.GE.AND P4, PT, R8, UR8, PT ;  /* 0x0000000808007c0c */ /* 0x010fe2000bf86270 */
[----:B------:R-:W3:Y:S01]  /*bc80*/  LDCU UR8, c[0x0][0x3a0] ;  /* 0x00007400ff0877ac */ /* 0x000ee20008000800 */
[----:B------:R-:W-:Y:S01]  /*bc90*/  SEL R7, R6, RZ, !P2 ;  /* 0x000000ff06077207 */ /* 0x000fe20005000000 */
[----:B------:R-:W-:Y:S01]  /*bca0*/  LDGSTS.E [R28+-0x7b000], desc[UR16][R16.64], P3 ;  /* 0x85000000101c7fae */ /* 0x000fe200099a1010 */
[----:B------:R-:W-:-:S02]  /*bcb0*/  ISETP.NE.U32.AND P2, PT, R5, RZ, PT ;  /* 0x000000ff0500720c */ /* 0x000fc40003f45070 */
[----:B-1----:R-:W-:Y:S01]  /*bcc0*/  ISETP.GE.AND P3, PT, R13, UR4, PT ;  /* 0x000000040d007c0c */ /* 0x002fe2000bf66270 */
[----:B------:R-:W1:Y:S01]  /*bcd0*/  LDCU UR4, c[0x0][0x3a0] ;  /* 0x00007400ff0477ac */ /* 0x000e620008000800 */
[----:B------:R-:W-:Y:S02]  /*bce0*/  SEL R5, R6, RZ, !P4 ;  /* 0x000000ff06057207 */ /* 0x000fe40006000000 */
[----:B------:R-:W-:Y:S01]  /*bcf0*/  ISETP.NE.U32.AND P4, PT, R7, RZ, PT ;  /* 0x000000ff0700720c */ /* 0x000fe20003f85070 */
[----:B------:R-:W4:Y:S01]  /*bd00*/  LDL.64 R24, [R1+0x460] ;  /* 0x0004600001187983 */ /* 0x000f220000100a00 */
[----:B------:R-:W-:Y:S02]  /*bd10*/  LOP3.LUT R22, R12, 0x38, RZ, 0xfc, !PT ;  /* 0x000000380c167812 */ /* 0x000fe400078efcff */
[----:B------:R-:W-:Y:S01]  /*bd20*/  ISETP.NE.U32.AND P5, PT, R5, RZ, PT ;  /* 0x000000ff0500720c */ /* 0x000fe20003fa5070 */
[----:B------:R-:W4:Y:S01]  /*bd30*/  LDL.64 R16, [R1+0x450] ;  /* 0x0004500001107983 */ /* 0x000f220000100a00 */
[----:B------:R-:W-:Y:S01]  /*bd40*/  ISETP.GE.AND P6, PT, R22, UR11, PT ;  /* 0x0000000b16007c0c */ /* 0x000fe2000bfc6270 */
[----:B------:R-:W1:Y:S02]  /*bd50*/  LDCU UR11, c[0x0][0x3a0] ;  /* 0x00007400ff0b77ac */ /* 0x000e640008000800 */
[----:B------:R-:W4:Y:S04]  /*bd60*/  LDL.64 R22, [R1+0x458] ;  /* 0x0004580001167983 */ /* 0x000f280000100a00 */
[----:B------:R1:W-:Y:S02]  /*bd70*/  LDGSTS.E [R28+-0x7a800], desc[UR16][R2.64], P2 ;  /* 0x85800000021c7fae */ /* 0x0003e400091a1010 */
[----:B-1----:R-:W-:-:S02]  /*bd80*/  LOP3.LUT R3, R12, 0x44, RZ, 0xfc, !PT ;  /* 0x000000440c037812 */ /* 0x002fc400078efcff */
[----:B------:R-:W-:Y:S01]  /*bd90*/  LOP3.LUT R2, R12, 0x48, RZ, 0xfc, !PT ;  /* 0x000000480c027812 */ /* 0x000fe200078efcff */
[----:B-----5:R-:W-:Y:S01]  /*bda0*/  LDGSTS.E [R28+-0x7a000], desc[UR16][R14.64], P4 ;  /* 0x860000000e1c7fae */ /* 0x020fe2000a1a1010 */
[----:B--2---:R-:W-:Y:S01]  /*bdb0*/  ISETP.GE.AND P4, PT, R3, UR9, PT ;  /* 0x0000000903007c0c */ /* 0x004fe2000bf86270 */
[----:B------:R-:W1:Y:S02]  /*bdc0*/  LDCU UR9, c[0x0][0x3a0] ;  /* 0x00007400ff0977ac */ /* 0x000e640008000800 */
[----:B------:R-:W-:Y:S01]  /*bdd0*/  LDGSTS.E [R28+-0x79800], desc[UR16][R10.64], P5 ;  /* 0x868000000a1c7fae */ /* 0x000fe2000a9a1010 */
[----:B------:R-:W-:Y:S01]  /*bde0*/  ISETP.GE.AND P5, PT, R2, UR4, PT ;  /* 0x0000000402007c0c */ /* 0x000fe2000bfa6270 */
[----:B------:R-:W2:Y:S02]  /*bdf0*/  LDCU UR4, c[0x0][0x3a0] ;  /* 0x00007400ff0477ac */ /* 0x000ea40008000800 */
[----:B------:R-:W5:Y:S01]  /*be00*/  LDL.64 R2, [R1+0x448] ;  /* 0x0004480001027983 */ /* 0x000f620000100a00 */
[----:B------:R-:W-:-:S02]  /*be10*/  LOP3.LUT R8, R12, 0x40, RZ, 0xfc, !PT ;  /* 0x000000400c087812 */ /* 0x000fc400078efcff */
[----:B------:R-:W-:Y:S01]  /*be20*/  SEL R5, R6, RZ, !P6 ;  /* 0x000000ff06057207 */ /* 0x000fe20007000000 */
[----:B------:R-:W2:Y:S04]  /*be30*/  LDL.64 R14, [R1+0x438] ;  /* 0x00043800010e7983 */ /* 0x000ea80000100a00 */
[----:B------:R-:W2:Y:S01]  /*be40*/  LDL.64 R10, [R1+0x440] ;  /* 0x00044000010a7983 */ /* 0x000ea20000100a00 */
[----:B---3--:R-:W-:Y:S01]  /*be50*/  ISETP.GE.AND P6, PT, R8, UR8, PT ;  /* 0x0000000808007c0c */ /* 0x008fe2000bfc6270 */
[----:B------:R-:W3:Y:S01]  /*be60*/  LDCU UR8, c[0x0][0x3a0] ;  /* 0x00007400ff0877ac */ /* 0x000ee20008000800 */
[----:B------:R-:W-:Y:S02]  /*be70*/  SEL R7, R6, RZ, !P3 ;  /* 0x000000ff06077207 */ /* 0x000fe40005800000 */
[----:B------:R-:W-:-:S02]  /*be80*/  ISETP.NE.U32.AND P3, PT, R5, RZ, PT ;  /* 0x000000ff0500720c */ /* 0x000fc40003f65070 */
[----:B------:R-:W-:Y:S02]  /*be90*/  SEL R5, R6, RZ, !P6 ;  /* 0x000000ff06057207 */ /* 0x000fe40007000000 */
[----:B------:R-:W-:Y:S02]  /*bea0*/  ISETP.NE.U32.AND P6, PT, R7, RZ, PT ;  /* 0x000000ff0700720c */ /* 0x000fe40003fc5070 */
[----:B------:R-:W-:Y:S02]  /*beb0*/  LOP3.LUT R8, R12, 0x4c, RZ, 0xfc, !PT ;  /* 0x0000004c0c087812 */ /* 0x000fe400078efcff */
[----:B------:R-:W-:Y:S02]  /*bec0*/  ISETP.NE.U32.AND P2, PT, R5, RZ, PT ;  /* 0x000000ff0500720c */ /* 0x000fe40003f45070 */
[C---:B------:R-:W-:Y:S02]  /*bed0*/  SEL R5, R6.reuse, RZ, !P4 ;  /* 0x000000ff06057207 */ /* 0x040fe40006000000 */
[----:B------:R-:W-:-:S02]  /*bee0*/  SEL R7, R6, RZ, !P5 ;  /* 0x000000ff06077207 */ /* 0x000fc40006800000 */
[----:B---3--:R-:W-:Y:S01]  /*bef0*/  ISETP.GE.AND P4, PT, R8, UR8, PT ;  /* 0x0000000808007c0c */ /* 0x008fe2000bf86270 */
[----:B------:R-:W3:Y:S01]  /*bf00*/  LDCU UR8, c[0x0][0x3a0] ;  /* 0x00007400ff0877ac */ /* 0x000ee20008000800 */
[----:B------:R-:W-:Y:S01]  /*bf10*/  ISETP.NE.U32.AND P5, PT, R5, RZ, PT ;  /* 0x000000ff0500720c */ /* 0x000fe20003fa5070 */
[----:B----4-:R4:W-:Y:S01]  /*bf20*/  LDGSTS.E [R28+-0x79000], desc[UR16][R24.64], P3 ;  /* 0x87000000181c7fae */ /* 0x0109e200099a1010 */
[----:B------:R-:W-:Y:S02]  /*bf30*/  SEL R5, R6, RZ, !P4 ;  /* 0x000000ff06057207 */ /* 0x000fe40006000000 */
[----:B------:R-:W-:Y:S01]  /*bf40*/  ISETP.NE.U32.AND P4, PT, R7, RZ, PT ;  /* 0x000000ff0700720c */ /* 0x000fe20003f85070 */
[----:B------:R-:W-:Y:S01]  /*bf50*/  LDGSTS.E [R28+-0x78800], desc[UR16][R22.64], P6 ;  /* 0x87800000161c7fae */ /* 0x000fe2000b1a1010 */
[----:B----4-:R-:W-:-:S03]  /*bf60*/  LOP3.LUT R24, R12, 0x50, RZ, 0xfc, !PT ;  /* 0x000000500c187812 */ /* 0x010fc600078efcff */
[----:B------:R-:W-:Y:S01]  /*bf70*/  LDGSTS.E [R28+-0x78000], desc[UR16][R16.64], P2 ;  /* 0x88000000101c7fae */ /* 0x000fe200091a1010 */
[----:B------:R-:W-:Y:S01]  /*bf80*/  ISETP.GE.AND P6, PT, R24, UR11, PT ;  /* 0x0000000b18007c0c */ /* 0x000fe2000bfc6270 */
[----:B------:R-:W4:Y:S02]  /*bf90*/  LDCU UR11, c[0x0][0x3a0] ;  /* 0x00007400ff0b77ac */ /* 0x000f240008000800 */
[----:B------:R-:W4:Y:S04]  /*bfa0*/  LDL.64 R24, [R1+0x428] ;  /* 0x0004280001187983 */ /* 0x000f280000100a00 */
[----:B------:R-:W4:Y:S04]  /*bfb0*/  LDL.64 R22, [R1+0x430] ;  /* 0x0004300001167983 */ /* 0x000f280000100a00 */
[----:B------:R-:W4:Y:S04]  /*bfc0*/  LDL.64 R16, [R1+0x420] ;  /* 0x0004200001107983 */ /* 0x000f280000100a00 */
[----:B-----5:R5:W-:Y:S04]  /*bfd0*/  LDGSTS.E [R28+-0x77800], desc[UR16][R2.64], P5 ;  /* 0x88800000021c7fae */ /* 0x020be8000a9a1010 */
[----:B--2---:R-:W-:Y:S04]  /*bfe0*/  LDGSTS.E [R28+-0x77000], desc[UR16][R10.64], P4 ;  /* 0x890000000a1c7fae */ /* 0x004fe8000a1a1010 */
[----:B------:R-:W2:Y:S01]  /*bff0*/  LDL.LU.64 R10, [R1+0x1178] ;  /* 0x00117800010a7983 */ /* 0x000ea20000300a00 */
[----:B------:R-:W-:-:S02]  /*c000*/  LOP3.LUT R8, R12, 0x58, RZ, 0xfc, !PT ;  /* 0x000000580c087812 */ /* 0x000fc400078efcff */
[----:B------:R-:W-:Y:S02]  /*c010*/  ISETP.NE.U32.AND P3, PT, R5, RZ, PT ;  /* 0x000000ff0500720c */ /* 0x000fe40003f65070 */
[----:B------:R-:W-:Y:S02]  /*c020*/  LOP3.LUT R13, R12, 0x54, RZ, 0xfc, !PT ;  /* 0x000000540c0d7812 */ /* 0x000fe400078efcff */
[----:B------:R-:W-:Y:S02]  /*c030*/  SEL R5, R6, RZ, !P6 ;  /* 0x000000ff06057207 */ /* 0x000fe40007000000 */
[----:B---3--:R-:W-:Y:S01]  /*c040*/  ISETP.GE.AND P6, PT, R8, UR8, PT ;  /* 0x0000000808007c0c */ /* 0x008fe2000bfc6270 */
[----:B------:R-:W3:Y:S01]  /*c050*/  LDCU UR8, c[0x0][0x3a0] ;  /* 0x00007400ff0877ac */ /* 0x000ee20008000800 */
[----:B------:R-:W-:Y:S01]  /*c060*/  ISETP.GE.AND P2, PT, R13, UR4, PT ;  /* 0x000000040d007c0c */ /* 0x000fe2000bf46270 */
[----:B------:R-:W3:Y:S01]  /*c070*/  LDCU UR4, c[0x0][0x3a0] ;  /* 0x00007400ff0477ac */ /* 0x000ee20008000800 */
[----:B------:R-:W-:-:S03]  /*c080*/  LOP3.LUT R8, R12, 0x5c, RZ, 0xfc, !PT ;  /* 0x0000005c0c087812 */ /* 0x000fc600078efcff */
[----:B------:R-:W-:Y:S01]  /*c090*/  LDGSTS.E [R28+-0x76800], desc[UR16][R14.64], P3 ;  /* 0x898000000e1c7fae */ /* 0x000fe200099a1010 */
[C---:B------:R-:W-:Y:S02]  /*c0a0*/  SEL R7, R6.reuse, RZ, !P2 ;  /* 0x000000ff06077207 */ /* 0x040fe40005000000 */
[----:B------:R-:W-:Y:S02]  /*c0b0*/  ISETP.NE.U32.AND P2, PT, R5, RZ, PT ;  /* 0x000000ff0500720c */ /* 0x000fe40003f45070 */
[----:B------:R-:W-:Y:S02]  /*c0c0*/  SEL R5, R6, RZ, !P6 ;  /* 0x000000ff06057207 */ /* 0x000fe40007000000 */
[----:B-1----:R-:W-:Y:S01]  /*c0d0*/  ISETP.GE.AND P4, PT, R8, UR9, PT ;  /* 0x0000000908007c0c */ /* 0x002fe2000bf86270 */
[----:B------:R-:W1:Y:S01]  /*c0e0*/  LDCU UR9, c[0x0][0x3a0] ;  /* 0x00007400ff0977ac */ /* 0x000e620008000800 */
[----:B-----5:R-:W-:Y:S02]  /*c0f0*/  LOP3.LUT R2, R12, 0x64, RZ, 0xfc, !PT ;  /* 0x000000640c027812 */ /* 0x020fe400078efcff */
[----:B------:R-:W-:-:S02]  /*c100*/  ISETP.NE.U32.AND P6, PT, R5, RZ, PT ;  /* 0x000000ff0500720c */ /* 0x000fc40003fc5070 */
[----:B------:R-:W-:Y:S02]  /*c110*/  LOP3.LUT R3, R12, 0x60, RZ, 0xfc, !PT ;  /* 0x000000600c037812 */ /* 0x000fe400078efcff */
[----:B------:R-:W-:Y:S02]  /*c120*/  SEL R5, R6, RZ, !P4 ;  /* 0x000000ff06057207 */ /* 0x000fe40006000000 */
[----:B------:R-:W-:Y:S01]  /*c130*/  ISETP.NE.U32.AND P5, PT, R7, RZ, PT ;  /* 0x000000ff0700720c */ /* 0x000fe20003fa5070 */
[----:B----4-:R-:W-:Y:S01]  /*c140*/  LDGSTS.E [R28+-0x76000], desc[UR16][R22.64], P2 ;  /* 0x8a000000161c7fae */ /* 0x010fe200091a1010 */
[----:B---3--:R-:W-:Y:S01]  /*c150*/  ISETP.GE.AND P4, PT, R2, UR8, PT ;  /* 0x0000000802007c0c */ /* 0x008fe2000bf86270 */
[----:B------:R-:W3:Y:S01]  /*c160*/  LDCU UR8, c[0x0][0x3a0] ;  /* 0x00007400ff0877ac */ /* 0x000ee20008000800 */
[----:B------:R-:W-:Y:S01]  /*c170*/  ISETP.GE.AND P3, PT, R3, UR4, PT ;  /* 0x0000000403007c0c */ /* 0x000fe2000bf66270 */
[----:B------:R-:W4:Y:S03]  /*c180*/  LDCU UR4, c[0x0][0x3a0] ;  /* 0x00007400ff0477ac */ /* 0x000f260008000800 */
[----:B------:R-:W-:-:S02]  /*c190*/  SEL R7, R6, RZ, !P3 ;  /* 0x000000ff06077207 */ /* 0x000fc40005800000 */
[----:B------:R-:W-:Y:S02]  /*c1a0*/  ISETP.NE.U32.AND P3, PT, R5, RZ, PT ;  /* 0x000000ff0500720c */ /* 0x000fe40003f65070 */
[----:B------:R-:W-:Y:S01]  /*c1b0*/  SEL R5, R6, RZ, !P4 ;  /* 0x000000ff06057207 */ /* 0x000fe20006000000 */
[----:B------:R-:W-:Y:S01]  /*c1c0*/  LDGSTS.E [R28+-0x75800], desc[UR16][R24.64], P5 ;  /* 0x8a800000181c7fae */ /* 0x000fe2000a9a1010 */
[----:B------:R-:W-:Y:S02]  /*c1d0*/  LOP3.LUT R8, R12, 0x68, RZ, 0xfc, !PT ;  /* 0x000000680c087812 */ /* 0x000fe400078efcff */
[----:B------:R-:W-:Y:S01]  /*c1e0*/  ISETP.NE.U32.AND P4, PT, R7, RZ, PT ;  /* 0x000000ff0700720c */ /* 0x000fe20003f85070 */
[----:B------:R-:W-:Y:S01]  /*c1f0*/  LDGSTS.E [R28+-0x75000], desc[UR16][R16.64], P6 ;  /* 0x8b000000101c7fae */ /* 0x000fe2000b1a1010 */
[----:B------:R-:W-:Y:S02]  /*c200*/  ISETP.GE.AND P5, PT, R8, UR11, PT ;  /* 0x0000000b08007c0c */ /* 0x000fe4000bfa6270 */
[----:B------:R-:W-:-:S02]  /*c210*/  LOP3.LUT R2, R12, 0x70, RZ, 0xfc, !PT ;  /* 0x000000700c027812 */ /* 0x000fc400078efcff */
[----:B------:R-:W-:Y:S02]  /*c220*/  ISETP.NE.U32.AND P2, PT, R5, RZ, PT ;  /* 0x000000ff0500720c */ /* 0x000fe40003f45070 */
[----:B------:R-:W-:Y:S01]  /*c230*/  SEL R5, R6, RZ, !P5 ;  /* 0x000000ff06057207 */ /* 0x000fe20006800000 */
[----:B------:R-:W5:Y:S01]  /*c240*/  LDL.64 R24, [R1+0x4a0] ;  /* 0x0004a00001187983 */ /* 0x000f620000100a00 */
[----:B---3--:R-:W-:Y:S01]  /*c250*/  ISETP.GE.AND P5, PT, R2, UR8, PT ;  /* 0x0000000802007c0c */ /* 0x008fe2000bfa6270 */
[----:B------:R-:W3:Y:S01]  /*c260*/  LDCU UR8, c[0x0][0x3a0] ;  /* 0x00007400ff0877ac */ /* 0x000ee20008000800 */
[C---:B------:R-:W-:Y:S02]  /*c270*/  LOP3.LUT R3, R12.reuse, 0x6c, RZ, 0xfc, !PT ;  /* 0x0000006c0c037812 */ /* 0x040fe400078efcff */
[----:B------:R-:W-:Y:S02]  /*c280*/  LOP3.LUT R2, R12, 0x74, RZ, 0xfc, !PT ;  /* 0x000000740c027812 */ /* 0x000fe400078efcff */
[----:B----4-:R-:W-:Y:S01]  /*c290*/  ISETP.GE.AND P6, PT, R3, UR4, PT ;  /* 0x0000000403007c0c */ /* 0x010fe2000bfc6270 */
[----:B------:R-:W4:Y:S03]  /*c2a0*/  LDCU UR4, c[0x0][0x3a0] ;  /* 0x00007400ff0477ac */ /* 0x000f260008000800 */
[----:B------:R-:W-:-:S02]  /*c2b0*/  SEL R7, R6, RZ, !P6 ;  /* 0x000000ff06077207 */ /* 0x000fc40007000000 */
[----:B------:R-:W-:Y:S02]  /*c2c0*/  ISETP.NE.U32.AND P6, PT, R5, RZ, PT ;  /* 0x000000ff0500720c */ /* 0x000fe40003fc5070 */
[----:B------:R-:W-:Y:S02]  /*c2d0*/  SEL R5, R6, RZ, !P5 ;  /* 0x000000ff06057207 */ /* 0x000fe40006800000 */
[----:B------:R-:W-:Y:S02]  /*c2e0*/  ISETP.NE.U32.AND P5, PT, R7, RZ, PT ;  /* 0x000000ff0700720c */ /* 0x000fe40003fa5070 */
[----:B------:R-:W-:Y:S01]  /*c2f0*/  LOP3.LUT R8, R12, 0x7c, RZ, 0xfc, !PT ;  /* 0x0000007c0c087812 */ /* 0x000fe200078efcff */
[----:B--2---:R2:W-:Y:S04]  /*c300*/  LDGSTS.E [R28+-0x74800], desc[UR16][R10.64], P3 ;  /* 0x8b8000000a1c7fae */ /* 0x0045e800099a1010 */
[----:B------:R-:W-:Y:S01]  /*c310*/  LDGSTS.E [R28+-0x74000], desc[UR16][R20.64], P4 ;  /* 0x8c000000141c7fae */ /* 0x000fe2000a1a1010 */
[----:B-1----:R-:W-:-:S03]  /*c320*/  ISETP.GE.AND P4, PT, R2, UR9, PT ;  /* 0x0000000902007c0c */ /* 0x002fc6000bf86270 */
[----:B------:R-:W5:Y:S04]  /*c330*/  LDL.64 R2, [R1+0x498] ;  /* 0x0004980001027983 */ /* 0x000f680000100a00 */
[----:B------:R-:W-:Y:S04]  /*c340*/  LDGSTS.E [R28+-0x73800], desc[UR16][R18.64], P2 ;  /* 0x8c800000121c7fae */ /* 0x000fe800091a1010 */
[----:B------:R-:W5:Y:S04]  /*c350*/  LDL.LU R20, [R1+0x220] ;  /* 0x0002200001147983 */ /* 0x000f680000300800 */
[----:B------:R-:W5:Y:S04]  /*c360*/  LDL.LU R11, [R1+0x21c] ;  /* 0x00021c00010b7983 */ /* 0x000f680000300800 */
[----:B------:R-:W5:Y:S04]  /*c370*/  LDL.LU R18, [R1+0x218] ;  /* 0x0002180001127983 */ /* 0x000f680000300800 */
[----:B------:R-:W5:Y:S01]  /*c380*/  LDL.LU R13, [R1+0x214] ;  /* 0x00021400010d7983 */ /* 0x000f620000300800 */
[----:B--2---:R-:W-:-:S03]  /*c390*/  LOP3.LUT R10, R12, 0x78, RZ, 0xfc, !PT ;  /* 0x000000780c0a7812 */ /* 0x004fc600078efcff */
[----:B------:R-:W2:Y:S01]  /*c3a0*/  LDL.LU R22, [R1+0x210] ;  /* 0x0002100001167983 */ /* 0x000ea20000300800 */
[----:B----4-:R-:W-:-:S03]  /*c3b0*/  ISETP.GE.AND P2, PT, R10, UR4, PT ;  /* 0x000000040a007c0c */ /* 0x010fc6000bf46270 */
[----:B------:R-:W-:Y:S01]  /*c3c0*/  LDGSTS.E [R28+-0x73000], desc[UR16][R26.64], P6 ;  /* 0x8d0000001a1c7fae */ /* 0x000fe2000b1a1010 */
[----:B------:R-:W-:Y:S02]  /*c3d0*/  SEL R7, R6, RZ, !P4 ;  /* 0x000000ff06077207 */ /* 0x000fe40006000000 */
[----:B------:R-:W-:Y:S01]  /*c3e0*/  ISETP.GE.AND P4, PT, R12, UR6, PT ;  /* 0x000000060c007c0c */ /* 0x000fe2000bf86270 */
[----:B------:R-:W4:Y:S04]  /*c3f0*/  LDL.LU R26, [R1+0x20c] ;  /* 0x00020c00011a7983 */ /* 0x000f280000300800 */
[----:B------:R-:W2:Y:S04]  /*c400*/  LDL.LU R21, [R1+0x208] ;  /* 0x0002080001157983 */ /* 0x000ea80000300800 */
[----:B------:R-:W2:Y:S04]  /*c410*/  LDL.LU R10, [R1+0x204] ;  /* 0x00020400010a7983 */ /* 0x000ea80000300800 */
[----:B------:R-:W2:Y:S04]  /*c420*/  LDL.LU R12, [R1+0x200] ;  /* 0x00020000010c7983 */ /* 0x000ea80000300800 */
[----:B------:R-:W4:Y:S04]  /*c430*/  LDL.LU R17, [R1+0x1fc] ;  /* 0x0001fc0001117983 */ /* 0x000f280000300800 */
[----:B------:R-:W4:Y:S01]  /*c440*/  LDL.LU R15, [R1+0x1f8] ;  /* 0x0001f800010f7983 */ /* 0x000f220000300800 */
[----:B------:R-:W-:-:S02]  /*c450*/  ISETP.NE.U32.AND P3, PT, R5, RZ, PT ;  /* 0x000000ff0500720c */ /* 0x000fc40003f65070 */
[----:B---3--:R-:W-:Y:S01]  /*c460*/  ISETP.GE.AND P6, PT, R8, UR8, PT ;  /* 0x0000000808007c0c */ /* 0x008fe2000bfc6270 */
[----:B-----5:R-:W-:Y:S01]  /*c470*/  LDGSTS.E [R28+-0x72800], desc[UR16][R24.64], P5 ;  /* 0x8d800000181c7fae */ /* 0x020fe2000a9a1010 */
[C---:B------:R-:W-:Y:S01]  /*c480*/  SEL R5, R6.reuse, RZ, !P2 ;  /* 0x000000ff06057207 */ /* 0x040fe20005000000 */
[----:B------:R-:W1:Y:S02]  /*c490*/  LDCU.64 UR8, c[0x0][0x3a8] ;  /* 0x00007500ff0877ac */ /* 0x000e640008000a00 */
[----:B------:R-:W3:Y:S01]  /*c4a0*/  LDL.LU R27, [R1+0x1f4] ;  /* 0x0001f400011b7983 */ /* 0x000ee20000300800 */
[----:B------:R-:W-:Y:S02]  /*c4b0*/  SEL R6, R6, RZ, !P6 ;  /* 0x000000ff06067207 */ /* 0x000fe40007000000 */
[----:B------:R-:W-:Y:S01]  /*c4c0*/  ISETP.GT.AND P6, PT, R9, 0xff, PT ;  /* 0x000000ff0900780c */ /* 0x000fe20003fc4270 */
[----:B------:R-:W5:Y:S04]  /*c4d0*/  LDL.LU R25, [R1+0x1f0] ;  /* 0x0001f00001197983 */ /* 0x000f680000300800 */
[----:B------:R-:W3:Y:S01]  /*c4e0*/  LDL.LU R19, [R1+0x1ec] ;  /* 0x0001ec0001137983 */ /* 0x000ee20000300800 */
[----:B------:R-:W-:-:S03]  /*c4f0*/  SEL R29, R4, RZ, P6 ;  /* 0x000000ff041d7207 */ /* 0x000fc60003000000 */
[----:B------:R-:W3:Y:S04]  /*c500*/  LDL.LU R9, [R1+0x1e8] ;  /* 0x0001e80001097983 */ /* 0x000ee80000300800 */
[----:B------:R1:W-:Y:S02]  /*c510*/  LDGSTS.E [R28+-0x72000], desc[UR16][R2.64], P3 ;  /* 0x8e000000021c7fae */ /* 0x0003e400099a1010 */
[----:B-1----:R-:W-:Y:S02]  /*c520*/  IMAD R2, R20, UR10, RZ ;  /* 0x0000000a14027c24 */ /* 0x002fe4000f8e02ff */
[----:B------:R-:W5:Y:S01]  /*c530*/  LDL.LU R3, [R1+0x1174] ;  /* 0x0011740001037983 */ /* 0x000f620000300800 */
[----:B------:R-:W-:-:S03]  /*c540*/  IMAD R4, R18, UR10, RZ ;  /* 0x0000000a12047c24 */ /* 0x000fc6000f8e02ff */
[----:B------:R-:W-:Y:S04]  /*c550*/  STL [R1+0x1124], R29 ;  /* 0x0011241d01007387 */ /* 0x000fe80000100800 */
[----:B------:R1:W-:Y:S01]  /*c560*/  STL [R1+0x6a4], R2 ;  /* 0x0006a40201007387 */ /* 0x0003e20000100800 */
[----:B------:R-:W-:-:S03]  /*c570*/  IMAD R11, R11, UR10, RZ ;  /* 0x0000000a0b0b7c24 */ /* 0x000fc6000f8e02ff */
[----:B------:R-:W5:Y:S01]  /*c580*/  LDL.LU R20, [R1+0x1e4] ;  /* 0x0001e40001147983 */ /* 0x000f620000300800 */
[----:B-1----:R-:W-:-:S03]  /*c590*/  IMAD R2, R13, UR10, RZ ;  /* 0x0000000a0d027c24 */ /* 0x002fc6000f8e02ff */
[----:B------:R-:W-:Y:S04]  /*c5a0*/  STL [R1+0x69c], R4 ;  /* 0x00069c0401007387 */ /* 0x000fe80000100800 */
[----:B------:R-:W5:Y:S04]  /*c5b0*/  LDL.LU R13, [R1+0x1e0] ;  /* 0x0001e000010d7983 */ /* 0x000f680000300800 */
[----:B------:R2:W-:Y:S02]  /*c5c0*/  STL [R1+0x698], R2 ;  /* 0x0006980201007387 */ /* 0x0005e40000100800 */
[----:B--2---:R-:W-:-:S02]  /*c5d0*/  IMAD R2, R22, UR10, RZ ;  /* 0x0000000a16027c24 */ /* 0x004fc4000f8e02ff */
[----:B------:R-:W2:Y:S04]  /*c5e0*/  LDL.LU R22, [R1+0x1dc] ;  /* 0x0001dc0001167983 */ /* 0x000ea80000300800 */
[----:B------:R-:W-:Y:S01]  /*c5f0*/  STL [R1+0x6a0], R11 ;  /* 0x0006a00b01007387 */ /* 0x000fe20000100800 */
[----:B------:R-:W-:-:S03]  /*c600*/  IMAD R4, R10, UR10, RZ ;  /* 0x0000000a0a047c24 */ /* 0x000fc6000f8e02ff */
[----:B------:R4:W-:Y:S02]  /*c610*/  STL [R1+0x694], R2 ;  /* 0x0006940201007387 */ /* 0x0009e40000100800 */
[----:B----4-:R-:W-:-:S05]  /*c620*/  IMAD R2, R26, UR10, RZ ;  /* 0x0000000a1a027c24 */ /* 0x010fca000f8e02ff */
[----:B------:R1:W-:Y:S04]  /*c630*/  STL [R1+0x690], R2 ;  /* 0x0006900201007387 */ /* 0x0003e80000100800 */
[----:B------:R-:W4:Y:S04]  /*c640*/  LDL.LU R26, [R1+0x1d8] ;  /* 0x0001d800011a7983 */ /* 0x000f280000300800 */
[----:B------:R-:W-:Y:S01]  /*c650*/  STL [R1+0x688], R4 ;  /* 0x0006880401007387 */ /* 0x000fe20000100800 */
[----:B-1----:R-:W-:-:S03]  /*c660*/  IMAD R2, R12, UR10, RZ ;  /* 0x0000000a0c027c24 */ /* 0x002fc6000f8e02ff */
[----:B------:R-:W4:Y:S01]  /*c670*/  LDL.LU R18, [R1+0x1d4] ;  /* 0x0001d40001127983 */ /* 0x000f220000300800 */
[----:B------:R-:W-:-:S03]  /*c680*/  IMAD R21, R21, UR10, RZ ;  /* 0x0000000a15157c24 */ /* 0x000fc6000f8e02ff */
[----:B------:R-:W4:Y:S04]  /*c690*/  LDL.LU R10, [R1+0x1d0] ;  /* 0x0001d000010a7983 */ /* 0x000f280000300800 */
[----:B------:R1:W-:Y:S04]  /*c6a0*/  STL [R1+0x684], R2 ;  /* 0x0006840201007387 */ /* 0x0003e80000100800 */
[----:B------:R-:W4:Y:S01]  /*c6b0*/  LDL.LU R12, [R1+0x1cc] ;  /* 0x0001cc00010c7983 */ /* 0x000f220000300800 */
[----:B-1----:R-:W-:-:S03]  /*c6c0*/  IMAD R2, R17, UR10, RZ ;  /* 0x0000000a11027c24 */ /* 0x002fc6000f8e02ff */
[----:B------:R-:W-:Y:S04]  /*c6d0*/  STL [R1+0x68c], R21 ;  /* 0x00068c1501007387 */ /* 0x000fe80000100800 */
[----:B------:R-:W-:Y:S04]  /*c6e0*/  STL [R1+0x1170], R21 ;  /* 0x0011701501007387 */ /* 0x000fe80000100800 */
[----:B------:R1:W-:Y:S02]  /*c6f0*/  STL [R1+0x680], R2 ;  /* 0x0006800201007387 */ /* 0x0003e40000100800 */
[----:B-1----:R-:W-:-:S02]  /*c700*/  IMAD R2, R15, UR10, RZ ;  /* 0x0000000a0f027c24 */ /* 0x002fc4000f8e02ff */
[----:B------:R-:W4:Y:S01]  /*c710*/  LDL.LU R15, [R1+0x1c8] ;  /* 0x0001c800010f7983 */ /* 0x000f220000300800 */
[----:B------:R-:W-:Y:S01]  /*c720*/  ISETP.NE.U32.AND P5, PT, R5, RZ, PT ;  /* 0x000000ff0500720c */ /* 0x000fe20003fa5070 */
[----:B---3--:R-:W-:Y:S02]  /*c730*/  IMAD R5, R19, UR10, RZ ;  /* 0x0000000a13057c24 */ /* 0x008fe4000f8e02ff */
[----:B------:R5:W-:Y:S01]  /*c740*/  STL [R1+0x67c], R2 ;  /* 0x00067c0201007387 */ /* 0x000be20000100800 */
[----:B------:R-:W-:Y:S02]  /*c750*/  IMAD R4, R9, UR10, RZ ;  /* 0x0000000a09047c24 */ /* 0x000fe4000f8e02ff */
[----:B-----5:R-:W-:Y:S02]  /*c760*/  IMAD R2, R25, UR10, RZ ;  /* 0x0000000a19027c24 */ /* 0x020fe4000f8e02ff */
[----:B------:R-:W3:Y:S04]  /*c770*/  LDL.LU R25, [R1+0x1c4] ;  /* 0x0001c40001197983 */ /* 0x000ee80000300800 */
[----:B------:R-:W5:Y:S04]  /*c780*/  LDL.LU R14, [R1+0x1c0] ;  /* 0x0001c000010e7983 */ /* 0x000f680000300800 */
[----:B------:R1:W-:Y:S04]  /*c790*/  STL [R1+0x670], R5 ;  /* 0x0006700501007387 */ /* 0x0003e80000100800 */
[----:B------:R-:W5:Y:S01]  /*c7a0*/  LDL.LU R19, [R1+0x1bc] ;  /* 0x0001bc0001137983 */ /* 0x000f620000300800 */
[----:B------:R-:W-:-:S03]  /*c7b0*/  IMAD R27, R27, UR10, RZ ;  /* 0x0000000a1b1b7c24 */ /* 0x000fc6000f8e02ff */
[----:B------:R1:W-:Y:S04]  /*c7c0*/  STL [R1+0x66c], R4 ;  /* 0x00066c0401007387 */ /* 0x0003e80000100800 */
[----:B------:R-:W5:Y:S04]  /*c7d0*/  LDL.LU R9, [R1+0x1b8] ;  /* 0x0001b80001097983 */ /* 0x000f680000300800 */
[----:B------:R-:W5:Y:S04]  /*c7e0*/  LDL.LU R8, [R1+0x1b4] ;  /* 0x0001b40001087983 */ /* 0x000f680000300800 */
[----:B------:R-:W5:Y:S04]  /*c7f0*/  LDL.LU R23, [R1+0x1b0] ;  /* 0x0001b00001177983 */ /* 0x000f680000300800 */
[----:B------:R-:W-:Y:S04]  /*c800*/  STL [R1+0x678], R27 ;  /* 0x0006781b01007387 */ /* 0x000fe80000100800 */
[----:B------:R-:W-:Y:S04]  /*c810*/  STL [R1+0x674], R2 ;  /* 0x0006740201007387 */ /* 0x000fe80000100800 */
[----:B------:R-:W-:Y:S04]  /*c820*/  STL [R1+0x116c], R27 ;  /* 0x00116c1b01007387 */ /* 0x000fe80000100800 */
[----:B------:R-:W5:Y:S01]  /*c830*/  LDL.LU R16, [R1+0x1ac] ;  /* 0x0001ac0001107983 */ /* 0x000f620000300800 */
[----:B------:R-:W-:-:S02]  /*c840*/  ISETP.NE.U32.AND P2, PT, R7, RZ, PT ;  /* 0x000000ff0700720c */ /* 0x000fc40003f45070 */
[----:B------:R-:W-:Y:S02]  /*c850*/  SEL R7, RZ, 0x4, P4 ;  /* 0x00000004ff077807 */ /* 0x000fe40002000000 */
[----:B------:R-:W-:Y:S01]  /*c860*/  ISETP.NE.U32.AND P4, PT, R6, RZ, PT ;  /* 0x000000ff0600720c */ /* 0x000fe20003f85070 */
[----:B-1----:R-:W-:-:S05]  /*c870*/  IMAD R5, R20, UR10, RZ ;  /* 0x0000000a14057c24 */ /* 0x002fca000f8e02ff */
[----:B------:R-:W-:Y:S04]  /*c880*/  STL [R1+0x668], R5 ;  /* 0x0006680501007387 */ /* 0x000fe80000100800 */
[----:B------:R-:W5:Y:S01]  /*c890*/  LDL.LU R20, [R1+0x1a8] ;  /* 0x0001a80001147983 */ /* 0x000f620000300800 */
[----:B------:R-:W-:-:S05]  /*c8a0*/  IMAD R4, R13, UR10, RZ ;  /* 0x0000000a0d047c24 */ /* 0x000fca000f8e02ff */
[----:B------:R2:W-:Y:S04]  /*c8b0*/  STL [R1+0x664], R4 ;  /* 0x0006640401007387 */ /* 0x0005e80000100800 */
[----:B------:R-:W5:Y:S04]  /*c8c0*/  LDL.LU R13, [R1+0x1a4] ;  /* 0x0001a400010d7983 */ /* 0x000f680000300800 */
[----:B------:R-:W5:Y:S01]  /*c8d0*/  LDL.LU R17, [R1+0x1a0] ;  /* 0x0001a00001117983 */ /* 0x000f620000300800 */
[----:B--2---:R-:W-:-:S05]  /*c8e0*/  IMAD R4, R22, UR10, RZ ;  /* 0x0000000a16047c24 */ /* 0x004fca000f8e02ff */
[----:B------:R1:W-:Y:S04]  /*c8f0*/  STL [R1+0x660], R4 ;  /* 0x0006600401007387 */ /* 0x0003e80000100800 */
[----:B------:R-:W2:Y:S01]  /*c900*/  LDL.LU R22, [R1+0x19c] ;  /* 0x00019c0001167983 */ /* 0x000ea20000300800 */
[----:B----4-:R-:W-:-:S03]  /*c910*/  IMAD R24, R26, UR10, RZ ;  /* 0x0000000a1a187c24 */ /* 0x010fc6000f8e02ff */
[----:B------:R-:W4:Y:S01]  /*c920*/  LDL.LU R26, [R1+0x198] ;  /* 0x00019800011a7983 */ /* 0x000f220000300800 */
[----:B------:R-:W-:Y:S02]  /*c930*/  IMAD R5, R18, UR10, RZ ;  /* 0x0000000a12057c24 */ /* 0x000fe4000f8e02ff */
[----:B-1----:R-:W-:-:S03]  /*c940*/  IMAD R4, R10, UR10, RZ ;  /* 0x0000000a0a047c24 */ /* 0x002fc6000f8e02ff */
[----:B------:R-:W-:Y:S04]  /*c950*/  STL [R1+0x658], R5 ;  /* 0x0006580501007387 */ /* 0x000fe80000100800 */
[----:B------:R-:W4:Y:S01]  /*c960*/  LDL.LU R10, [R1+0x194] ;  /* 0x00019400010a7983 */ /* 0x000f220000300800 */
[----:B------:R-:W-:-:S03]  /*c970*/  IMAD R6, R12, UR10, RZ ;  /* 0x0000000a0c067c24 */ /* 0x000fc6000f8e02ff */
[----:B------:R1:W-:Y:S04]  /*c980*/  STL [R1+0x654], R4 ;  /* 0x0006540401007387 */ /* 0x0003e80000100800 */
[----:B------:R-:W4:Y:S04]  /*c990*/  LDL.LU R12, [R1+0x190] ;  /* 0x00019000010c7983 */ /* 0x000f280000300800 */
[----:B------:R-:W-:Y:S04]  /*c9a0*/  STL [R1+0x65c], R24 ;  /* 0x00065c1801007387 */ /* 0x000fe80000100800 */
[----:B------:R-:W-:Y:S04]  /*c9b0*/  STL [R1+0x1160], R24 ;  /* 0x0011601801007387 */ /* 0x000fe80000100800 */
[----:B------:R-:W-:Y:S04]  /*c9c0*/  STL [R1+0x650], R6 ;  /* 0x0006500601007387 */ /* 0x000fe80000100800 */
[----:B------:R-:W-:Y:S01]  /*c9d0*/  STL [R1+0x1164], R6 ;  /* 0x0011640601007387 */ /* 0x000fe20000100800 */
[----:B-1----:R-:W-:-:S05]  /*c9e0*/  IMAD R4, R15, UR10, RZ ;  /* 0x0000000a0f047c24 */ /* 0x002fca000f8e02ff */
[----:B------:R1:W-:Y:S04]  /*c9f0*/  STL [R1+0x64c], R4 ;  /* 0x00064c0401007387 */ /* 0x0003e80000100800 */
[----:B------:R-:W4:Y:S04]  /*ca00*/  LDL.LU R15, [R1+0x18c] ;  /* 0x00018c00010f7983 */ /* 0x000f280000300800 */
[----:B------:R-:W4:Y:S01]  /*ca10*/  LDL.LU R18, [R1+0x188] ;  /* 0x0001880001127983 */ /* 0x000f220000300800 */
[----:B---3--:R-:W-:Y:S02]  /*ca20*/  IMAD R25, R25, UR10, RZ ;  /* 0x0000000a19197c24 */ /* 0x008fe4000f8e02ff */
[----:B-----5:R-:W-:-:S05]  /*ca30*/  IMAD R5, R14, UR10, RZ ;  /* 0x0000000a0e057c24 */ /* 0x020fca000f8e02ff */
[----:B------:R3:W-:Y:S01]  /*ca40*/  STL [R1+0x644], R5 ;  /* 0x0006440501007387 */ /* 0x0007e20000100800 */
[----:B------:R-:W-:Y:S02]  /*ca50*/  IMAD R19, R19, UR10, RZ ;  /* 0x0000000a13137c24 */ /* 0x000fe4000f8e02ff */
[----:B-1----:R-:W-:Y:S02]  /*ca60*/  IMAD R4, R9, UR10, RZ ;  /* 0x0000000a09047c24 */ /* 0x002fe4000f8e02ff */
[----:B------:R-:W5:Y:S01]  /*ca70*/  LDL.LU R9, [R1+0x184] ;  /* 0x0001840001097983 */ /* 0x000f620000300800 */
[----:B---3--:R-:W-:-:S03]  /*ca80*/  IMAD R5, R8, UR10, RZ ;  /* 0x0000000a08057c24 */ /* 0x008fc6000f8e02ff */
[----:B------:R-:W-:Y:S04]  /*ca90*/  STL [R1+0x648], R25 ;  /* 0x0006481901007387 */ /* 0x000fe80000100800 */
[----:B------:R1:W-:Y:S04]  /*caa0*/  STL [R1+0x63c], R4 ;  /* 0x00063c0401007387 */ /* 0x0003e80000100800 */
[----:B------:R-:W-:Y:S04]  /*cab0*/  STL [R1+0x115c], R25 ;  /* 0x00115c1901007387 */ /* 0x000fe80000100800 */
[----:B------:R-:W-:Y:S01]  /*cac0*/  STL [R1+0x640], R19 ;  /* 0x0006401301007387 */ /* 0x000fe20000100800 */
[----:B-1----:R-:W-:-:S03]  /*cad0*/  IMAD R4, R23, UR10, RZ ;  /* 0x0000000a17047c24 */ /* 0x002fc6000f8e02ff */
[----:B------:R1:W-:Y:S04]  /*cae0*/  STL [R1+0x638], R5 ;  /* 0x0006380501007387 */ /* 0x0003e80000100800 */
[----:B------:R-:W-:Y:S04]  /*caf0*/  STL [R1+0x1168], R19 ;  /* 0x0011681301007387 */ /* 0x000fe80000100800 */
[----:B------:R3:W-:Y:S01]  /*cb00*/  STL [R1+0x634], R4 ;  /* 0x0006340401007387 */ /* 0x0007e20000100800 */
[----:B-1----:R-:W-:Y:S01]  /*cb10*/  IMAD R5, R16, UR10, RZ ;  /* 0x0000000a10057c24 */ /* 0x002fe2000f8e02ff */
[----:B------:R-:W-:-:S04]  /*cb20*/  SEL R7, R7, RZ, P6 ;  /* 0x000000ff07077207 */ /* 0x000fc80003000000 */
[----:B------:R-:W-:Y:S01]  /*cb30*/  ISETP.NE.U32.AND P3, PT, R7, RZ, PT ;  /* 0x000000ff0700720c */ /* 0x000fe20003f65070 */
[----:B---3--:R-:W-:Y:S02]  /*cb40*/  IMAD R4, R20, UR10, RZ ;  /* 0x0000000a14047c24 */ /* 0x008fe4000f8e02ff */
[----:B------:R-:W3:Y:S04]  /*cb50*/  LDL.LU R20, [R1+0x138] ;  /* 0x0001380001147983 */ /* 0x000ee80000300800 */
[----:B------:R-:W-:Y:S04]  /*cb60*/  STL [R1+0x630], R5 ;  /* 0x0006300501007387 */ /* 0x000fe80000100800 */
[----:B------:R1:W-:Y:S01]  /*cb70*/  STL [R1+0x62c], R4 ;  /* 0x00062c0401007387 */ /* 0x0003e20000100800 */
[----:B------:R-:W-:-:S02]  /*cb80*/  IMAD R13, R13, UR10, RZ ;  /* 0x0000000a0d0d7c24 */ /* 0x000fc4000f8e02ff */
[----:B-1----:R-:W-:Y:S02]  /*cb90*/  IMAD R4, R17, UR10, RZ ;  /* 0x0000000a11047c24 */ /* 0x002fe4000f8e02ff */
[----:B--2---:R-:W-:Y:S02]  /*cba0*/  IMAD R29, R22, UR10, RZ ;  /* 0x0000000a161d7c24 */ /* 0x004fe4000f8e02ff */
[----:B------:R-:W2:Y:S04]  /*cbb0*/  LDL.LU R22, [R1+0xd4] ;  /* 0x0000d40001167983 */ /* 0x000ea80000300800 */
[----:B------:R4:W-:Y:S04]  /*cbc0*/  STL [R1+0x624], R4 ;  /* 0x0006240401007387 */ /* 0x0009e80000100800 */
[----:B------:R-:W2:Y:S04]  /*cbd0*/  LDL.LU R5, [R1+0xd0] ;  /* 0x0000d00001057983 */ /* 0x000ea80000300800 */
[----:B------:R-:W-:Y:S01]  /*cbe0*/  STL [R1+0x628], R13 ;  /* 0x0006280d01007387 */ /* 0x000fe20000100800 */
[----:B----4-:R-:W-:-:S05]  /*cbf0*/  IMAD R4, R26, UR10, RZ ;  /* 0x0000000a1a047c24 */ /* 0x010fca000f8e02ff */
[----:B------:R-:W-:Y:S04]  /*cc00*/  STL [R1+0x61c], R4 ;  /* 0x00061c0401007387 */ /* 0x000fe80000100800 */
[----:B------:R-:W-:Y:S01]  /*cc10*/  STL [R1+0x1150], R13 ;  /* 0x0011500d01007387 */ /* 0x000fe20000100800 */
[----:B------:R-:W-:-:S03]  /*cc20*/  IMAD R17, R10, UR10, RZ ;  /* 0x0000000a0a117c24 */ /* 0x000fc6000f8e02ff */
[----:B------:R-:W4:Y:S04]  /*cc30*/  LDL.LU R10, [R1+0xcc] ;  /* 0x0000cc00010a7983 */ /* 0x000f280000300800 */
[----:B------:R-:W4:Y:S01]  /*cc40*/  LDL.LU R7, [R1+0xc8] ;  /* 0x0000c80001077983 */ /* 0x000f220000300800 */
[----:B------:R-:W-:-:S03]  /*cc50*/  IMAD R23, R12, UR10, RZ ;  /* 0x0000000a0c177c24 */ /* 0x000fc6000f8e02ff */
[----:B------:R-:W4:Y:S04]  /*cc60*/  LDL.LU R26, [R1+0xc4] ;  /* 0x0000c400011a7983 */ /* 0x000f280000300800 */
[----:B------:R-:W4:Y:S04]  /*cc70*/  LDL.LU R12, [R1+0xc0] ;  /* 0x0000c000010c7983 */ /* 0x000f280000300800 */
[----:B------:R-:W-:Y:S04]  /*cc80*/  STL [R1+0x620], R29 ;  /* 0x0006201d01007387 */ /* 0x000fe80000100800 */
[----:B------:R1:W-:Y:S04]  /*cc90*/  STL [R1+0x114c], R29 ;  /* 0x00114c1d01007387 */ /* 0x0003e80000100800 */
[----:B-1----:R-:W4:Y:S04]  /*cca0*/  LDL.LU R29, [R1+0xbc] ;  /* 0x0000bc00011d7983 */ /* 0x002f280000300800 */
[----:B------:R-:W4:Y:S01]  /*ccb0*/  LDL.LU R13, [R1+0xb8] ;  /* 0x0000b800010d7983 */ /* 0x000f220000300800 */
[----:B------:R-:W-:-:S05]  /*ccc0*/  IMAD R4, R18, UR10, RZ ;  /* 0x0000000a12047c24 */ /* 0x000fca000f8e02ff */
[----:B------:R3:W-:Y:S04]  /*ccd0*/  STL [R1+0x60c], R4 ;  /* 0x00060c0401007387 */ /* 0x0007e80000100800 */
[----:B------:R-:W4:Y:S04]  /*cce0*/  LDL.LU R14, [R1+0xb4] ;  /* 0x0000b400010e7983 */ /* 0x000f280000300800 */
[----:B------:R-:W-:Y:S04]  /*ccf0*/  STL [R1+0x618], R17 ;  /* 0x0006181101007387 */ /* 0x000fe80000100800 */
[----:B------:R-:W-:Y:S04]  /*cd00*/  STL [R1+0x1154], R17 ;  /* 0x0011541101007387 */ /* 0x000fe80000100800 */
[----:B------:R-:W4:Y:S01]  /*cd10*/  LDL.LU R19, [R1+0xb0] ;  /* 0x0000b00001137983 */ /* 0x000f220000300800 */
[----:B------:R-:W-:-:S03]  /*cd20*/  IMAD R15, R15, UR10, RZ ;  /* 0x0000000a0f0f7c24 */ /* 0x000fc6000f8e02ff */
[----:B------:R-:W4:Y:S01]  /*cd30*/  LDL.LU R16, [R1+0xac] ;  /* 0x0000ac0001107983 */ /* 0x000f220000300800 */
[----:B------:R-:W-:-:S03]  /*cd40*/  IMAD.MOV.U32 R25, RZ, RZ, R2 ;  /* 0x000000ffff197224 */ /* 0x000fc600078e0002 */
[----:B------:R-:W4:Y:S04]  /*cd50*/  LDL.LU R18, [R1+0xa8] ;  /* 0x0000a80001127983 */ /* 0x000f280000300800 */
[----:B------:R-:W-:Y:S04]  /*cd60*/  STL [R1+0x614], R23 ;  /* 0x0006141701007387 */ /* 0x000fe80000100800 */
[----:B------:R-:W-:Y:S04]  /*cd70*/  STL [R1+0x1158], R23 ;  /* 0x0011581701007387 */ /* 0x000fe80000100800 */
[----:B------:R-:W4:Y:S01]  /*cd80*/  LDL.LU R2, [R1+0xa4] ;  /* 0x0000a40001027983 */ /* 0x000f220000300800 */
[----:B-----5:R-:W-:-:S02]  /*cd90*/  IMAD R9, R9, UR10, RZ ;  /* 0x0000000a09097c24 */ /* 0x020fc4000f8e02ff */
[----:B---3--:R-:W-:Y:S02]  /*cda0*/  IMAD R4, R20, UR10, RZ ;  /* 0x0000000a14047c24 */ /* 0x008fe4000f8e02ff */
[----:B------:R-:W3:Y:S04]  /*cdb0*/  LDL.LU R20, [R1+0xa0] ;  /* 0x0000a00001147983 */ /* 0x000ee80000300800 */
[----:B------:R1:W-:Y:S04]  /*cdc0*/  STL [R1+0x604], R4 ;  /* 0x0006040401007387 */ /* 0x0003e80000100800 */
[----:B------:R-:W-:Y:S01]  /*cdd0*/  STL [R1+0x610], R15 ;  /* 0x0006100f01007387 */ /* 0x000fe20000100800 */
[----:B--2---:R-:W-:-:S03]  /*cde0*/  IMAD R8, R22, UR10, RZ ;  /* 0x0000000a16087c24 */ /* 0x004fc6000f8e02ff */
[----:B------:R-:W2:Y:S04]  /*cdf0*/  LDL.LU R22, [R1+0x9c] ;  /* 0x00009c0001167983 */ /* 0x000ea80000300800 */
[----:B------:R-:W5:Y:S01]  /*ce00*/  LDL.LU R27, [R1+0x98] ;  /* 0x00009800011b7983 */ /* 0x000f620000300800 */
[----:B------:R-:W-:-:S03]  /*ce10*/  IMAD R6, R5, UR10, RZ ;  /* 0x0000000a05067c24 */ /* 0x000fc6000f8e02ff */
[----:B-1----:R-:W5:Y:S04]  /*ce20*/  LDL.64 R4, [R1+0x490] ;  /* 0x0004900001047983 */ /* 0x002f680000100a00 */
[----:B------:R1:W-:Y:S04]  /*ce30*/  STL [R1+0x5fc], R6 ;  /* 0x0005fc0601007387 */ /* 0x0003e80000100800 */
[----:B------:R-:W5:Y:S04]  /*ce40*/  LDL R21, [R1+0x6a4] ;  /* 0x0006a40001157983 */ /* 0x000f680000100800 */
[----:B------:R-:W-:Y:S01]  /*ce50*/  STL [R1+0x608], R9 ;  /* 0x0006080901007387 */ /* 0x000fe20000100800 */
[----:B----4-:R-:W-:-:S03]  /*ce60*/  IMAD R17, R7, UR10, RZ ;  /* 0x0000000a07117c24 */ /* 0x010fc6000f8e02ff */
[----:B-1----:R-:W4:Y:S04]  /*ce70*/  LDL.64 R6, [R1+0x488] ;  /* 0x0004880001067983 */ /* 0x002f280000100a00 */
[----:B------:R-:W-:Y:S04]  /*ce80*/  STL [R1+0x600], R8 ;  /* 0x0006000801007387 */ /* 0x000fe80000100800 */
[----:B------:R1:W-:Y:S01]  /*ce90*/  STL [R1+0x5f4], R17 ;  /* 0x0005f41101007387 */ /* 0x0003e20000100800 */
[----:B------:R-:W-:Y:S02]  /*cea0*/  IMAD R10, R10, UR10, RZ ;  /* 0x0000000a0a0a7c24 */ /* 0x000fe4000f8e02ff */
[----:B-1----:R-:W-:-:S02]  /*ceb0*/  IMAD R17, R26, UR10, RZ ;  /* 0x0000000a1a117c24 */ /* 0x002fc4000f8e02ff */
[----:B------:R-:W4:Y:S04]  /*cec0*/  LDL.LU R26, [R1+0x13c] ;  /* 0x00013c00011a7983 */ /* 0x000f280000300800 */
[----:B------:R1:W-:Y:S01]  /*ced0*/  STL [R1+0x5f0], R17 ;  /* 0x0005f01101007387 */ /* 0x0003e20000100800 */
[----:B------:R-:W-:Y:S02]  /*cee0*/  IMAD R12, R12, UR10, RZ ;  /* 0x0000000a0c0c7c24 */ /* 0x000fe4000f8e02ff */
[----:B------:R-:W-:Y:S01]  /*cef0*/  IMAD R13, R13, UR10, RZ ;  /* 0x0000000a0d0d7c24 */ /* 0x000fe2000f8e02ff */
[----:B------:R-:W4:Y:S01]  /*cf00*/  LDL R24, [R1+0x69c] ;  /* 0x00069c0001187983 */ /* 0x000f220000100800 */
[----:B-1----:R-:W-:-:S03]  /*cf10*/  IMAD R17, R29, UR10, RZ ;  /* 0x0000000a1d117c24 */ /* 0x002fc6000f8e02ff */
[----:B------:R-:W-:Y:S04]  /*cf20*/  STL [R1+0x5f8], R10 ;  /* 0x0005f80a01007387 */ /* 0x000fe80000100800 */
[----:B------:R1:W-:Y:S04]  /*cf30*/  STL [R1+0x5e8], R17 ;  /* 0x0005e81101007387 */ /* 0x0003e80000100800 */
[----:B-1----:R-:W4:Y:S04]  /*cf40*/  LDL R17, [R1+0x698] ;  /* 0x0006980001117983 */ /* 0x002f280000100800 */
[----:B------:R1:W-:Y:S04]  /*cf50*/  STL [R1+0x5e4], R13 ;  /* 0x0005e40d01007387 */ /* 0x0003e80000100800 */
[----:B------:R-:W-:Y:S04]  /*cf60*/  STL [R1+0x5ec], R12 ;  /* 0x0005ec0c01007387 */ /* 0x000fe80000100800 */
[----:B------:R-:W4:Y:S01]  /*cf70*/  LDL.LU R23, [R1+0x134] ;  /* 0x0001340001177983 */ /* 0x000f220000300800 */
[----:B-1----:R-:W-:-:S05]  /*cf80*/  IMAD R13, R19, UR10, RZ ;  /* 0x0000000a130d7c24 */ /* 0x002fca000f8e02ff */
[----:B------:R1:W-:Y:S04]  /*cf90*/  STL [R1+0x5dc], R13 ;  /* 0x0005dc0d01007387 */ /* 0x0003e80000100800 */
[----:B-1----:R-:W4:Y:S01]  /*cfa0*/  LDL R13, [R1+0x694] ;  /* 0x00069400010d7983 */ /* 0x002f220000100800 */
[----:B------:R-:W-:Y:S02]  /*cfb0*/  IMAD R14, R14, UR10, RZ ;  /* 0x0000000a0e0e7c24 */ /* 0x000fe4000f8e02ff */
[----:B------:R-:W-:Y:S02]  /*cfc0*/  IMAD R19, R2, UR10, RZ ;  /* 0x0000000a02137c24 */ /* 0x000fe4000f8e02ff */
[----:B------:R-:W-:Y:S01]  /*cfd0*/  IMAD R16, R16, UR10, RZ ;  /* 0x0000000a10107c24 */ /* 0x000fe2000f8e02ff */
[----:B------:R-:W-:Y:S01]  /*cfe0*/  STL [R1+0x5e0], R14 ;  /* 0x0005e00e01007387 */ /* 0x000fe20000100800 */
[----:B------:R-:W-:-:S03]  /*cff0*/  IMAD R18, R18, UR10, RZ ;  /* 0x0000000a12127c24 */ /* 0x000fc6000f8e02ff */
[----:B------:R-:W4:Y:S04]  /*d000*/  LDL.LU R2, [R1+0x130] ;  /* 0x0001300001027983 */ /* 0x000f280000300800 */
[----:B------:R5:W-:Y:S04]  /*d010*/  STL [R1+0x5d0], R19 ;  /* 0x0005d01301007387 */ /* 0x000be80000100800 */
[----:B------:R-:W-:Y:S04]  /*d020*/  STL [R1+0x5d8], R16 ;  /* 0x0005d81001007387 */ /* 0x000fe80000100800 */
[----:B------:R-:W-:Y:S01]  /*d030*/  STL [R1+0x5d4], R18 ;  /* 0x0005d41201007387 */ /* 0x000fe20000100800 */
[----:B------:R-:W-:-:S02]  /*d040*/  IMAD.MOV.U32 R29, RZ, RZ, R25 ;  /* 0x000000ffff1d7224 */ /* 0x000fc400078e0019 */
[----:B---3--:R-:W-:Y:S02]  /*d050*/  IMAD R20, R20, UR10, RZ ;  /* 0x0000000a14147c24 */ /* 0x008fe4000f8e02ff */
[----:B--2---:R-:W-:Y:S02]  /*d060*/  IMAD R22, R22, UR10, RZ ;  /* 0x0000000a16167c24 */ /* 0x004fe4000f8e02ff */
[----:B-----5:R-:W-:Y:S02]  /*d070*/  IMAD R19, R27, UR10, RZ ;  /* 0x0000000a1b137c24 */ /* 0x020fe4000f8e02ff */
[----:B------:R-:W2:Y:S04]  /*d080*/  LDL R27, [R1+0x688] ;  /* 0x00068800011b7983 */ /* 0x000ea80000100800 */
[----:B------:R1:W-:Y:S04]  /*d090*/  LDGSTS.E [R28+-0x71800], desc[UR16][R4.64], P2 ;  /* 0x8e800000041c7fae */ /* 0x0003e800091a1010 */
[----:B------:R3:W-:Y:S04]  /*d0a0*/  STL [R1+0x5c4], R19 ;  /* 0x0005c41301007387 */ /* 0x0007e80000100800 */
[----:B------:R-:W-:Y:S01]  /*d0b0*/  STL [R1+0x5cc], R20 ;  /* 0x0005cc1401007387 */ /* 0x000fe20000100800 */
[----:B-1----:R-:W-:-:S03]  /*d0c0*/  LEA R4, P2, R21, R0, 0x2 ;  /* 0x0000000015047211 */ /* 0x002fc600078410ff */
[----:B------:R-:W-:Y:S01]  /*d0d0*/  STL [R1+0x5c8], R22 ;  /* 0x0005c81601007387 */ /* 0x000fe20000100800 */
[----:B------:R-:W-:-:S03]  /*d0e0*/  LEA.HI.X.SX32 R5, R21, R3, 0x2, P2 ;  /* 0x0000000315057211 */ /* 0x000fc600010f16ff */
[----:B---3--:R-:W3:Y:S04]  /*d0f0*/  LDL R19, [R1+0x684] ;  /* 0x0006840001137983 */ /* 0x008ee80000100800 */
[----:B------:R-:W5:Y:S04]  /*d100*/  LDL R25, [R1+0x680] ;  /* 0x0006800001197983 */ /* 0x000f680000100800 */
[----:B------:R1:W-:Y:S04]  /*d110*/  STL [R1+0x1128], R28 ;  /* 0x0011281c01007387 */ /* 0x0003e80000100800 */
[----:B----4-:R4:W-:Y:S02]  /*d120*/  LDGSTS.E [R28+-0x71000], desc[UR16][R6.64], P5 ;  /* 0x8f000000061c7fae */ /* 0x0109e4000a9a1010 */
[----:B----4-:R-:W-:-:S02]  /*d130*/  LEA R6, P5, R11, R0, 0x2 ;  /* 0x000000000b067211 */ /* 0x010fc400078a10ff */
[----:B-1----:R-:W4:Y:S02]  /*d140*/  LDL R28, [R1+0x690] ;  /* 0x00069000011c7983 */ /* 0x002f240000100800 */
[----:B------:R-:W-:Y:S02]  /*d150*/  LEA.HI.X.SX32 R7, R11, R3, 0x2, P5 ;  /* 0x000000030b077211 */ /* 0x000fe400028f16ff */
[----:B------:R-:W2:Y:S01]  /*d160*/  LDL.LU R21, [R1+0x1170] ;  /* 0x0011700001157983 */ /* 0x000ea20000300800 */
[----:B------:R-:W-:-:S03]  /*d170*/  IMAD R26, R26, UR10, RZ ;  /* 0x0000000a1a1a7c24 */ /* 0x000fc6000f8e02ff */
[----:B------:R1:W-:Y:S04]  /*d180*/  STL.64 [R1+0x2a0], R4 ;  /* 0x0002a00401007387 */ /* 0x0003e80000100a00 */
[----:B------:R-:W3:Y:S04]  /*d190*/  LDL.LU R11, [R1+0x124] ;  /* 0x00012400010b7983 */ /* 0x000ee80000300800 */
[----:B------:R-:W-:Y:S01]  /*d1a0*/  STL [R1+0x5c0], R26 ;  /* 0x0005c01a01007387 */ /* 0x000fe20000100800 */
[----:B-1----:R-:W-:-:S03]  /*d1b0*/  LEA R4, P2, R24, R0, 0x2 ;  /* 0x0000000018047211 */ /* 0x002fc600078410ff */
[----:B------:R1:W-:Y:S01]  /*d1c0*/  STL.64 [R1+0x298], R6 ;  /* 0x0002980601007387 */ /* 0x0003e20000100a00 */
[----:B------:R-:W-:Y:S02]  /*d1d0*/  LEA.HI.X.SX32 R5, R24, R3, 0x2, P2 ;  /* 0x0000000318057211 */ /* 0x000fe400010f16ff */
[----:B-1----:R-:W-:Y:S01]  /*d1e0*/  LEA R6, P5, R17, R0, 0x2 ;  /* 0x0000000011067211 */ /* 0x002fe200078a10ff */
[----:B------:R-:W-:-:S05]  /*d1f0*/  IMAD R7, R23, UR10, RZ ;  /* 0x0000000a17077c24 */ /* 0x000fca000f8e02ff */
[----:B------:R1:W-:Y:S04]  /*d200*/  STL [R1+0x5bc], R7 ;  /* 0x0005bc0701007387 */ /* 0x0003e80000100800 */
[----:B------:R-:W3:Y:S04]  /*d210*/  LDL R24, [R1+0x670] ;  /* 0x0006700001187983 */ /* 0x000ee80000100800 */
[----:B------:R1:W-:Y:S02]  /*d220*/  STL.64 [R1+0x290], R4 ;  /* 0x0002900401007387 */ /* 0x0003e40000100a00 */
[----:B-1----:R-:W-:-:S02]  /*d230*/  LEA.HI.X.SX32 R7, R17, R3, 0x2, P5 ;  /* 0x0000000311077211 */ /* 0x002fc400028f16ff */
[----:B------:R-:W3:Y:S01]  /*d240*/  LDL.LU R23, [R1+0x120] ;  /* 0x0001200001177983 */ /* 0x000ee20000300800 */
[----:B------:R-:W-:-:S03]  /*d250*/  LEA R4, P2, R13, R0, 0x2 ;  /* 0x000000000d047211 */ /* 0x000fc600078410ff */
[----:B------:R-:W-:Y:S01]  /*d260*/  STL.64 [R1+0x288], R6 ;  /* 0x0002880601007387 */ /* 0x000fe20000100a00 */
[----:B------:R-:W-:-:S03]  /*d270*/  LEA.HI.X.SX32 R5, R13, R3, 0x2, P2 ;  /* 0x000000030d057211 */ /* 0x000fc600010f16ff */
[----:B------:R-:W3:Y:S04]  /*d280*/  LDL R17, [R1+0x66c] ;  /* 0x00066c0001117983 */ /* 0x000ee80000100800 */
[----:B------:R-:W3:Y:S04]  /*d290*/  LDL R13, [R1+0x668] ;  /* 0x00066800010d7983 */ /* 0x000ee80000100800 */
[----:B------:R1:W-:Y:S04]  /*d2a0*/  STL.64 [R1+0x280], R4 ;  /* 0x0002800401007387 */ /* 0x0003e80000100a00 */
[----:B-1----:R-:W3:Y:S01]  /*d2b0*/  LDL.LU R5, [R1+0x12c] ;  /* 0x00012c0001057983 */ /* 0x002ee20000300800 */
[----:B------:R-:W-:Y:S01]  /*d2c0*/  IMAD R2, R2, UR10, RZ ;  /* 0x0000000a02027c24 */ /* 0x000fe2000f8e02ff */
[----:B----4-:R-:W-:-:S04]  /*d2d0*/  LEA R6, P5, R28, R0, 0x2 ;  /* 0x000000001c067211 */ /* 0x010fc800078a10ff */
[-C--:B------:R-:W-:Y:S02]  /*d2e0*/  LEA.HI.X.SX32 R7, R28, R3.reuse, 0x2, P5 ;  /* 0x000000031c077211 */ /* 0x080fe400028f16ff */
[-C--:B--2---:R-:W-:Y:S01]  /*d2f0*/  LEA R4, P2, R21, R0.reuse, 0x2 ;  /* 0x0000000015047211 */ /* 0x084fe200078410ff */
[----:B------:R-:W2:Y:S04]  /*d300*/  LDL R28, [R1+0x660] ;  /* 0x00066000011c7983 */ /* 0x000ea80000100800 */
[----:B------:R-:W-:Y:S04]  /*d310*/  STL [R1+0x5b8], R2 ;  /* 0x0005b80201007387 */ /* 0x000fe80000100800 */
[----:B------:R1:W-:Y:S02]  /*d320*/  STL.64 [R1+0x278], R6 ;  /* 0x0002780601007387 */ /* 0x0003e40000100a00 */
[----:B-1----:R-:W-:Y:S01]  /*d330*/  LEA R6, P5, R27, R0, 0x2 ;  /* 0x000000001b067211 */ /* 0x002fe200078a10ff */
[----:B---3--:R-:W-:Y:S01]  /*d340*/  IMAD R7, R5, UR10, RZ ;  /* 0x0000000a05077c24 */ /* 0x008fe2000f8e02ff */
[----:B------:R-:W-:-:S02]  /*d350*/  LEA.HI.X.SX32 R5, R21, R3, 0x2, P2 ;  /* 0x0000000315057211 */ /* 0x000fc400010f16ff */
[----:B------:R-:W3:Y:S04]  /*d360*/  LDL.LU R21, [R1+0x118] ;  /* 0x0001180001157983 */ /* 0x000ee80000300800 */
[----:B------:R1:W-:Y:S04]  /*d370*/  STL [R1+0x5b4], R7 ;  /* 0x0005b40701007387 */ /* 0x0003e80000100800 */
[----:B------:R4:W-:Y:S01]  /*d380*/  STL.64 [R1+0x270], R4 ;  /* 0x0002700401007387 */ /* 0x0009e20000100a00 */
[----:B-1----:R-:W-:-:S03]  /*d390*/  LEA.HI.X.SX32 R7, R27, R3, 0x2, P5 ;  /* 0x000000031b077211 */ /* 0x002fc600028f16ff */
[----:B----4-:R-:W4:Y:S04]  /*d3a0*/  LDL.LU R5, [R1+0x128] ;  /* 0x0001280001057983 */ /* 0x010f280000300800 */
[----:B------:R-:W2:Y:S04]  /*d3b0*/  LDL.LU R27, [R1+0x116c] ;  /* 0x00116c00011b7983 */ /* 0x000ea80000300800 */
[----:B------:R1:W-:Y:S04]  /*d3c0*/  STL.64 [R1+0x268], R6 ;  /* 0x0002680601007387 */ /* 0x0003e80000100a00 */
[----:B-1----:R-:W2:Y:S01]  /*d3d0*/  LDL R7, [R1+0x67c] ;  /* 0x00067c0001077983 */ /* 0x002ea20000100800 */
[----:B------:R-:W-:-:S02]  /*d3e0*/  LEA R4, P2, R19, R0, 0x2 ;  /* 0x0000000013047211 */ /* 0x000fc400078410ff */
[----:B-----5:R-:W-:Y:S01]  /*d3f0*/  LEA R6, P5, R25, R0, 0x2 ;  /* 0x0000000019067211 */ /* 0x020fe200078a10ff */
[----:B----4-:R-:W-:-:S05]  /*d400*/  IMAD R5, R5, UR10, RZ ;  /* 0x0000000a05057c24 */ /* 0x010fca000f8e02ff */
[----:B------:R1:W-:Y:S02]  /*d410*/  STL [R1+0x5b0], R5 ;  /* 0x0005b00501007387 */ /* 0x0003e40000100800 */
[-C--:B-1----:R-:W-:Y:S02]  /*d420*/  LEA.HI.X.SX32 R5, R19, R3.reuse, 0x2, P2 ;  /* 0x0000000313057211 */ /* 0x082fe400010f16ff */
[----:B------:R-:W4:Y:S04]  /*d430*/  LDL.LU R19, [R1+0x1168] ;  /* 0x0011680001137983 */ /* 0x000f280000300800 */
[----:B------:R2:W-:Y:S02]  /*d440*/  STL.64 [R1+0x260], R4 ;  /* 0x0002600401007387 */ /* 0x0005e40000100a00 */
[----:B--2---:R-:W-:Y:S01]  /*d450*/  LEA R4, P2, R7, R0, 0x2 ;  /* 0x0000000007047211 */ /* 0x004fe200078410ff */
[----:B------:R-:W-:Y:S01]  /*d460*/  IMAD.MOV.U32 R5, RZ, RZ, R7 ;  /* 0x000000ffff057224 */ /* 0x000fe200078e0007 */
[----:B------:R-:W-:-:S02]  /*d470*/  LEA.HI.X.SX32 R7, R25, R3, 0x2, P5 ;  /* 0x0000000319077211 */ /* 0x000fc400028f16ff */
[----:B------:R-:W2:Y:S04]  /*d480*/  LDL R25, [R1+0x658] ;  /* 0x0006580001197983 */ /* 0x000ea80000100800 */
[----:B------:R1:W-:Y:S01]  /*d490*/  STL.64 [R1+0x258], R6 ;  /* 0x0002580601007387 */ /* 0x0003e20000100a00 */
[-C--:B------:R-:W-:Y:S01]  /*d4a0*/  LEA.HI.X.SX32 R5, R5, R3.reuse, 0x2, P2 ;  /* 0x0000000305057211 */ /* 0x080fe200010f16ff */
[----:B-1----:R-:W-:Y:S01]  /*d4b0*/  IMAD R7, R11, UR10, RZ ;  /* 0x0000000a0b077c24 */ /* 0x002fe2000f8e02ff */
[C---:B------:R-:W-:Y:S01]  /*d4c0*/  LEA R6, P5, R27.reuse, R0, 0x2 ;  /* 0x000000001b067211 */ /* 0x040fe200078a10ff */
[----:B------:R-:W5:Y:S04]  /*d4d0*/  LDL.LU R11, [R1+0x114] ;  /* 0x00011400010b7983 */ /* 0x000f680000300800 */
[----:B------:R1:W-:Y:S04]  /*d4e0*/  STL [R1+0x5ac], R7 ;  /* 0x0005ac0701007387 */ /* 0x0003e80000100800 */
[----:B------:R-:W-:Y:S01]  /*d4f0*/  STL.64 [R1+0x250], R4 ;  /* 0x0002500401007387 */ /* 0x000fe20000100a00 */
[----:B-1----:R-:W-:-:S05]  /*d500*/  LEA.HI.X.SX32 R7, R27, R3, 0x2, P5 ;  /* 0x000000031b077211 */ /* 0x002fca00028f16ff */
[----:B------:R1:W-:Y:S04]  /*d510*/  STL.64 [R1+0x248], R6 ;  /* 0x0002480601007387 */ /* 0x0003e80000100a00 */
[----:B-1----:R-:W2:Y:S01]  /*d520*/  LDL.LU R6, [R1+0x1164] ;  /* 0x0011640001067983 */ /* 0x002ea20000300800 */
[----:B------:R-:W-:Y:S01]  /*d530*/  IMAD.MOV.U32 R5, RZ, RZ, R29 ;  /* 0x000000ffff057224 */ /* 0x000fe200078e001d */
[----:B------:R-:W-:Y:S01]  /*d540*/  LEA R4, P2, R29, R0, 0x2 ;  /* 0x000000001d047211 */ /* 0x000fe200078410ff */
[----:B------:R-:W-:Y:S01]  /*d550*/  IMAD R7, R23, UR10, RZ ;  /* 0x0000000a17077c24 */ /* 0x000fe2000f8e02ff */
[----:B------:R-:W3:Y:S02]  /*d560*/  LDL.LU R27, [R1+0x110] ;  /* 0x00011000011b7983 */ /* 0x000ee40000300800 */
[----:B------:R-:W-:-:S02]  /*d570*/  LEA.HI.X.SX32 R5, R5, R3, 0x2, P2 ;  /* 0x0000000305057211 */ /* 0x000fc400010f16ff */
[----:B------:R-:W3:Y:S04]  /*d580*/  LDL R23, [R1+0x64c] ;  /* 0x00064c0001177983 */ /* 0x000ee80000100800 */
[----:B------:R-:W-:Y:S04]  /*d590*/  STL [R1+0x5a8], R7 ;  /* 0x0005a80701007387 */ /* 0x000fe80000100800 */
[----:B------:R1:W-:Y:S04]  /*d5a0*/  STL.64 [R1+0x240], R4 ;  /* 0x0002400401007387 */ /* 0x0003e80000100a00 */
[----:B-1----:R-:W3:Y:S01]  /*d5b0*/  LDL.LU R5, [R1+0x11c] ;  /* 0x00011c0001057983 */ /* 0x002ee20000300800 */
[----:B--2---:R-:W-:Y:S01]  /*d5c0*/  IMAD.MOV.U32 R29, RZ, RZ, R6 ;  /* 0x000000ffff1d7224 */ /* 0x004fe200078e0006 */
[----:B------:R-:W-:-:S04]  /*d5d0*/  LEA R6, P5, R24, R0, 0x2 ;  /* 0x0000000018067211 */ /* 0x000fc800078a10ff */
[----:B------:R-:W-:Y:S02]  /*d5e0*/  LEA.HI.X.SX32 R7, R24, R3, 0x2, P5 ;  /* 0x0000000318077211 */ /* 0x000fe400028f16ff */
[----:B------:R-:W2:Y:S04]  /*d5f0*/  LDL.LU R24, [R1+0x1160] ;  /* 0x0011600001187983 */ /* 0x000ea80000300800 */
[----:B------:R1:W-:Y:S04]  /*d600*/  STL.64 [R1+0x238], R6 ;  /* 0x0002380601007387 */ /* 0x0003e80000100a00 */
[----:B-1----:R-:W2:Y:S01]  /*d610*/  LDL R7, [R1+0x664] ;  /* 0x0006640001077983 */ /* 0x002ea20000100800 */
[-C--:B------:R-:W-:Y:S01]  /*d620*/  LEA R4, P2, R17, R0.reuse, 0x2 ;  /* 0x0000000011047211 */ /* 0x080fe200078410ff */
[----:B---3--:R-:W-:Y:S01]  /*d630*/  IMAD R5, R5, UR10, RZ ;  /* 0x0000000a05057c24 */ /* 0x008fe2000f8e02ff */
[----:B------:R-:W-:-:S04]  /*d640*/  LEA R6, P5, R13, R0, 0x2 ;  /* 0x000000000d067211 */ /* 0x000fc800078a10ff */
[----:B------:R1:W-:Y:S02]  /*d650*/  STL [R1+0x5a4], R5 ;  /* 0x0005a40501007387 */ /* 0x0003e40000100800 */
[-C--:B-1----:R-:W-:Y:S02]  /*d660*/  LEA.HI.X.SX32 R5, R17, R3.reuse, 0x2, P2 ;  /* 0x0000000311057211 */ /* 0x082fe400010f16ff */
[----:B------:R-:W3:Y:S04]  /*d670*/  LDL R17, [R1+0x644] ;  /* 0x0006440001117983 */ /* 0x000ee80000100800 */
[----:B------:R2:W-:Y:S02]  /*d680*/  STL.64 [R1+0x230], R4 ;  /* 0x0002300401007387 */ /* 0x0005e40000100a00 */
[----:B--2---:R-:W-:Y:S01]  /*d690*/  LEA R4, P2, R7, R0, 0x2 ;  /* 0x0000000007047211 */ /* 0x004fe200078410ff */
[----:B------:R-:W-:Y:S01]  /*d6a0*/  IMAD.MOV.U32 R5, RZ, RZ, R7 ;  /* 0x000000ffff057224 */ /* 0x000fe200078e0007 */
[----:B------:R-:W-:-:S04]  /*d6b0*/  LEA.HI.X.SX32 R7, R13, R3, 0x2, P5 ;  /* 0x000000030d077211 */ /* 0x000fc800028f16ff */
[-C--:B------:R-:W-:Y:S01]  /*d6c0*/  LEA.HI.X.SX32 R5, R5, R3.reuse, 0x2, P2 ;  /* 0x0000000305057211 */ /* 0x080fe200010f16ff */
[----:B------:R1:W-:Y:S02]  /*d6d0*/  STL.64 [R1+0x228], R6 ;  /* 0x0002280601007387 */ /* 0x0003e40000100a00 */
[----:B-1----:R-:W-:Y:S01]  /*d6e0*/  IMAD.MOV.U32 R7, RZ, RZ, R24 ;  /* 0x000000ffff077224 */ /* 0x002fe200078e0018 */
[CC--:B------:R-:W-:Y:S01]  /*d6f0*/  LEA R6, P5, R28.reuse, R0.reuse, 0x2 ;  /* 0x000000001c067211 */ /* 0x0c0fe200078a10ff */
[----:B------:R-:W-:Y:S02]  /*d700*/  IMAD R24, R21, UR10, RZ ;  /* 0x0000000a15187c24 */ /* 0x000fe4000f8e02ff */
[----:B------:R-:W2:Y:S04]  /*d710*/  LDL.LU R21, [R1+0x108] ;  /* 0x0001080001157983 */ /* 0x000ea80000300800 */
[----:B------:R-:W2:Y:S04]  /*d720*/  LDL R13, [R1+0x63c] ;  /* 0x00063c00010d7983 */ /* 0x000ea80000100800 */
[----:B------:R1:W-:Y:S02]  /*d730*/  STL.64 [R1+0x220], R4 ;  /* 0x0002200401007387 */ /* 0x0003e40000100a00 */
[----:B-1----:R-:W-:Y:S01]  /*d740*/  LEA R4, P2, R7, R0, 0x2 ;  /* 0x0000000007047211 */ /* 0x002fe200078410ff */
[----:B------:R-:W-:Y:S01]  /*d750*/  IMAD.MOV.U32 R5, RZ, RZ, R7 ;  /* 0x000000ffff057224 */ /* 0x000fe200078e0007 */
[----:B------:R-:W-:-:S02]  /*d760*/  LEA.HI.X.SX32 R7, R28, R3, 0x2, P5 ;  /* 0x000000031c077211 */ /* 0x000fc400028f16ff */
[----:B------:R-:W2:Y:S04]  /*d770*/  LDL R28, [R1+0x638] ;  /* 0x00063800011c7983 */ /* 0x000ea80000100800 */
[----:B------:R-:W-:Y:S04]  /*d780*/  STL [R1+0x5a0], R24 ;  /* 0x0005a01801007387 */ /* 0x000fe80000100800 */
[----:B------:R1:W-:Y:S04]  /*d790*/  STL [R1+0x1148], R24 ;  /* 0x0011481801007387 */ /* 0x0003e80000100800 */
[----:B------:R5:W-:Y:S04]  /*d7a0*/  STL.64 [R1+0x218], R6 ;  /* 0x0002180601007387 */ /* 0x000be80000100a00 */
[----:B-1----:R-:W2:Y:S01]  /*d7b0*/  LDL R24, [R1+0x654] ;  /* 0x0006540001187983 */ /* 0x002ea20000100800 */
[-C--:B------:R-:W-:Y:S01]  /*d7c0*/  LEA.HI.X.SX32 R5, R5, R3.reuse, 0x2, P2 ;  /* 0x0000000305057211 */ /* 0x080fe200010f16ff */
[----:B-----5:R-:W-:Y:S01]  /*d7d0*/  IMAD R7, R11, UR10, RZ ;  /* 0x0000000a0b077c24 */ /* 0x020fe2000f8e02ff */
[C---:B------:R-:W-:Y:S01]  /*d7e0*/  LEA R6, P5, R25.reuse, R0, 0x2 ;  /* 0x0000000019067211 */ /* 0x040fe200078a10ff */
[----:B------:R-:W5:Y:S04]  /*d7f0*/  LDL.LU R11, [R1+0x104] ;  /* 0x00010400010b7983 */ /* 0x000f680000300800 */
[----:B------:R1:W-:Y:S04]  /*d800*/  STL [R1+0x59c], R7 ;  /* 0x00059c0701007387 */ /* 0x0003e80000100800 */
[----:B------:R-:W-:Y:S01]  /*d810*/  STL.64 [R1+0x210], R4 ;  /* 0x0002100401007387 */ /* 0x000fe20000100a00 */
[----:B-1----:R-:W-:-:S03]  /*d820*/  LEA.HI.X.SX32 R7, R25, R3, 0x2, P5 ;  /* 0x0000000319077211 */ /* 0x002fc600028f16ff */
[----:B------:R-:W3:Y:S04]  /*d830*/  LDL.LU R25, [R1+0x115c] ;  /* 0x00115c0001197983 */ /* 0x000ee80000300800 */
[----:B------:R1:W-:Y:S01]  /*d840*/  STL.64 [R1+0x208], R6 ;  /* 0x0002080601007387 */ /* 0x0003e20000100a00 */
[----:B------:R-:W-:Y:S01]  /*d850*/  IMAD R27, R27, UR10, RZ ;  /* 0x0000000a1b1b7c24 */ /* 0x000fe2000f8e02ff */
[----:B-1----:R-:W-:Y:S01]  /*d860*/  LEA R6, P5, R29, R0, 0x2 ;  /* 0x000000001d067211 */ /* 0x002fe200078a10ff */
[----:B------:R-:W-:Y:S02]  /*d870*/  IMAD.MOV.U32 R7, RZ, RZ, R29 ;  /* 0x000000ffff077224 */ /* 0x000fe400078e001d */
[----:B------:R-:W3:Y:S03]  /*d880*/  LDL R29, [R1+0x630] ;  /* 0x00063000011d7983 */ /* 0x000ee60000100800 */
[----:B------:R-:W-:-:S02]  /*d890*/  LEA.HI.X.SX32 R7, R7, R3, 0x2, P5 ;  /* 0x0000000307077211 */ /* 0x000fc400028f16ff */
[----:B--2---:R-:W-:-:S04]  /*d8a0*/  LEA R4, P2, R24, R0, 0x2 ;  /* 0x0000000018047211 */ /* 0x004fc800078410ff */
[----:B------:R-:W-:Y:S02]  /*d8b0*/  LEA.HI.X.SX32 R5, R24, R3, 0x2, P2 ;  /* 0x0000000318057211 */ /* 0x000fe400010f16ff */
[----:B------:R-:W2:Y:S04]  /*d8c0*/  LDL.LU R24, [R1+0x100] ;  /* 0x0001000001187983 */ /* 0x000ea80000300800 */
[----:B------:R1:W-:Y:S04]  /*d8d0*/  STL.64 [R1+0x200], R4 ;  /* 0x0002000401007387 */ /* 0x0003e80000100a00 */
[----:B-1----:R-:W2:Y:S04]  /*d8e0*/  LDL.LU R5, [R1+0x10c] ;  /* 0x00010c0001057983 */ /* 0x002ea80000300800 */
[----:B------:R-:W-:Y:S04]  /*d8f0*/  STL [R1+0x598], R27 ;  /* 0x0005981b01007387 */ /* 0x000fe80000100800 */
[----:B------:R1:W-:Y:S04]  /*d900*/  STL [R1+0x1140], R27 ;  /* 0x0011401b01007387 */ /* 0x0003e80000100800 */
[----:B-1----:R-:W4:Y:S04]  /*d910*/  LDL R27, [R1+0x624] ;  /* 0x00062400011b7983 */ /* 0x002f280000100800 */
[----:B------:R1:W-:Y:S04]  /*d920*/  STL.64 [R1+0x1f8], R6 ;  /* 0x0001f80601007387 */ /* 0x0003e80000100a00 */
[----:B-1----:R-:W4:Y:S01]  /*d930*/  LDL R7, [R1+0x634] ;  /* 0x0006340001077983 */ /* 0x002f220000100800 */
[----:B------:R-:W-:-:S02]  /*d940*/  LEA R4, P2, R23, R0, 0x2 ;  /* 0x0000000017047211 */ /* 0x000fc400078410ff */
[----:B---3--:R-:W-:Y:S01]  /*d950*/  LEA R6, P5, R25, R0, 0x2 ;  /* 0x0000000019067211 */ /* 0x008fe200078a10ff */
[----:B------:R-:W-:Y:S02]  /*d960*/  IMAD R21, R21, UR10, RZ ;  /* 0x0000000a15157c24 */ /* 0x000fe4000f8e02ff */
[----:B-----5:R-:W-:Y:S02]  /*d970*/  IMAD R11, R11, UR10, RZ ;  /* 0x0000000a0b0b7c24 */ /* 0x020fe4000f8e02ff */
[----:B--2---:R-:W-:-:S05]  /*d980*/  IMAD R5, R5, UR10, RZ ;  /* 0x0000000a05057c24 */ /* 0x004fca000f8e02ff */
[----:B------:R1:W-:Y:S02]  /*d990*/  STL [R1+0x594], R5 ;  /* 0x0005940501007387 */ /* 0x0003e40000100800 */
[-C--:B-1----:R-:W-:Y:S02]  /*d9a0*/  LEA.HI.X.SX32 R5, R23, R3.reuse, 0x2, P2 ;  /* 0x0000000317057211 */ /* 0x082fe400010f16ff */
[----:B------:R-:W2:Y:S04]  /*d9b0*/  LDL.LU R23, [R1+0x1158] ;  /* 0x0011580001177983 */ /* 0x000ea80000300800 */
[----:B------:R4:W-:Y:S02]  /*d9c0*/  STL.64 [R1+0x1f0], R4 ;  /* 0x0001f00401007387 */ /* 0x0009e40000100a00 */
[----:B----4-:R-:W-:Y:S01]  /*d9d0*/  IMAD.MOV.U32 R5, RZ, RZ, R7 ;  /* 0x000000ffff057224 */ /* 0x010fe200078e0007 */
[----:B------:R-:W-:-:S02]  /*d9e0*/  LEA.HI.X.SX32 R7, R25, R3, 0x2, P5 ;  /* 0x0000000319077211 */ /* 0x000fc400028f16ff */
[CC--:B------:R-:W-:Y:S01]  /*d9f0*/  LEA R4, P2, R17.reuse, R0.reuse, 0x2 ;  /* 0x0000000011047211 */ /* 0x0c0fe200078410ff */
[----:B------:R-:W3:Y:S04]  /*da00*/  LDL.LU R25, [R1+0xf8] ;  /* 0x0000f80001197983 */ /* 0x000ee80000300800 */
[----:B------:R1:W-:Y:S02]  /*da10*/  STL.64 [R1+0x1e8], R6 ;  /* 0x0001e80601007387 */ /* 0x0003e40000100a00 */
[----:B-1----:R-:W-:Y:S01]  /*da20*/  IMAD.MOV.U32 R7, RZ, RZ, R5 ;  /* 0x000000ffff077224 */ /* 0x002fe200078e0005 */
[-C--:B------:R-:W-:Y:S02]  /*da30*/  LEA.HI.X.SX32 R5, R17, R3.reuse, 0x2, P2 ;  /* 0x0000000311057211 */ /* 0x080fe400010f16ff */
[C---:B------:R-:W-:Y:S01]  /*da40*/  LEA R6, P5, R19.reuse, R0, 0x2 ;  /* 0x0000000013067211 */ /* 0x040fe200078a10ff */
[----:B------:R-:W4:Y:S04]  /*da50*/  LDL.LU R17, [R1+0x1154] ;  /* 0x0011540001117983 */ /* 0x000f280000300800 */
[----:B------:R1:W-:Y:S02]  /*da60*/  STL.64 [R1+0x1e0], R4 ;  /* 0x0001e00401007387 */ /* 0x0003e40000100a00 */
[----:B-1----:R-:W-:Y:S01]  /*da70*/  IMAD.MOV.U32 R5, RZ, RZ, R7 ;  /* 0x000000ffff057224 */ /* 0x002fe200078e0007 */
[----:B------:R-:W-:-:S02]  /*da80*/  LEA.HI.X.SX32 R7, R19, R3, 0x2, P5 ;  /* 0x0000000313077211 */ /* 0x000fc400028f16ff */
[----:B------:R-:W5:Y:S01]  /*da90*/  LDL.LU R19, [R1+0xf4] ;  /* 0x0000f40001137983 */ /* 0x000f620000300800 */
[----:B------:R-:W-:-:S03]  /*daa0*/  LEA R4, P2, R13, R0, 0x2 ;  /* 0x000000000d047211 */ /* 0x000fc600078410ff */
[----:B------:R-:W-:Y:S04]  /*dab0*/  STL [R1+0x590], R21 ;  /* 0x0005901501007387 */ /* 0x000fe80000100800 */
[----:B------:R1:W-:Y:S04]  /*dac0*/  STL [R1+0x113c], R21 ;  /* 0x00113c1501007387 */ /* 0x0003e80000100800 */
[----:B------:R1:W-:Y:S04]  /*dad0*/  STL.64 [R1+0x1d8], R6 ;  /* 0x0001d80601007387 */ /* 0x0003e80000100a00 */
[----:B-1----:R-:W2:Y:S01]  /*dae0*/  LDL R21, [R1+0x61c] ;  /* 0x00061c0001157983 */ /* 0x002ea20000100800 */
[----:B------:R-:W-:Y:S01]  /*daf0*/  IMAD.MOV.U32 R7, RZ, RZ, R5 ;  /* 0x000000ffff077224 */ /* 0x000fe200078e0005 */
[----:B------:R-:W-:-:S02]  /*db00*/  LEA.HI.X.SX32 R5, R13, R3, 0x2, P2 ;  /* 0x000000030d057211 */ /* 0x000fc400010f16ff */
[CC--:B------:R-:W-:Y:S01]  /*db10*/  LEA R6, P5, R28.reuse, R0.reuse, 0x2 ;  /* 0x000000001c067211 */ /* 0x0c0fe200078a10ff */
[----:B------:R-:W2:Y:S04]  /*db20*/  LDL.LU R13, [R1+0x1150] ;  /* 0x00115000010d7983 */ /* 0x000ea80000300800 */
[----:B------:R1:W-:Y:S02]  /*db30*/  STL.64 [R1+0x1d0], R4 ;  /* 0x0001d00401007387 */ /* 0x0003e40000100a00 */
[----:B-1----:R-:W-:Y:S01]  /*db40*/  LEA R4, P2, R7, R0, 0x2 ;  /* 0x0000000007047211 */ /* 0x002fe200078410ff */
[----:B------:R-:W-:Y:S01]  /*db50*/  IMAD.MOV.U32 R5, RZ, RZ, R7 ;  /* 0x000000ffff057224 */ /* 0x000fe200078e0007 */
[-C--:B------:R-:W-:Y:S02]  /*db60*/  LEA.HI.X.SX32 R7, R28, R3.reuse, 0x2, P5 ;  /* 0x000000031c077211 */ /* 0x080fe400028f16ff */
[----:B------:R-:W4:Y:S04]  /*db70*/  LDL.LU R28, [R1+0xf0] ;  /* 0x0000f000011c7983 */ /* 0x000f280000300800 */
[----:B------:R-:W-:Y:S01]  /*db80*/  STL [R1+0x588], R11 ;  /* 0x0005880b01007387 */ /* 0x000fe20000100800 */
[----:B------:R-:W-:-:S03]  /*db90*/  LEA.HI.X.SX32 R5, R5, R3, 0x2, P2 ;  /* 0x0000000305057211 */ /* 0x000fc600010f16ff */
[----:B------:R1:W-:Y:S04]  /*dba0*/  STL [R1+0x1138], R11 ;  /* 0x0011380b01007387 */ /* 0x0003e80000100800 */
[----:B------:R1:W-:Y:S04]  /*dbb0*/  STL.64 [R1+0x1c8], R6 ;  /* 0x0001c80601007387 */ /* 0x0003e80000100a00 */
[----:B-1----:R-:W4:Y:S01]  /*dbc0*/  LDL R11, [R1+0x62c] ;  /* 0x00062c00010b7983 */ /* 0x002f220000100800 */
[----:B------:R-:W-:-:S03]  /*dbd0*/  IMAD R7, R24, UR10, RZ ;  /* 0x0000000a18077c24 */ /* 0x000fc6000f8e02ff */
[----:B------:R-:W5:Y:S04]  /*dbe0*/  LDL R24, [R1+0x60c] ;  /* 0x00060c0001187983 */ /* 0x000f680000100800 */
[----:B------:R-:W-:Y:S04]  /*dbf0*/  STL [R1+0x584], R7 ;  /* 0x0005840701007387 */ /* 0x000fe80000100800 */
[----:B------:R1:W-:Y:S01]  /*dc00*/  STL.64 [R1+0x1c0], R4 ;  /* 0x0001c00401007387 */ /* 0x0003e20000100a00 */
[----:B------:R-:W-:-:S03]  /*dc10*/  LEA R6, P5, R29, R0, 0x2 ;  /* 0x000000001d067211 */ /* 0x000fc600078a10ff */
[----:B-1----:R-:W5:Y:S01]  /*dc20*/  LDL.LU R5, [R1+0xfc] ;  /* 0x0000fc0001057983 */ /* 0x002f620000300800 */
[----:B------:R-:W-:-:S03]  /*dc30*/  LEA.HI.X.SX32 R7, R29, R3, 0x2, P5 ;  /* 0x000000031d077211 */ /* 0x000fc600028f16ff */
[----:B------:R-:W5:Y:S04]  /*dc40*/  LDL.LU R29, [R1+0x114c] ;  /* 0x00114c00011d7983 */ /* 0x000f680000300800 */
[----:B------:R2:W-:Y:S01]  /*dc50*/  STL.64 [R1+0x1b8], R6 ;  /* 0x0001b80601007387 */ /* 0x0005e20000100a00 */
[----:B---3--:R-:W-:Y:S01]  /*dc60*/  IMAD R25, R25, UR10, RZ ;  /* 0x0000000a19197c24 */ /* 0x008fe2000f8e02ff */
[-C--:B--2---:R-:W-:Y:S02]  /*dc70*/  LEA R6, P5, R13, R0.reuse, 0x2 ;  /* 0x000000000d067211 */ /* 0x084fe400078a10ff */
[----:B----4-:R-:W-:Y:S01]  /*dc80*/  LEA R4, P2, R11, R0, 0x2 ;  /* 0x000000000b047211 */ /* 0x010fe200078410ff */
[----:B-----5:R-:W-:-:S03]  /*dc90*/  IMAD R7, R5, UR10, RZ ;  /* 0x0000000a05077c24 */ /* 0x020fc6000f8e02ff */
[----:B------:R-:W-:-:S05]  /*dca0*/  LEA.HI.X.SX32 R5, R11, R3, 0x2, P2 ;  /* 0x000000030b057211 */ /* 0x000fca00010f16ff */
[----:B------:R1:W-:Y:S04]  /*dcb0*/  STL.64 [R1+0x1b0], R4 ;  /* 0x0001b00401007387 */ /* 0x0003e80000100a00 */
[----:B------:R2:W-:Y:S01]  /*dcc0*/  STL [R1+0x580], R7 ;  /* 0x0005800701007387 */ /* 0x0005e20000100800 */
[----:B-1----:R-:W-:Y:S02]  /*dcd0*/  LEA R4, P2, R27, R0, 0x2 ;  /* 0x000000001b047211 */ /* 0x002fe400078410ff */
[-C--:B--2---:R-:W-:Y:S02]  /*dce0*/  LEA.HI.X.SX32 R7, R13, R3.reuse, 0x2, P5 ;  /* 0x000000030d077211 */ /* 0x084fe400028f16ff */
[----:B------:R-:W2:Y:S01]  /*dcf0*/  LDL.LU R13, [R1+0xec] ;  /* 0x0000ec00010d7983 */ /* 0x000ea20000300800 */
[----:B------:R-:W-:-:S03]  /*dd00*/  LEA.HI.X.SX32 R5, R27, R3, 0x2, P2 ;  /* 0x000000031b057211 */ /* 0x000fc600010f16ff */
[----:B------:R1:W-:Y:S04]  /*dd10*/  STL.64 [R1+0x1a8], R6 ;  /* 0x0001a80601007387 */ /* 0x0003e80000100a00 */
[----:B------:R3:W-:Y:S01]  /*dd20*/  STL.64 [R1+0x1a0], R4 ;  /* 0x0001a00401007387 */ /* 0x0007e20000100a00 */
[----:B-1----:R-:W-:-:S03]  /*dd30*/  LEA R6, P5, R29, R0, 0x2 ;  /* 0x000000001d067211 */ /* 0x002fc600078a10ff */
[----:B------:R-:W-:Y:S01]  /*dd40*/  STL [R1+0x57c], R25 ;  /* 0x00057c1901007387 */ /* 0x000fe20000100800 */
[-C--:B------:R-:W-:Y:S02]  /*dd50*/  LEA.HI.X.SX32 R7, R29, R3.reuse, 0x2, P5 ;  /* 0x000000031d077211 */ /* 0x080fe400028f16ff */
[-C--:B---3--:R-:W-:Y:S01]  /*dd60*/  LEA R4, P2, R21, R0.reuse, 0x2 ;  /* 0x0000000015047211 */ /* 0x088fe200078410ff */
[----:B------:R-:W-:Y:S01]  /*dd70*/  STL [R1+0x1134], R25 ;  /* 0x0011341901007387 */ /* 0x000fe20000100800 */
[----:B------:R-:W-:Y:S02]  /*dd80*/  IMAD R29, R19, UR10, RZ ;  /* 0x0000000a131d7c24 */ /* 0x000fe4000f8e02ff */
[----:B------:R-:W-:Y:S01]  /*dd90*/  LEA.HI.X.SX32 R5, R21, R3, 0x2, P2 ;  /* 0x0000000315057211 */ /* 0x000fe200010f16ff */
[----:B------:R1:W-:Y:S04]  /*dda0*/  STL.64 [R1+0x198], R6 ;  /* 0x0001980601007387 */ /* 0x0003e80000100a00 */
[----:B------:R-:W3:Y:S04]  /*ddb0*/  LDL.LU R19, [R1+0xe8] ;  /* 0x0000e80001137983 */ /* 0x000ee80000300800 */
[----:B------:R-:W4:Y:S01]  /*ddc0*/  LDL R27, [R1+0x5fc] ;  /* 0x0005fc00011b7983 */ /* 0x000f220000100800 */
[----:B-1----:R-:W-:-:S03]  /*ddd0*/  LEA R6, P5, R17, R0, 0x2 ;  /* 0x0000000011067211 */ /* 0x002fc600078a10ff */
[----:B------:R1:W-:Y:S01]  /*dde0*/  STL.64 [R1+0x190], R4 ;  /* 0x0001900401007387 */ /* 0x0003e20000100a00 */
[----:B------:R-:W-:-:S03]  /*ddf0*/  LEA.HI.X.SX32 R7, R17, R3, 0x2, P5 ;  /* 0x0000000311077211 */ /* 0x000fc600028f16ff */
[----:B------:R-:W5:Y:S04]  /*de00*/  LDL.LU R17, [R1+0xe4] ;  /* 0x0000e40001117983 */ /* 0x000f680000300800 */
[----:B------:R-:W-:Y:S01]  /*de10*/  STL [R1+0x578], R29 ;  /* 0x0005781d01007387 */ /* 0x000fe20000100800 */
[----:B-1----:R-:W-:-:S03]  /*de20*/  LEA R4, P2, R23, R0, 0x2 ;  /* 0x0000000017047211 */ /* 0x002fc600078410ff */
[----:B------:R1:W-:Y:S01]  /*de30*/  STL [R1+0x1144], R29 ;  /* 0x0011441d01007387 */ /* 0x0003e20000100800 */
[----:B------:R-:W-:-:S03]  /*de40*/  LEA.HI.X.SX32 R5, R23, R3, 0x2, P2 ;  /* 0x0000000317057211 */ /* 0x000fc600010f16ff */
[----:B------:R1:W-:Y:S01]  /*de50*/  STL.64 [R1+0x188], R6 ;  /* 0x0001880601007387 */ /* 0x0003e20000100a00 */
[----:B------:R-:W-:-:S03]  /*de60*/  IMAD R28, R28, UR10, RZ ;  /* 0x0000000a1c1c7c24 */ /* 0x000fc6000f8e02ff */
[----:B------:R-:W4:Y:S04]  /*de70*/  LDL R25, [R1+0x5f0] ;  /* 0x0005f00001197983 */ /* 0x000f280000100800 */
[----:B-1----:R-:W4:Y:S01]  /*de80*/  LDL R29, [R1+0x5f4] ;  /* 0x0005f400011d7983 */ /* 0x002f220000100800 */
[----:B------:R-:W-:-:S03]  /*de90*/  LEA R6, P5, R15, R0, 0x2 ;  /* 0x000000000f067211 */ /* 0x000fc600078a10ff */
[----:B------:R-:W-:Y:S01]  /*dea0*/  STL.64 [R1+0x180], R4 ;  /* 0x0001800401007387 */ /* 0x000fe20000100a00 */
[----:B------:R-:W-:-:S03]  /*deb0*/  LEA.HI.X.SX32 R7, R15, R3, 0x2, P5 ;  /* 0x000000030f077211 */ /* 0x000fc600028f16ff */
[----:B------:R-:W4:Y:S04]  /*dec0*/  LDL.LU R15, [R1+0xe0] ;  /* 0x0000e000010f7983 */ /* 0x000f280000300800 */
[----:B------:R-:W4:Y:S04]  /*ded0*/  LDL R11, [R1+0x5e8] ;  /* 0x0005e800010b7983 */ /* 0x000f280000100800 */
[----:B------:R-:W-:Y:S04]  /*dee0*/  STL [R1+0x574], R28 ;  /* 0x0005741c01007387 */ /* 0x000fe80000100800 */
[----:B------:R-:W-:Y:S04]  /*def0*/  STL.64 [R1+0x178], R6 ;  /* 0x0001780601007387 */ /* 0x000fe80000100a00 */
[----:B------:R1:W-:Y:S04]  /*df00*/  STL [R1+0x1130], R28 ;  /* 0x0011301c01007387 */ /* 0x0003e80000100800 */
[----:B-1----:R-:W4:Y:S01]  /*df10*/  LDL R28, [R1+0x604] ;  /* 0x00060400011c7983 */ /* 0x002f220000100800 */
[----:B------:R-:W-:-:S02]  /*df20*/  LEA R4, P2, R24, R0, 0x2 ;  /* 0x0000000018047211 */ /* 0x000fc400078410ff */
[CC--:B------:R-:W-:Y:S02]  /*df30*/  LEA R6, P5, R9.reuse, R0.reuse, 0x2 ;  /* 0x0000000009067211 */ /* 0x0c0fe400078a10ff */
[-C--:B------:R-:W-:Y:S02]  /*df40*/  LEA.HI.X.SX32 R5, R24, R3.reuse, 0x2, P2 ;  /* 0x0000000318057211 */ /* 0x080fe400010f16ff */
[----:B------:R-:W-:Y:S01]  /*df50*/  LEA.HI.X.SX32 R7, R9, R3, 0x2, P5 ;  /* 0x0000000309077211 */ /* 0x000fe200028f16ff */
[----:B--2---:R-:W-:Y:S02]  /*df60*/  IMAD R23, R13, UR10, RZ ;  /* 0x0000000a0d177c24 */ /* 0x004fe4000f8e02ff */
[----:B------:R-:W2:Y:S04]  /*df70*/  LDL.LU R13, [R1+0xdc] ;  /* 0x0000dc00010d7983 */ /* 0x000ea80000300800 */
[----:B------:R-:W2:Y:S04]  /*df80*/  LDL R24, [R1+0x5e4] ;  /* 0x0005e40001187983 */ /* 0x000ea80000100800 */
[----:B------:R-:W-:Y:S04]  /*df90*/  STL.64 [R1+0x170], R4 ;  /* 0x0001700401007387 */ /* 0x000fe80000100a00 */
[----:B------:R-:W2:Y:S04]  /*dfa0*/  LDL.LU R9, [R1+0xd8] ;  /* 0x0000d80001097983 */ /* 0x000ea80000300800 */
[----:B------:R-:W2:Y:S04]  /*dfb0*/  LDL R21, [R1+0x5dc] ;  /* 0x0005dc0001157983 */ /* 0x000ea80000100800 */
[----:B------:R-:W-:Y:S04]  /*dfc0*/  STL [R1+0x570], R23 ;  /* 0x0005701701007387 */ /* 0x000fe80000100800 */
[----:B------:R1:W-:Y:S04]  /*dfd0*/  STL.64 [R1+0x168], R6 ;  /* 0x0001680601007387 */ /* 0x0003e80000100a00 */
[----:B------:R-:W-:Y:S01]  /*dfe0*/  STL [R1+0x112c], R23 ;  /* 0x00112c1701007387 */ /* 0x000fe20000100800 */
[----:B---3--:R-:W-:Y:S01]  /*dff0*/  IMAD R19, R19, UR10, RZ ;  /* 0x0000000a13137c24 */ /* 0x008fe2000f8e02ff */
[----:B-1----:R-:W-:-:S04]  /*e000*/  LEA R6, P5, R8, R0, 0x2 ;  /* 0x0000000008067211 */ /* 0x002fc800078a10ff */
[----:B------:R-:W-:Y:S02]  /*e010*/  LEA.HI.X.SX32 R7, R8, R3, 0x2, P5 ;  /* 0x0000000308077211 */ /* 0x000fe400028f16ff */
[----:B----4-:R-:W-:-:S04]  /*e020*/  LEA R4, P2, R28, R0, 0x2 ;  /* 0x000000001c047211 */ /* 0x010fc800078410ff */
[----:B------:R-:W-:-:S05]  /*e030*/  LEA.HI.X.SX32 R5, R28, R3, 0x2, P2 ;  /* 0x000000031c057211 */ /* 0x000fca00010f16ff */
[----:B------:R1:W-:Y:S04]  /*e040*/  STL.64 [R1+0x160], R4 ;  /* 0x0001600401007387 */ /* 0x0003e80000100a00 */
[----:B------:R-:W3:Y:S04]  /*e050*/  LDL.LU R8, [R1+0x90] ;  /* 0x0000900001087983 */ /* 0x000ee80000300800 */
[----:B------:R-:W-:Y:S01]  /*e060*/  STL [R1+0x56c], R19 ;  /* 0x00056c1301007387 */ /* 0x000fe20000100800 */
[----:B-1----:R-:W-:-:S03]  /*e070*/  LEA R4, P2, R27, R0, 0x2 ;  /* 0x000000001b047211 */ /* 0x002fc600078410ff */
[----:B------:R1:W-:Y:S01]  /*e080*/  STL.64 [R1+0x158], R6 ;  /* 0x0001580601007387 */ /* 0x0003e20000100a00 */
[----:B------:R-:W-:-:S05]  /*e090*/  LEA.HI.X.SX32 R5, R27, R3, 0x2, P2 ;  /* 0x000000031b057211 */ /* 0x000fca00010f16ff */
[----:B------:R4:W-:Y:S01]  /*e0a0*/  STL.64 [R1+0x150], R4 ;  /* 0x0001500401007387 */ /* 0x0009e20000100a00 */
[----:B-1----:R-:W-:-:S04]  /*e0b0*/  LEA R6, P5, R10, R0, 0x2 ;  /* 0x000000000a067211 */ /* 0x002fc800078a10ff */
[----:B------:R-:W-:Y:S02]  /*e0c0*/  LEA.HI.X.SX32 R7, R10, R3, 0x2, P5 ;  /* 0x000000030a077211 */ /* 0x000fe400028f16ff */
[----:B------:R-:W3:Y:S04]  /*e0d0*/  LDL.LU R10, [R1+0x8c] ;  /* 0x00008c00010a7983 */ /* 0x000ee80000300800 */
[----:B------:R-:W3:Y:S01]  /*e0e0*/  LDL R27, [R1+0x5d0] ;  /* 0x0005d000011b7983 */ /* 0x000ee20000100800 */
[----:B-----5:R-:W-:Y:S01]  /*e0f0*/  IMAD R17, R17, UR10, RZ ;  /* 0x0000000a11117c24 */ /* 0x020fe2000f8e02ff */
[----:B----4-:R-:W-:-:S04]  /*e100*/  LEA R4, P2, R29, R0, 0x2 ;  /* 0x000000001d047211 */ /* 0x010fc800078410ff */
[----:B------:R-:W-:Y:S01]  /*e110*/  STL [R1+0x568], R17 ;  /* 0x0005681101007387 */ /* 0x000fe20000100800 */
[----:B------:R-:W-:-:S03]  /*e120*/  LEA.HI.X.SX32 R5, R29, R3, 0x2, P2 ;  /* 0x000000031d057211 */ /* 0x000fc600010f16ff */
[----:B------:R1:W-:Y:S01]  /*e130*/  STL.64 [R1+0x148], R6 ;  /* 0x0001480601007387 */ /* 0x0003e20000100a00 */
[----:B------:R-:W-:-:S03]  /*e140*/  IMAD R15, R15, UR10, RZ ;  /* 0x0000000a0f0f7c24 */ /* 0x000fc6000f8e02ff */
[----:B------:R4:W-:Y:S01]  /*e150*/  STL.64 [R1+0x140], R4 ;  /* 0x0001400401007387 */ /* 0x0009e20000100a00 */
[----:B-1----:R-:W-:-:S04]  /*e160*/  LEA R6, P5, R25, R0, 0x2 ;  /* 0x0000000019067211 */ /* 0x002fc800078a10ff */
[-C--:B------:R-:W-:Y:S02]  /*e170*/  LEA.HI.X.SX32 R7, R25, R3.reuse, 0x2, P5 ;  /* 0x0000000319077211 */ /* 0x080fe400028f16ff */
[CC--:B----4-:R-:W-:Y:S01]  /*e180*/  LEA R4, P2, R12.reuse, R0.reuse, 0x2 ;  /* 0x000000000c047211 */ /* 0x0d0fe200078410ff */
[----:B------:R-:W-:Y:S03]  /*e190*/  STL [R1+0x564], R15 ;  /* 0x0005640f01007387 */ /* 0x000fe60000100800 */
[----:B------:R-:W-:Y:S01]  /*e1a0*/  LEA.HI.X.SX32 R5, R12, R3, 0x2, P2 ;  /* 0x000000030c057211 */ /* 0x000fe200010f16ff */
[----:B------:R1:W-:Y:S04]  /*e1b0*/  STL.64 [R1+0x138], R6 ;  /* 0x0001380601007387 */ /* 0x0003e80000100a00 */
[----:B------:R-:W4:Y:S04]  /*e1c0*/  LDL.LU R12, [R1+0x88] ;  /* 0x00008800010c7983 */ /* 0x000f280000300800 */
[----:B------:R5:W-:Y:S01]  /*e1d0*/  STL.64 [R1+0x130], R4 ;  /* 0x0001300401007387 */ /* 0x000be20000100a00 */
[----:B-1----:R-:W-:-:S03]  /*e1e0*/  LEA R6, P5, R11, R0, 0x2 ;  /* 0x000000000b067211 */ /* 0x002fc600078a10ff */
[----:B------:R-:W4:Y:S01]  /*e1f0*/  LDL R25, [R1+0x5c4] ;  /* 0x0005c40001197983 */ /* 0x000f220000100800 */
[----:B------:R-:W-:Y:S01]  /*e200*/  LEA.HI.X.SX32 R7, R11, R3, 0x2, P5 ;  /* 0x000000030b077211 */ /* 0x000fe200028f16ff */
[----:B--2---:R-:W-:Y:S01]  /*e210*/  IMAD R13, R13, UR10, RZ ;  /* 0x0000000a0d0d7c24 */ /* 0x004fe2000f8e02ff */
[----:B-----5:R-:W-:-:S04]  /*e220*/  LEA R4, P2, R24, R0, 0x2 ;  /* 0x0000000018047211 */ /* 0x020fc800078410ff */
[----:B------:R-:W-:Y:S01]  /*e230*/  STL [R1+0x560], R13 ;  /* 0x0005600d01007387 */ /* 0x000fe20000100800 */
[----:B------:R-:W-:-:S03]  /*e240*/  LEA.HI.X.SX32 R5, R24, R3, 0x2, P2 ;  /* 0x0000000318057211 */ /* 0x000fc600010f16ff */
[----:B------:R1:W-:Y:S01]  /*e250*/  STL.64 [R1+0x128], R6 ;  /* 0x0001280601007387 */ /* 0x0003e20000100a00 */
[----:B------:R-:W-:-:S03]  /*e260*/  IMAD R9, R9, UR10, RZ ;  /* 0x0000000a09097c24 */ /* 0x000fc6000f8e02ff */
[----:B------:R2:W-:Y:S01]  /*e270*/  STL.64 [R1+0x120], R4 ;  /* 0x0001200401007387 */ /* 0x0005e20000100a00 */
[----:B-1----:R-:W-:-:S04]  /*e280*/  LEA R6, P5, R14, R0, 0x2 ;  /* 0x000000000e067211 */ /* 0x002fc800078a10ff */
[-C--:B------:R-:W-:Y:S02]  /*e290*/  LEA.HI.X.SX32 R7, R14, R3.reuse, 0x2, P5 ;  /* 0x000000030e077211 */ /* 0x080fe400028f16ff */
[C---:B--2---:R-:W-:Y:S01]  /*e2a0*/  LEA R4, P2, R21.reuse, R0, 0x2 ;  /* 0x0000000015047211 */ /* 0x044fe200078410ff */
[----:B------:R-:W2:Y:S04]  /*e2b0*/  LDL.LU R14, [R1+0x84] ;  /* 0x00008400010e7983 */ /* 0x000ea80000300800 */
[----:B------:R-:W5:Y:S01]  /*e2c0*/  LDL R24, [R1+0x5bc] ;  /* 0x0005bc0001187983 */ /* 0x000f620000100800 */
[----:B------:R-:W-:-:S03]  /*e2d0*/  LEA.HI.X.SX32 R5, R21, R3, 0x2, P2 ;  /* 0x0000000315057211 */ /* 0x000fc600010f16ff */
[----:B------:R-:W-:Y:S04]  /*e2e0*/  STL [R1+0x55c], R9 ;  /* 0x00055c0901007387 */ /* 0x000fe80000100800 */
[----:B------:R1:W-:Y:S04]  /*e2f0*/  STL.64 [R1+0x118], R6 ;  /* 0x0001180601007387 */ /* 0x0003e80000100a00 */
[----:B------:R1:W-:Y:S02]  /*e300*/  STL.64 [R1+0x110], R4 ;  /* 0x0001100401007387 */ /* 0x0003e40000100a00 */
[----:B-1----:R-:W-:-:S04]  /*e310*/  LEA R6, P5, R16, R0, 0x2 ;  /* 0x0000000010067211 */ /* 0x002fc800078a10ff */
[----:B------:R-:W-:Y:S02]  /*e320*/  LEA.HI.X.SX32 R7, R16, R3, 0x2, P5 ;  /* 0x0000000310077211 */ /* 0x000fe400028f16ff */
[----:B------:R-:W5:Y:S01]  /*e330*/  LDL.LU R16, [R1+0x80] ;  /* 0x0000800001107983 */ /* 0x000f620000300800 */
[----:B------:R-:W-:-:S03]  /*e340*/  LEA R4, P2, R18, R0, 0x2 ;  /* 0x0000000012047211 */ /* 0x000fc600078410ff */
[----:B------:R-:W5:Y:S01]  /*e350*/  LDL R28, [R1+0x5b4] ;  /* 0x0005b400011c7983 */ /* 0x000f620000100800 */
[----:B------:R-:W-:Y:S01]  /*e360*/  LEA.HI.X.SX32 R5, R18, R3, 0x2, P2 ;  /* 0x0000000312057211 */ /* 0x000fe200010f16ff */
[----:B---3--:R-:W-:-:S05]  /*e370*/  IMAD R8, R8, UR10, RZ ;  /* 0x0000000a08087c24 */ /* 0x008fca000f8e02ff */
[----:B------:R-:W-:Y:S04]  /*e380*/  STL [R1+0x558], R8 ;  /* 0x0005580801007387 */ /* 0x000fe80000100800 */
[----:B------:R1:W-:Y:S04]  /*e390*/  STL.64 [R1+0x108], R6 ;  /* 0x0001080601007387 */ /* 0x0003e80000100a00 */
[----:B------:R-:W3:Y:S04]  /*e3a0*/  LDL.LU R18, [R1+0x7c] ;  /* 0x00007c0001127983 */ /* 0x000ee80000300800 */
[----:B------:R-:W3:Y:S04]  /*e3b0*/  LDL R23, [R1+0x5b0] ;  /* 0x0005b00001177983 */ /* 0x000ee80000100800 */
[----:B------:R1:W-:Y:S04]  /*e3c0*/  STL.64 [R1+0x100], R4 ;  /* 0x0001000401007387 */ /* 0x0003e80000100a00 */
[----:B------:R-:W3:Y:S01]  /*e3d0*/  LDL R29, [R1+0x5ac] ;  /* 0x0005ac00011d7983 */ /* 0x000ee20000100800 */
[----:B------:R-:W-:Y:S01]  /*e3e0*/  IMAD R10, R10, UR10, RZ ;  /* 0x0000000a0a0a7c24 */ /* 0x000fe2000f8e02ff */
[----:B-1----:R-:W-:-:S04]  /*e3f0*/  LEA R6, P5, R27, R0, 0x2 ;  /* 0x000000001b067211 */ /* 0x002fc800078a10ff */
[----:B------:R-:W-:Y:S01]  /*e400*/  LEA.HI.X.SX32 R7, R27, R3, 0x2, P5 ;  /* 0x000000031b077211 */ /* 0x000fe200028f16ff */
[----:B------:R-:W-:Y:S04]  /*e410*/  STL [R1+0x554], R10 ;  /* 0x0005540a01007387 */ /* 0x000fe80000100800 */
[----:B------:R1:W-:Y:S04]  /*e420*/  STL.64 [R1+0xf8], R6 ;  /* 0x0000f80601007387 */ /* 0x0003e80000100a00 */
[----:B------:R-:W3:Y:S01]  /*e430*/  LDL R27, [R1+0x5a8] ;  /* 0x0005a800011b7983 */ /* 0x000ee20000100800 */
[----:B------:R-:W-:-:S04]  /*e440*/  LEA R4, P2, R20, R0, 0x2 ;  /* 0x0000000014047211 */ /* 0x000fc800078410ff */
[----:B------:R-:W-:Y:S02]  /*e450*/  LEA.HI.X.SX32 R5, R20, R3, 0x2, P2 ;  /* 0x0000000314057211 */ /* 0x000fe400010f16ff */
[----:B------:R-:W3:Y:S01]  /*e460*/  LDL.LU R20, [R1+0x78] ;  /* 0x0000780001147983 */ /* 0x000ee20000300800 */
[----:B-1----:R-:W-:-:S03]  /*e470*/  LEA R6, P5, R22, R0, 0x2 ;  /* 0x0000000016067211 */ /* 0x002fc600078a10ff */
[----:B------:R-:W3:Y:S01]  /*e480*/  LDL R21, [R1+0x5a4] ;  /* 0x0005a40001157983 */ /* 0x000ee20000100800 */
[----:B------:R-:W-:-:S03]  /*e490*/  LEA.HI.X.SX32 R7, R22, R3, 0x2, P5 ;  /* 0x0000000316077211 */ /* 0x000fc600028f16ff */
[----:B------:R1:W-:Y:S04]  /*e4a0*/  STL.64 [R1+0xf0], R4 ;  /* 0x0000f00401007387 */ /* 0x0003e80000100a00 */
[----:B------:R-:W3:Y:S04]  /*e4b0*/  LDL.LU R22, [R1+0x74] ;  /* 0x0000740001167983 */ /* 0x000ee80000300800 */
[----:B------:R-:W3:Y:S01]  /*e4c0*/  LDL R11, [R1+0x59c] ;  /* 0x00059c00010b7983 */ /* 0x000ee20000100800 */
[----:B----4-:R-:W-:-:S05]  /*e4d0*/  IMAD R12, R12, UR10, RZ ;  /* 0x0000000a0c0c7c24 */ /* 0x010fca000f8e02ff */
[----:B------:R-:W-:Y:S01]  /*e4e0*/  STL [R1+0x550], R12 ;  /* 0x0005500c01007387 */ /* 0x000fe20000100800 */
[----:B-1----:R-:W-:-:S03]  /*e4f0*/  LEA R4, P2, R25, R0, 0x2 ;  /* 0x0000000019047211 */ /* 0x002fc600078410ff */
[----:B------:R1:W-:Y:S01]  /*e500*/  STL.64 [R1+0xe8], R6 ;  /* 0x0000e80601007387 */ /* 0x0003e20000100a00 */
[----:B------:R-:W-:-:S05]  /*e510*/  LEA.HI.X.SX32 R5, R25, R3, 0x2, P2 ;  /* 0x0000000319057211 */ /* 0x000fca00010f16ff */
[----:B------:R5:W-:Y:S01]  /*e520*/  STL.64 [R1+0xe0], R4 ;  /* 0x0000e00401007387 */ /* 0x000be20000100a00 */
[----:B-1----:R-:W-:-:S04]  /*e530*/  LEA R6, P5, R26, R0, 0x2 ;  /* 0x000000001a067211 */ /* 0x002fc800078a10ff */
[----:B------:R-:W-:Y:S02]  /*e540*/  LEA.HI.X.SX32 R7, R26, R3, 0x2, P5 ;  /* 0x000000031a077211 */ /* 0x000fe400028f16ff */
[----:B------:R-:W4:Y:S04]  /*e550*/  LDL.LU R26, [R1+0x70] ;  /* 0x00007000011a7983 */ /* 0x000f280000300800 */
[----:B------:R-:W4:Y:S01]  /*e560*/  LDL R25, [R1+0x594] ;  /* 0x0005940001197983 */ /* 0x000f220000100800 */
[----:B--2---:R-:W-:Y:S01]  /*e570*/  IMAD R14, R14, UR10, RZ ;  /* 0x0000000a0e0e7c24 */ /* 0x004fe2000f8e02ff */
[----:B-----5:R-:W-:-:S04]  /*e580*/  LEA R4, P2, R24, R0, 0x2 ;  /* 0x0000000018047211 */ /* 0x020fc800078410ff */
[----:B------:R-:W-:Y:S01]  /*e590*/  STL [R1+0x54c], R14 ;  /* 0x00054c0e01007387 */ /* 0x000fe20000100800 */
[----:B------:R-:W-:-:S03]  /*e5a0*/  LEA.HI.X.SX32 R5, R24, R3, 0x2, P2 ;  /* 0x0000000318057211 */ /* 0x000fc600010f16ff */
[----:B------:R1:W-:Y:S04]  /*e5b0*/  STL.64 [R1+0xd8], R6 ;  /* 0x0000d80601007387 */ /* 0x0003e80000100a00 */
[----:B------:R-:W2:Y:S04]  /*e5c0*/  LDL.LU R24, [R1+0x1148] ;  /* 0x0011480001187983 */ /* 0x000ea80000300800 */
[----:B------:R5:W-:Y:S01]  /*e5d0*/  STL.64 [R1+0xd0], R4 ;  /* 0x0000d00401007387 */ /* 0x000be20000100a00 */
[----:B-1----:R-:W-:-:S04]  /*e5e0*/  LEA R6, P5, R2, R0, 0x2 ;  /* 0x0000000002067211 */ /* 0x002fc800078a10ff */
[----:B------:R-:W-:Y:S02]  /*e5f0*/  LEA.HI.X.SX32 R7, R2, R3, 0x2, P5 ;  /* 0x0000000302077211 */ /* 0x000fe400028f16ff */
[----:B------:R-:W4:Y:S01]  /*e600*/  LDL.LU R2, [R1+0x68] ;  /* 0x0000680001027983 */ /* 0x000f220000300800 */
[----:B------:R-:W-:Y:S01]  /*e610*/  IMAD R16, R16, UR10, RZ ;  /* 0x0000000a10107c24 */ /* 0x000fe2000f8e02ff */
[----:B-----5:R-:W-:-:S04]  /*e620*/  LEA R4, P2, R28, R0, 0x2 ;  /* 0x000000001c047211 */ /* 0x020fc800078410ff */
[----:B------:R-:W-:Y:S01]  /*e630*/  STL [R1+0x548], R16 ;  /* 0x0005481001007387 */ /* 0x000fe20000100800 */
[----:B------:R-:W-:-:S03]  /*e640*/  LEA.HI.X.SX32 R5, R28, R3, 0x2, P2 ;  /* 0x000000031c057211 */ /* 0x000fc600010f16ff */
[----:B------:R1:W-:Y:S04]  /*e650*/  STL.64 [R1+0xc8], R6 ;  /* 0x0000c80601007387 */ /* 0x0003e80000100a00 */
[----:B------:R-:W5:Y:S04]  /*e660*/  LDL R28, [R1+0x584] ;  /* 0x00058400011c7983 */ /* 0x000f680000100800 */
[----:B------:R1:W-:Y:S01]  /*e670*/  STL.64 [R1+0xc0], R4 ;  /* 0x0000c00401007387 */ /* 0x0003e20000100a00 */
[----:B---3--:R-:W-:Y:S01]  /*e680*/  IMAD R18, R18, UR10, RZ ;  /* 0x0000000a12127c24 */ /* 0x008fe2000f8e02ff */
[----:B-1----:R-:W-:-:S04]  /*e690*/  LEA R6, P5, R23, R0, 0x2 ;  /* 0x0000000017067211 */ /* 0x002fc800078a10ff */
[----:B------:R-:W-:Y:S02]  /*e6a0*/  LEA.HI.X.SX32 R7, R23, R3, 0x2, P5 ;  /* 0x0000000317077211 */ /* 0x000fe400028f16ff */
[----:B------:R-:W3:Y:S01]  /*e6b0*/  LDL R23, [R1+0x580] ;  /* 0x0005800001177983 */ /* 0x000ee20000100800 */
[----:B------:R-:W-:-:S03]  /*e6c0*/  LEA R4, P2, R29, R0, 0x2 ;  /* 0x000000001d047211 */ /* 0x000fc600078410ff */
[----:B------:R-:W-:Y:S01]  /*e6d0*/  STL [R1+0x544], R18 ;  /* 0x0005441201007387 */ /* 0x000fe20000100800 */
[----:B------:R-:W-:-:S03]  /*e6e0*/  LEA.HI.X.SX32 R5, R29, R3, 0x2, P2 ;  /* 0x000000031d057211 */ /* 0x000fc600010f16ff */
[----:B------:R1:W-:Y:S04]  /*e6f0*/  STL.64 [R1+0xb8], R6 ;  /* 0x0000b80601007387 */ /* 0x0003e80000100a00 */
[----:B------:R-:W3:Y:S04]  /*e700*/  LDL.LU R29, [R1+0x1144] ;  /* 0x00114400011d7983 */ /* 0x000ee80000300800 */
[----:B------:R1:W-:Y:S02]  /*e710*/  STL.64 [R1+0xb0], R4 ;  /* 0x0000b00401007387 */ /* 0x0003e40000100a00 */
[----:B-1----:R-:W-:-:S04]  /*e720*/  LEA R6, P5, R27, R0, 0x2 ;  /* 0x000000001b067211 */ /* 0x002fc800078a10ff */
[----:B------:R-:W-:Y:S02]  /*e730*/  LEA.HI.X.SX32 R7, R27, R3, 0x2, P5 ;  /* 0x000000031b077211 */ /* 0x000fe400028f16ff */
[----:B------:R-:W3:Y:S01]  /*e740*/  LDL.LU R27, [R1+0x1140] ;  /* 0x00114000011b7983 */ /* 0x000ee20000300800 */
[----:B------:R-:W-:Y:S01]  /*e750*/  IMAD R20, R20, UR10, RZ ;  /* 0x0000000a14147c24 */ /* 0x000fe2000f8e02ff */
[----:B------:R-:W-:-:S04]  /*e760*/  LEA R4, P2, R21, R0, 0x2 ;  /* 0x0000000015047211 */ /* 0x000fc800078410ff */
[----:B------:R-:W-:Y:S01]  /*e770*/  STL [R1+0x540], R20 ;  /* 0x0005401401007387 */ /* 0x000fe20000100800 */
[----:B------:R-:W-:-:S03]  /*e780*/  LEA.HI.X.SX32 R5, R21, R3, 0x2, P2 ;  /* 0x0000000315057211 */ /* 0x000fc600010f16ff */
[----:B------:R-:W-:Y:S04]  /*e790*/  STL.64 [R1+0xa8], R6 ;  /* 0x0000a80601007387 */ /* 0x000fe80000100a00 */
[----:B------:R-:W5:Y:S01]  /*e7a0*/  LDL.LU R21, [R1+0x113c] ;  /* 0x00113c0001157983 */ /* 0x000f620000300800 */
[----:B------:R-:W-:-:S03]  /*e7b0*/  IMAD R22, R22, UR10, RZ ;  /* 0x0000000a16167c24 */ /* 0x000fc6000f8e02ff */
[----:B------:R1:W-:Y:S04]  /*e7c0*/  STL.64 [R1+0xa0], R4 ;  /* 0x0000a00401007387 */ /* 0x0003e80000100a00 */
[----:B------:R-:W-:Y:S01]  /*e7d0*/  STL [R1+0x53c], R22 ;  /* 0x00053c1601007387 */ /* 0x000fe20000100800 */
[----:B-1----:R-:W-:-:S04]  /*e7e0*/  LEA R4, P2, R11, R0, 0x2 ;  /* 0x000000000b047211 */ /* 0x002fc800078410ff */
[----:B------:R-:W-:Y:S02]  /*e7f0*/  LEA.HI.X.SX32 R5, R11, R3, 0x2, P2 ;  /* 0x000000030b057211 */ /* 0x000fe400010f16ff */
[----:B--2---:R-:W-:-:S04]  /*e800*/  LEA R6, P5, R24, R0, 0x2 ;  /* 0x0000000018067211 */ /* 0x004fc800078a10ff */
[----:B------:R-:W-:Y:S01]  /*e810*/  LEA.HI.X.SX32 R7, R24, R3, 0x2, P5 ;  /* 0x0000000318077211 */ /* 0x000fe200028f16ff */
[----:B----4-:R-:W-:-:S04]  /*e820*/  IMAD R24, R26, UR10, RZ ;  /* 0x0000000a1a187c24 */ /* 0x010fc8000f8e02ff */
[----:B------:R-:W-:Y:S04]  /*e830*/  STL.64 [R1+0x98], R6 ;  /* 0x0000980601007387 */ /* 0x000fe80000100a00 */
[----:B------:R-:W2:Y:S04]  /*e840*/  LDL.LU R26, [R1+0x2e0] ;  /* 0x0002e000011a7983 */ /* 0x000ea80000300800 */
[----:B------:R-:W4:Y:S04]  /*e850*/  LDL.LU R11, [R1+0x1138] ;  /* 0x00113800010b7983 */ /* 0x000f280000300800 */
[----:B------:R1:W-:Y:S02]  /*e860*/  STL.64 [R1+0x90], R4 ;  /* 0x0000900401007387 */ /* 0x0003e40000100a00 */
[----:B-1----:R-:W-:-:S04]  /*e870*/  LEA R4, P2, R25, R0, 0x2 ;  /* 0x0000000019047211 */ /* 0x002fc800078410ff */
[----:B------:R-:W-:Y:S02]  /*e880*/  LEA.HI.X.SX32 R5, R25, R3, 0x2, P2 ;  /* 0x0000000319057211 */ /* 0x000fe400010f16ff */
[----:B---3--:R-:W-:-:S04]  /*e890*/  LEA R6, P5, R27, R0, 0x2 ;  /* 0x000000001b067211 */ /* 0x008fc800078a10ff */
[----:B------:R-:W-:Y:S02]  /*e8a0*/  LEA.HI.X.SX32 R7, R27, R3, 0x2, P5 ;  /* 0x000000031b077211 */ /* 0x000fe400028f16ff */
[----:B------:R-:W3:Y:S04]  /*e8b0*/  LDL.LU R27, [R1+0x2e4] ;  /* 0x0002e400011b7983 */ /* 0x000ee80000300800 */
[----:B------:R-:W-:Y:S04]  /*e8c0*/  STL [R1+0x538], R24 ;  /* 0x0005381801007387 */ /* 0x000fe80000100800 */
[----:B------:R-:W-:Y:S04]  /*e8d0*/  STL.64 [R1+0x88], R6 ;  /* 0x0000880601007387 */ /* 0x000fe80000100a00 */
[----:B------:R-:W2:Y:S04]  /*e8e0*/  LDL.LU R25, [R1+0x1134] ;  /* 0x0011340001197983 */ /* 0x000ea80000300800 */
[----:B------:R1:W-:Y:S04]  /*e8f0*/  STL.64 [R1+0x80], R4 ;  /* 0x0000800401007387 */ /* 0x0003e80000100a00 */
[----:B-1----:R-:W2:Y:S01]  /*e900*/  LDL.LU R5, [R1+0x64] ;  /* 0x0000640001057983 */ /* 0x002ea20000300800 */
[----:B-----5:R-:W-:Y:S01]  /*e910*/  LEA R6, P5, R21, R0, 0x2 ;  /* 0x0000000015067211 */ /* 0x020fe200078a10ff */
[----:B------:R-:W-:-:S03]  /*e920*/  IMAD R2, R2, UR10, RZ ;  /* 0x0000000a02027c24 */ /* 0x000fc6000f8e02ff */
[----:B------:R-:W-:Y:S02]  /*e930*/  LEA.HI.X.SX32 R7, R21, R3, 0x2, P5 ;  /* 0x0000000315077211 */ /* 0x000fe400028f16ff */
[----:B------:R-:W5:Y:S04]  /*e940*/  LDL.LU R21, [R1+0x2e8] ;  /* 0x0002e80001157983 */ /* 0x000f680000300800 */
[----:B------:R-:W-:Y:S04]  /*e950*/  STL [R1+0x534], R2 ;  /* 0x0005340201007387 */ /* 0x000fe80000100800 */
[----:B------:R2:W-:Y:S01]  /*e960*/  STL.64 [R1+0x78], R6 ;  /* 0x0000780601007387 */ /* 0x0005e20000100a00 */
[----:B----4-:R-:W-:Y:S01]  /*e970*/  LEA R4, P2, R11, R0, 0x2 ;  /* 0x000000000b047211 */ /* 0x010fe200078410ff */
[----:B--2---:R-:W-:-:S03]  /*e980*/  IMAD R7, R5, UR10, RZ ;  /* 0x0000000a05077c24 */ /* 0x004fc6000f8e02ff */
[----:B------:R-:W-:Y:S02]  /*e990*/  LEA.HI.X.SX32 R5, R11, R3, 0x2, P2 ;  /* 0x000000030b057211 */ /* 0x000fe400010f16ff */
[----:B------:R-:W2:Y:S04]  /*e9a0*/  LDL.LU R11, [R1+0x2ec] ;  /* 0x0002ec00010b7983 */ /* 0x000ea80000300800 */
[----:B------:R-:W-:Y:S04]  /*e9b0*/  STL [R1+0x530], R7 ;  /* 0x0005300701007387 */ /* 0x000fe80000100800 */
[----:B------:R1:W-:Y:S04]  /*e9c0*/  STL.64 [R1+0x70], R4 ;  /* 0x0000700401007387 */ /* 0x0003e80000100a00 */
[----:B-1----:R-:W4:Y:S01]  /*e9d0*/  LDL.LU R5, [R1+0x2b0] ;  /* 0x0002b00001057983 */ /* 0x002f220000300800 */
[----:B------:R-:W-:-:S04]  /*e9e0*/  LEA R6, P5, R28, R0, 0x2 ;  /* 0x000000001c067211 */ /* 0x000fc800078a10ff */
[-C--:B------:R-:W-:Y:S02]  /*e9f0*/  LEA.HI.X.SX32 R7, R28, R3.reuse, 0x2, P5 ;  /* 0x000000031c077211 */ /* 0x080fe400028f16ff */
[-C--:B------:R-:W-:Y:S01]  /*ea00*/  LEA R4, P2, R23, R0.reuse, 0x2 ;  /* 0x0000000017047211 */ /* 0x080fe200078410ff */
[----:B------:R-:W2:Y:S04]  /*ea10*/  LDL.LU R28, [R1+0x1130] ;  /* 0x00113000011c7983 */ /* 0x000ea80000300800 */
[----:B------:R1:W-:Y:S02]  /*ea20*/  STL.64 [R1+0x68], R6 ;  /* 0x0000680601007387 */ /* 0x0003e40000100a00 */
[----:B-1----:R-:W-:Y:S01]  /*ea30*/  LEA R6, P5, R25, R0, 0x2 ;  /* 0x0000000019067211 */ /* 0x002fe200078a10ff */
[----:B----4-:R-:W-:Y:S01]  /*ea40*/  IMAD R7, R5, UR10, RZ ;  /* 0x0000000a05077c24 */ /* 0x010fe2000f8e02ff */
[----:B------:R-:W-:-:S02]  /*ea50*/  LEA.HI.X.SX32 R5, R23, R3, 0x2, P2 ;  /* 0x0000000317057211 */ /* 0x000fc400010f16ff */
[----:B------:R-:W4:Y:S04]  /*ea60*/  LDL.LU R23, [R1+0x112c] ;  /* 0x00112c0001177983 */ /* 0x000f280000300800 */
[----:B------:R-:W-:Y:S04]  /*ea70*/  STL [R1+0x52c], R7 ;  /* 0x00052c0701007387 */ /* 0x000fe80000100800 */
[----:B------:R1:W-:Y:S04]  /*ea80*/  STL.64 [R1+0x60], R4 ;  /* 0x0000600401007387 */ /* 0x0003e80000100a00 */
[----:B-1----:R-:W3:Y:S01]  /*ea90*/  LDL.LU R5, [R1+0x2b4] ;  /* 0x0002b40001057983 */ /* 0x002ee20000300800 */
[----:B------:R-:W-:-:S03]  /*eaa0*/  LEA.HI.X.SX32 R7, R25, R3, 0x2, P5 ;  /* 0x0000000319077211 */ /* 0x000fc600028f16ff */
[----:B------:R-:W4:Y:S01]  /*eab0*/  LDL.LU R25, [R1+0x2f0] ;  /* 0x0002f00001197983 */ /* 0x000f220000300800 */
[----:B------:R-:W-:-:S03]  /*eac0*/  LEA R4, P2, R29, R0, 0x2 ;  /* 0x000000001d047211 */ /* 0x000fc600078410ff */
[----:B------:R2:W-:Y:S02]  /*ead0*/  STL.64 [R1+0x58], R6 ;  /* 0x0000580601007387 */ /* 0x0005e40000100a00 */
[----:B--2---:R-:W-:Y:S01]  /*eae0*/  LEA R6, P5, R28, R0, 0x2 ;  /* 0x000000001c067211 */ /* 0x004fe200078a10ff */
[----:B---3--:R-:W-:Y:S01]  /*eaf0*/  IMAD R7, R5, UR10, RZ ;  /* 0x0000000a05077c24 */ /* 0x008fe2000f8e02ff */
[----:B------:R-:W-:-:S05]  /*eb00*/  LEA.HI.X.SX32 R5, R29, R3, 0x2, P2 ;  /* 0x000000031d057211 */ /* 0x000fca00010f16ff */
[----:B------:R-:W-:Y:S04]  /*eb10*/  STL.64 [R1+0x50], R4 ;  /* 0x0000500401007387 */ /* 0x000fe80000100a00 */
[----:B------:R1:W-:Y:S02]  /*eb20*/  STL [R1+0x528], R7 ;  /* 0x0005280701007387 */ /* 0x0003e40000100800 */
[----:B-1----:R-:W-:-:S05]  /*eb30*/  LEA.HI.X.SX32 R7, R28, R3, 0x2, P5 ;  /* 0x000000031c077211 */ /* 0x002fca00028f16ff */
[----:B------:R1:W-:Y:S02]  /*eb40*/  STL.64 [R1+0x48], R6 ;  /* 0x0000480601007387 */ /* 0x0003e40000100a00 */
[----:B-1----:R-:W-:Y:S02]  /*eb50*/  IMAD R7, R26, UR10, RZ ;  /* 0x0000000a1a077c24 */ /* 0x002fe4000f8e02ff */
[----:B------:R-:W2:Y:S01]  /*eb60*/  LDL.LU R26, [R1+0x2f4] ;  /* 0x0002f400011a7983 */ /* 0x000ea20000300800 */
[-C--:B----4-:R-:W-:Y:S02]  /*eb70*/  LEA R4, P2, R23, R0.reuse, 0x2 ;  /* 0x0000000017047211 */ /* 0x090fe400078410ff */
[----:B------:R-:W-:Y:S02]  /*eb80*/  LEA R6, P5, R19, R0, 0x2 ;  /* 0x0000000013067211 */ /* 0x000fe400078a10ff */
[-C--:B------:R-:W-:Y:S01]  /*eb90*/  LEA.HI.X.SX32 R5, R23, R3.reuse, 0x2, P2 ;  /* 0x0000000317057211 */ /* 0x080fe200010f16ff */
[----:B------:R1:W-:Y:S04]  /*eba0*/  STL [R1+0x524], R7 ;  /* 0x0005240701007387 */ /* 0x0003e80000100800 */
[----:B------:R3:W-:Y:S01]  /*ebb0*/  STL.64 [R1+0x40], R4 ;  /* 0x0000400401007387 */ /* 0x0007e20000100a00 */
[----:B-1----:R-:W-:-:S02]  /*ebc0*/  LEA.HI.X.SX32 R7, R19, R3, 0x2, P5 ;  /* 0x0000000313077211 */ /* 0x002fc400028f16ff */
[----:B---3--:R-:W-:-:S03]  /*ebd0*/  LEA R4, P2, R17, R0, 0x2 ;  /* 0x0000000011047211 */ /* 0x008fc600078410ff */
[----:B------:R1:W-:Y:S01]  /*ebe0*/  STL.64 [R1+0x38], R6 ;  /* 0x0000380601007387 */ /* 0x0003e20000100a00 */
[----:B------:R-:W-:-:S05]  /*ebf0*/  LEA.HI.X.SX32 R5, R17, R3, 0x2, P2 ;  /* 0x0000000311057211 */ /* 0x000fca00010f16ff */
[----:B------:R3:W-:Y:S01]  /*ec00*/  STL.64 [R1+0x30], R4 ;  /* 0x0000300401007387 */ /* 0x0007e20000100a00 */
[----:B-1----:R-:W-:Y:S01]  /*ec10*/  IMAD R7, R27, UR10, RZ ;  /* 0x0000000a1b077c24 */ /* 0x002fe2000f8e02ff */
[----:B------:R-:W-:-:S04]  /*ec20*/  LEA R6, P5, R15, R0, 0x2 ;  /* 0x000000000f067211 */ /* 0x000fc800078a10ff */
[----:B------:R1:W-:Y:S01]  /*ec30*/  STL [R1+0x520], R7 ;  /* 0x0005200701007387 */ /* 0x0003e20000100800 */
[----:B---3--:R-:W-:Y:S02]  /*ec40*/  LEA R4, P2, R13, R0, 0x2 ;  /* 0x000000000d047211 */ /* 0x008fe400078410ff */
[-C--:B-1----:R-:W-:Y:S02]  /*ec50*/  LEA.HI.X.SX32 R7, R15, R3.reuse, 0x2, P5 ;  /* 0x000000030f077211 */ /* 0x082fe400028f16ff */
[----:B------:R-:W-:-:S03]  /*ec60*/  LEA.HI.X.SX32 R5, R13, R3, 0x2, P2 ;  /* 0x000000030d057211 */ /* 0x000fc600010f16ff */
[----:B------:R5:W-:Y:S02]  /*ec70*/  STL.64 [R1+0x28], R6 ;  /* 0x0000280601007387 */ /* 0x000be40000100a00 */
[----:B-----5:R-:W-:Y:S01]  /*ec80*/  IMAD R7, R21, UR10, RZ ;  /* 0x0000000a15077c24 */ /* 0x020fe2000f8e02ff */
[C---:B------:R-:W-:Y:S01]  /*ec90*/  LEA R6, P5, R9.reuse, R0, 0x2 ;  /* 0x0000000009067211 */ /* 0x040fe200078a10ff */
[----:B------:R-:W3:Y:S04]  /*eca0*/  LDL.LU R21, [R1+0x2f8] ;  /* 0x0002f80001157983 */ /* 0x000ee80000300800 */
[----:B------:R1:W-:Y:S04]  /*ecb0*/  STL [R1+0x51c], R7 ;  /* 0x00051c0701007387 */ /* 0x0003e80000100800 */
[----:B------:R4:W-:Y:S01]  /*ecc0*/  STL.64 [R1+0x20], R4 ;  /* 0x0000200401007387 */ /* 0x0009e20000100a00 */
[----:B-1----:R-:W-:-:S02]  /*ecd0*/  LEA.HI.X.SX32 R7, R9, R3, 0x2, P5 ;  /* 0x0000000309077211 */ /* 0x002fc400028f16ff */
[----:B----4-:R-:W-:-:S03]  /*ece0*/  LEA R4, P2, R8, R0, 0x2 ;  /* 0x0000000008047211 */ /* 0x010fc600078410ff */
[----:B------:R1:W-:Y:S01]  /*ecf0*/  STL.64 [R1+0x18], R6 ;  /* 0x0000180601007387 */ /* 0x0003e20000100a00 */
[----:B------:R-:W-:-:S05]  /*ed00*/  LEA.HI.X.SX32 R5, R8, R3, 0x2, P2 ;  /* 0x0000000308057211 */ /* 0x000fca00010f16ff */
[----:B------:R4:W-:Y:S01]  /*ed10*/  STL.64 [R1+0x1048], R4 ;  /* 0x0010480401007387 */ /* 0x0009e20000100a00 */
[----:B-1----:R-:W-:Y:S01]  /*ed20*/  IMAD R7, R11, UR10, RZ ;  /* 0x0000000a0b077c24 */ /* 0x002fe2000f8e02ff */
[----:B------:R-:W-:-:S04]  /*ed30*/  LEA R6, P5, R10, R0, 0x2 ;  /* 0x000000000a067211 */ /* 0x000fc800078a10ff */
[----:B------:R1:W-:Y:S01]  /*ed40*/  STL [R1+0x518], R7 ;  /* 0x0005180701007387 */ /* 0x0003e20000100800 */
[----:B----4-:R-:W-:Y:S01]  /*ed50*/  IMAD R4, R25, UR10, RZ ;  /* 0x0000000a19047c24 */ /* 0x010fe2000f8e02ff */
[----:B-1----:R-:W-:-:S05]  /*ed60*/  LEA.HI.X.SX32 R7, R10, R3, 0x2, P5 ;  /* 0x000000030a077211 */ /* 0x002fca00028f16ff */
[----:B------:R-:W-:Y:S04]  /*ed70*/  STL.64 [R1+0xf68], R6 ;  /* 0x000f680601007387 */ /* 0x000fe80000100a00 */
[----:B------:R-:W4:Y:S01]  /*ed80*/  LDL.LU R25, [R1+0x2fc] ;  /* 0x0002fc0001197983 */ /* 0x000f220000300800 */
[-C--:B------:R-:W-:Y:S02]  /*ed90*/  LEA R8, P2, R12, R0.reuse, 0x2 ;  /* 0x000000000c087211 */ /* 0x080fe400078410ff */
[----:B------:R-:W-:Y:S02]  /*eda0*/  LEA R10, P5, R14, R0, 0x2 ;  /* 0x000000000e0a7211 */ /* 0x000fe400078a10ff */
[-C--:B------:R-:W-:Y:S02]  /*edb0*/  LEA.HI.X.SX32 R9, R12, R3.reuse, 0x2, P2 ;  /* 0x000000030c097211 */ /* 0x080fe400010f16ff */
[----:B------:R-:W-:-:S02]  /*edc0*/  LEA.HI.X.SX32 R11, R14, R3, 0x2, P5 ;  /* 0x000000030e0b7211 */ /* 0x000fc400028f16ff */
[-C--:B------:R-:W-:Y:S01]  /*edd0*/  LEA R12, P2, R16, R0.reuse, 0x2 ;  /* 0x00000000100c7211 */ /* 0x080fe200078410ff */
[----:B------:R-:W-:Y:S01]  /*ede0*/  STL [R1+0x514], R4 ;  /* 0x0005140401007387 */ /* 0x000fe20000100800 */
[----:B------:R-:W-:Y:S02]  /*edf0*/  LEA R14, P5, R18, R0, 0x2 ;  /* 0x00000000120e7211 */ /* 0x000fe400078a10ff */
[-C--:B------:R-:W-:Y:S01]  /*ee00*/  LEA.HI.X.SX32 R13, R16, R3.reuse, 0x2, P2 ;  /* 0x00000003100d7211 */ /* 0x080fe200010f16ff */
[----:B------:R1:W-:Y:S04]  /*ee10*/  STL.64 [R1+0x1050], R8 ;  /* 0x0010500801007387 */ /* 0x0003e80000100a00 */
[----:B------:R5:W-:Y:S01]  /*ee20*/  STL.64 [R1+0xf70], R10 ;  /* 0x000f700a01007387 */ /* 0x000be20000100a00 */
[----:B------:R-:W-:-:S03]  /*ee30*/  LEA.HI.X.SX32 R15, R18, R3, 0x2, P5 ;  /* 0x00000003120f7211 */ /* 0x000fc600028f16ff */
[----:B-1----:R-:W4:Y:S04]  /*ee40*/  LDL R9, [R1+0x528] ;  /* 0x0005280001097983 */ /* 0x002f280000100800 */
[----:B-----5:R-:W5:Y:S04]  /*ee50*/  LDL R10, [R1+0x530] ;  /* 0x00053000010a7983 */ /* 0x020f680000100800 */
[----:B------:R-:W5:Y:S04]  /*ee60*/  LDL R11, [R1+0x52c] ;  /* 0x00052c00010b7983 */ /* 0x000f680000100800 */
[----:B------:R1:W-:Y:S04]  /*ee70*/  STL.64 [R1+0x1058], R12 ;  /* 0x0010580c01007387 */ /* 0x0003e80000100a00 */
[----:B-1----:R-:W5:Y:S01]  /*ee80*/  LDL.LU R12, [R1+0x300] ;  /* 0x00030000010c7983 */ /* 0x002f620000300800 */
[----:B--2---:R-:W-:-:S05]  /*ee90*/  IMAD R28, R26, UR10, RZ ;  /* 0x0000000a1a1c7c24 */ /* 0x004fca000f8e02ff */
[----:B------:R-:W-:Y:S04]  /*eea0*/  STL [R1+0x510], R28 ;  /* 0x0005101c01007387 */ /* 0x000fe80000100800 */
[----:B------:R-:W2:Y:S04]  /*eeb0*/  LDL R6, [R1+0x524] ;  /* 0x0005240001067983 */ /* 0x000ea80000100800 */
[----:B------:R-:W-:Y:S04]  /*eec0*/  STL.64 [R1+0xf78], R14 ;  /* 0x000f780e01007387 */ /* 0x000fe80000100a00 */
[----:B------:R-:W2:Y:S01]  /*eed0*/  LDL.LU R8, [R1+0x304] ;  /* 0x0003040001087983 */ /* 0x000ea20000300800 */
[----:B------:R-:W-:-:S03]  /*eee0*/  LEA R16, P2, R20, R0, 0x2 ;  /* 0x0000000014107211 */ /* 0x000fc600078410ff */
[----:B------:R-:W2:Y:S01]  /*eef0*/  LDL R7, [R1+0x520] ;  /* 0x0005200001077983 */ /* 0x000ea20000100800 */
[----:B------:R-:W-:-:S03]  /*ef00*/  LEA.HI.X.SX32 R17, R20, R3, 0x2, P2 ;  /* 0x0000000314117211 */ /* 0x000fc600010f16ff */
[----:B------:R-:W2:Y:S04]  /*ef10*/  LDL R5, [R1+0x51c] ;  /* 0x00051c0001057983 */ /* 0x000ea80000100800 */
[----:B------:R-:W-:Y:S01]  /*ef20*/  STL.64 [R1+0x1060], R16 ;  /* 0x0010601001007387 */ /* 0x000fe20000100a00 */
[-C--:B------:R-:W-:Y:S02]  /*ef30*/  LEA R18, P5, R22, R0.reuse, 0x2 ;  /* 0x0000000016127211 */ /* 0x080fe400078a10ff */
[-C--:B------:R-:W-:Y:S02]  /*ef40*/  LEA R20, P2, R24, R0.reuse, 0x2 ;  /* 0x0000000018147211 */ /* 0x080fe400078410ff */
[----:B------:R-:W-:Y:S02]  /*ef50*/  LEA.HI.X.SX32 R19, R22, R3, 0x2, P5 ;  /* 0x0000000316137211 */ /* 0x000fe400028f16ff */
[----:B------:R-:W-:-:S04]  /*ef60*/  LEA R22, P5, R2, R0, 0x2 ;  /* 0x0000000002167211 */ /* 0x000fc800078a10ff */
[----:B------:R-:W-:Y:S01]  /*ef70*/  LEA.HI.X.SX32 R23, R2, R3, 0x2, P5 ;  /* 0x0000000302177211 */ /* 0x000fe200028f16ff */
[----:B---3--:R-:W-:-:S05]  /*ef80*/  IMAD R29, R21, UR10, RZ ;  /* 0x0000000a151d7c24 */ /* 0x008fca000f8e02ff */
[----:B------:R-:W-:Y:S04]  /*ef90*/  STL [R1+0x50c], R29 ;  /* 0x00050c1d01007387 */ /* 0x000fe80000100800 */
[----:B------:R-:W3:Y:S01]  /*efa0*/  LDL.LU R4, [R1+0x308] ;  /* 0x0003080001047983 */ /* 0x000ee20000300800 */
[----:B------:R-:W-:-:S03]  /*efb0*/  LEA.HI.X.SX32 R21, R24, R3, 0x2, P2 ;  /* 0x0000000318157211 */ /* 0x000fc600010f16ff */
[----:B------:R1:W-:Y:S04]  /*efc0*/  STL.64 [R1+0xf80], R18 ;  /* 0x000f801201007387 */ /* 0x0003e80000100a00 */
[----:B-1----:R-:W3:Y:S04]  /*efd0*/  LDL R18, [R1+0x518] ;  /* 0x0005180001127983 */ /* 0x002ee80000100800 */
[----:B------:R-:W3:Y:S04]  /*efe0*/  LDL R19, [R1+0x514] ;  /* 0x0005140001137983 */ /* 0x000ee80000100800 */
[----:B------:R2:W-:Y:S01]  /*eff0*/  STL.64 [R1+0x1068], R20 ;  /* 0x0010681401007387 */ /* 0x0005e20000100a00 */
[----:B----4-:R-:W-:-:S05]  /*f000*/  IMAD R13, R25, UR10, RZ ;  /* 0x0000000a190d7c24 */ /* 0x010fca000f8e02ff */
[----:B------:R-:W-:Y:S04]  /*f010*/  STL [R1+0x508], R13 ;  /* 0x0005080d01007387 */ /* 0x000fe80000100800 */
[----:B------:R-:W4:Y:S04]  /*f020*/  LDL.LU R2, [R1+0x30c] ;  /* 0x00030c0001027983 */ /* 0x000f280000300800 */
[----:B------:R-:W-:Y:S04]  /*f030*/  STL.64 [R1+0xf88], R22 ;  /* 0x000f881601007387 */ /* 0x000fe80000100a00 */
[----:B------:R-:W4:Y:S01]  /*f040*/  LDL.LU R17, [R1+0x314] ;  /* 0x0003140001117983 */ /* 0x000f220000300800 */
[----:B-----5:R-:W-:-:S02]  /*f050*/  LEA R24, P2, R10, R0, 0x2 ;  /* 0x000000000a187211 */ /* 0x020fc400078410ff */
[CC--:B------:R-:W-:Y:S02]  /*f060*/  LEA R26, P5, R11.reuse, R0.reuse, 0x2 ;  /* 0x000000000b1a7211 */ /* 0x0c0fe400078a10ff */
[-C--:B------:R-:W-:Y:S02]  /*f070*/  LEA.HI.X.SX32 R25, R10, R3.reuse, 0x2, P2 ;  /* 0x000000030a197211 */ /* 0x080fe400010f16ff */
[-C--:B------:R-:W-:Y:S02]  /*f080*/  LEA.HI.X.SX32 R27, R11, R3.reuse, 0x2, P5 ;  /* 0x000000030b1b7211 */ /* 0x080fe400028f16ff */
[C---:B------:R-:W-:Y:S01]  /*f090*/  LEA R14, P2, R9.reuse, R0, 0x2 ;  /* 0x00000000090e7211 */ /* 0x040fe200078410ff */
[----:B------:R-:W-:Y:S01]  /*f0a0*/  STL.64 [R1+0x1070], R24 ;  /* 0x0010701801007387 */ /* 0x000fe20000100a00 */
[----:B------:R-:W-:Y:S02]  /*f0b0*/  IMAD R16, R12, UR10, RZ ;  /* 0x0000000a0c107c24 */ /* 0x000fe4000f8e02ff */
[----:B------:R-:W-:-:S03]  /*f0c0*/  LEA.HI.X.SX32 R15, R9, R3, 0x2, P2 ;  /* 0x00000003090f7211 */ /* 0x000fc600010f16ff */
[----:B------:R-:W-:Y:S04]  /*f0d0*/  STL [R1+0x504], R16 ;  /* 0x0005041001007387 */ /* 0x000fe80000100800 */
[----:B------:R-:W-:Y:S04]  /*f0e0*/  STL.64 [R1+0xf90], R26 ;  /* 0x000f901a01007387 */ /* 0x000fe80000100a00 */
[----:B------:R-:W5:Y:S01]  /*f0f0*/  LDL.LU R12, [R1+0x31c] ;  /* 0x00031c00010c7983 */ /* 0x000f620000300800 */
[----:B--2---:R-:W-:-:S04]  /*f100*/  LEA R20, P5, R6, R0, 0x2 ;  /* 0x0000000006147211 */ /* 0x004fc800078a10ff */
[----:B------:R-:W-:Y:S01]  /*f110*/  LEA.HI.X.SX32 R21, R6, R3, 0x2, P5 ;  /* 0x0000000306157211 */ /* 0x000fe200028f16ff */
[----:B------:R-:W-:-:S05]  /*f120*/  IMAD R8, R8, UR10, RZ ;  /* 0x0000000a08087c24 */ /* 0x000fca000f8e02ff */
[----:B------:R-:W-:Y:S04]  /*f130*/  STL [R1+0x500], R8 ;  /* 0x0005000801007387 */ /* 0x000fe80000100800 */
[----:B------:R1:W-:Y:S04]  /*f140*/  STL.64 [R1+0x2e0], R20 ;  /* 0x0002e01401007387 */ /* 0x0003e80000100a00 */
[----:B------:R-:W-:Y:S04]  /*f150*/  STL.64 [R1+0x2b0], R14 ;  /* 0x0002b00e01007387 */ /* 0x000fe80000100a00 */
[----:B------:R2:W-:Y:S04]  /*f160*/  STL.64 [R1+0x1078], R14 ;  /* 0x0010780e01007387 */ /* 0x0005e80000100a00 */
[----:B------:R-:W5:Y:S01]  /*f170*/  LDL.LU R9, [R1+0x32c] ;  /* 0x00032c0001097983 */ /* 0x000f620000300800 */
[----:B-1----:R-:W-:-:S04]  /*f180*/  LEA R20, P5, R5, R0, 0x2 ;  /* 0x0000000005147211 */ /* 0x002fc800078a10ff */
[----:B------:R-:W-:Y:S02]  /*f190*/  LEA.HI.X.SX32 R21, R5, R3, 0x2, P5 ;  /* 0x0000000305157211 */ /* 0x000fe400028f16ff */
[----:B------:R-:W-:-:S04]  /*f1a0*/  LEA R10, P2, R7, R0, 0x2 ;  /* 0x00000000070a7211 */ /* 0x000fc800078410ff */
[----:B------:R-:W-:Y:S01]  /*f1b0*/  LEA.HI.X.SX32 R11, R7, R3, 0x2, P2 ;  /* 0x00000003070b7211 */ /* 0x000fe200010f16ff */
[----:B---3--:R-:W-:-:S05]  /*f1c0*/  IMAD R4, R4, UR10, RZ ;  /* 0x0000000a04047c24 */ /* 0x008fca000f8e02ff */
[----:B------:R-:W-:Y:S04]  /*f1d0*/  STL [R1+0x4fc], R4 ;  /* 0x0004fc0401007387 */ /* 0x000fe80000100800 */
[----:B------:R-:W3:Y:S01]  /*f1e0*/  LDL.LU R5, [R1+0x33c] ;  /* 0x00033c0001057983 */ /* 0x000ee20000300800 */
[CC--:B------:R-:W-:Y:S02]  /*f1f0*/  LEA R6, P2, R18.reuse, R0.reuse, 0x2 ;  /* 0x0000000012067211 */ /* 0x0c0fe400078410ff */
[C---:B--2---:R-:W-:Y:S01]  /*f200*/  LEA R14, P5, R19.reuse, R0, 0x2 ;  /* 0x00000000130e7211 */ /* 0x044fe200078a10ff */
[----:B------:R-:W-:Y:S01]  /*f210*/  STL.64 [R1+0x2f0], R20 ;  /* 0x0002f01401007387 */ /* 0x000fe20000100a00 */
[-C--:B------:R-:W-:Y:S02]  /*f220*/  LEA.HI.X.SX32 R7, R18, R3.reuse, 0x2, P2 ;  /* 0x0000000312077211 */ /* 0x080fe400010f16ff */
[----:B------:R-:W-:Y:S01]  /*f230*/  LEA.HI.X.SX32 R15, R19, R3, 0x2, P5 ;  /* 0x00000003130f7211 */ /* 0x000fe200028f16ff */
[----:B------:R-:W-:Y:S04]  /*f240*/  STL.64 [R1+0x2e8], R10 ;  /* 0x0002e80a01007387 */ /* 0x000fe80000100a00 */
[----:B------:R-:W-:Y:S01]  /*f250*/  STL.64 [R1+0x1080], R10 ;  /* 0x0010800a01007387 */ /* 0x000fe20000100a00 */
[----:B----4-:R-:W-:-:S05]  /*f260*/  IMAD R2, R2, UR10, RZ ;  /* 0x0000000a02027c24 */ /* 0x010fca000f8e02ff */
[----:B------:R-:W-:Y:S04]  /*f270*/  STL [R1+0x4f8], R2 ;  /* 0x0004f80201007387 */ /* 0x000fe80000100800 */
[----:B------:R-:W-:Y:S04]  /*f280*/  STL.64 [R1+0x2f8], R6 ;  /* 0x0002f80601007387 */ /* 0x000fe80000100a00 */
[----:B------:R1:W-:Y:S04]  /*f290*/  STL.64 [R1+0x300], R14 ;  /* 0x0003000e01007387 */ /* 0x0003e80000100a00 */
[----:B------:R-:W-:Y:S01]  /*f2a0*/  STL.64 [R1+0x1088], R6 ;  /* 0x0010880601007387 */ /* 0x000fe20000100a00 */
[----:B-1----:R-:W-:-:S03]  /*f2b0*/  IMAD R14, R17, UR10, RZ ;  /* 0x0000000a110e7c24 */ /* 0x002fc6000f8e02ff */
[----:B------:R-:W2:Y:S01]  /*f2c0*/  LDL.LU R17, [R1+0x34c] ;  /* 0x00034c0001117983 */ /* 0x000ea20000300800 */
[CC--:B------:R-:W-:Y:S02]  /*f2d0*/  LEA R10, P2, R28.reuse, R0.reuse, 0x2 ;  /* 0x000000001c0a7211 */ /* 0x0c0fe400078410ff */
[C---:B------:R-:W-:Y:S02]  /*f2e0*/  LEA R18, P5, R29.reuse, R0, 0x2 ;  /* 0x000000001d127211 */ /* 0x040fe400078a10ff */
[-C--:B------:R-:W-:Y:S02]  /*f2f0*/  LEA.HI.X.SX32 R11, R28, R3.reuse, 0x2, P2 ;  /* 0x000000031c0b7211 */ /* 0x080fe400010f16ff */
[----:B------:R-:W4:Y:S01]  /*f300*/  LDL.LU R28, [R1+0x1128] ;  /* 0x00112800011c7983 */ /* 0x000f220000300800 */
[----:B------:R-:W-:-:S03]  /*f310*/  LEA.HI.X.SX32 R19, R29, R3, 0x2, P5 ;  /* 0x000000031d137211 */ /* 0x000fc600028f16ff */
[----:B------:R1:W-:Y:S04]  /*f320*/  STL.64 [R1+0x308], R10 ;  /* 0x0003080a01007387 */ /* 0x0003e80000100a00 */
[----:B------:R-:W-:Y:S04]  /*f330*/  STL [R1+0x4f4], R14 ;  /* 0x0004f40e01007387 */ /* 0x000fe80000100800 */
[----:B------:R-:W4:Y:S01]  /*f340*/  LDL.LU R29, [R1+0x1124] ;  /* 0x00112400011d7983 */ /* 0x000f220000300800 */
[----:B-1----:R-:W-:-:S03]  /*f350*/  LEA R10, P2, R13, R0, 0x2 ;  /* 0x000000000d0a7211 */ /* 0x002fc600078410ff */
[----:B------:R1:W-:Y:S01]  /*f360*/  STL.64 [R1+0x310], R18 ;  /* 0x0003101201007387 */ /* 0x0003e20000100a00 */
[----:B------:R-:W-:-:S03]  /*f370*/  LEA.HI.X.SX32 R11, R13, R3, 0x2, P2 ;  /* 0x000000030d0b7211 */ /* 0x000fc600010f16ff */
[----:B------:R-:W4:Y:S01]  /*f380*/  LDL.LU R13, [R1+0x35c] ;  /* 0x00035c00010d7983 */ /* 0x000f220000300800 */
[----:B------:R-:W-:Y:S01]  /*f390*/  LEA R6, P5, R16, R0, 0x2 ;  /* 0x0000000010067211 */ /* 0x000fe200078a10ff */
[----:B-----5:R-:W-:-:S03]  /*f3a0*/  IMAD R12, R12, UR10, RZ ;  /* 0x0000000a0c0c7c24 */ /* 0x020fc6000f8e02ff */
[-C--:B------:R-:W-:Y:S02]  /*f3b0*/  LEA.HI.X.SX32 R7, R16, R3.reuse, 0x2, P5 ;  /* 0x0000000310077211 */ /* 0x080fe400028f16ff */
[C---:B-1----:R-:W-:Y:S01]  /*f3c0*/  LEA R18, P2, R8.reuse, R0, 0x2 ;  /* 0x0000000008127211 */ /* 0x042fe200078410ff */
[----:B------:R-:W-:Y:S04]  /*f3d0*/  STL [R1+0x4f0], R12 ;  /* 0x0004f00c01007387 */ /* 0x000fe80000100800 */
[----:B------:R-:W-:Y:S01]  /*f3e0*/  STL.64 [R1+0x318], R10 ;  /* 0x0003180a01007387 */ /* 0x000fe20000100a00 */
[----:B------:R-:W-:-:S03]  /*f3f0*/  LEA.HI.X.SX32 R19, R8, R3, 0x2, P2 ;  /* 0x0000000308137211 */ /* 0x000fc600010f16ff */
[----:B------:R1:W-:Y:S02]  /*f400*/  STL.64 [R1+0x320], R6 ;  /* 0x0003200601007387 */ /* 0x0003e40000100a00 */
[----:B-1----:R-:W-:Y:S02]  /*f410*/  IMAD R6, R9, UR10, RZ ;  /* 0x0000000a09067c24 */ /* 0x002fe4000f8e02ff */
[----:B------:R-:W5:Y:S04]  /*f420*/  LDL.LU R9, [R1+0x36c] ;  /* 0x00036c0001097983 */ /* 0x000f680000300800 */
[----:B------:R-:W-:Y:S04]  /*f430*/  STL [R1+0x4ec], R6 ;  /* 0x0004ec0601007387 */ /* 0x000fe80000100800 */
[----:B------:R-:W-:Y:S04]  /*f440*/  STL.64 [R1+0x328], R18 ;  /* 0x0003281201007387 */ /* 0x000fe80000100a00 */
[----:B------:R-:W5:Y:S01]  /*f450*/  LDL.LU R21, [R1+0x374] ;  /* 0x0003740001157983 */ /* 0x000f620000300800 */
[----:B------:R-:W-:-:S02]  /*f460*/  LEA R10, P5, R4, R0, 0x2 ;  /* 0x00000000040a7211 */ /* 0x000fc400078a10ff */
[----:B------:R-:W-:Y:S02]  /*f470*/  LEA R22, P2, R2, R0, 0x2 ;  /* 0x0000000002167211 */ /* 0x000fe400078410ff */
[-C--:B------:R-:W-:Y:S02]  /*f480*/  LEA.HI.X.SX32 R11, R4, R3.reuse, 0x2, P5 ;  /* 0x00000003040b7211 */ /* 0x080fe400028f16ff */
[----:B------:R-:W-:-:S03]  /*f490*/  LEA.HI.X.SX32 R23, R2, R3, 0x2, P2 ;  /* 0x0000000302177211 */ /* 0x000fc600010f16ff */
[----:B------:R1:W-:Y:S04]  /*f4a0*/  STL.64 [R1+0x330], R10 ;  /* 0x0003300a01007387 */ /* 0x0003e80000100a00 */
[----:B------:R-:W5:Y:S01]  /*f4b0*/  LDL.LU R2, [R1+0x37c] ;  /* 0x00037c0001027983 */ /* 0x000f620000300800 */
[-C--:B------:R-:W-:Y:S02]  /*f4c0*/  LEA R4, P2, R12, R0.reuse, 0x2 ;  /* 0x000000000c047211 */ /* 0x080fe400078410ff */
[----:B-1----:R-:W-:Y:S01]  /*f4d0*/  LEA R10, P5, R14, R0, 0x2 ;  /* 0x000000000e0a7211 */ /* 0x002fe200078a10ff */
[----:B---3--:R-:W-:-:S05]  /*f4e0*/  IMAD R8, R5, UR10, RZ ;  /* 0x0000000a05087c24 */ /* 0x008fca000f8e02ff */
[----:B------:R-:W-:Y:S04]  /*f4f0*/  STL [R1+0x4e8], R8 ;  /* 0x0004e80801007387 */ /* 0x000fe80000100800 */
[----:B------:R-:W3:Y:S01]  /*f500*/  LDL.LU R18, [R1+0x384] ;  /* 0x0003840001127983 */ /* 0x000ee20000300800 */
[----:B------:R-:W-:-:S03]  /*f510*/  LEA.HI.X.SX32 R11, R14, R3, 0x2, P5 ;  /* 0x000000030e0b7211 */ /* 0x000fc600028f16ff */
[----:B------:R-:W3:Y:S01]  /*f520*/  LDL.LU R19, [R1+0x38c] ;  /* 0x00038c0001137983 */ /* 0x000ee20000300800 */
[----:B------:R-:W-:-:S03]  /*f530*/  LEA.HI.X.SX32 R5, R12, R3, 0x2, P2 ;  /* 0x000000030c057211 */ /* 0x000fc600010f16ff */
[----:B------:R1:W-:Y:S04]  /*f540*/  STL.64 [R1+0x340], R10 ;  /* 0x0003400a01007387 */ /* 0x0003e80000100a00 */
[----:B------:R-:W-:Y:S04]  /*f550*/  STL.64 [R1+0x338], R22 ;  /* 0x0003381601007387 */ /* 0x000fe80000100a00 */
[----:B------:R-:W-:Y:S04]  /*f560*/  STL.64 [R1+0x1030], R22 ;  /* 0x0010301601007387 */ /* 0x000fe80000100a00 */
[----:B------:R1:W-:Y:S02]  /*f570*/  STL.64 [R1+0x348], R4 ;  /* 0x0003480401007387 */ /* 0x0003e40000100a00 */
[----:B-1----:R-:W-:-:S04]  /*f580*/  LEA R10, P5, R6, R0, 0x2 ;  /* 0x00000000060a7211 */ /* 0x002fc800078a10ff */
[----:B------:R-:W-:Y:S02]  /*f590*/  LEA.HI.X.SX32 R11, R6, R3, 0x2, P5 ;  /* 0x00000003060b7211 */ /* 0x000fe400028f16ff */
[----:B------:R-:W-:-:S04]  /*f5a0*/  LEA R4, P2, R8, R0, 0x2 ;  /* 0x0000000008047211 */ /* 0x000fc800078410ff */
[----:B------:R-:W-:Y:S01]  /*f5b0*/  LEA.HI.X.SX32 R5, R8, R3, 0x2, P2 ;  /* 0x0000000308057211 */ /* 0x000fe200010f16ff */
[----:B--2---:R-:W-:-:S05]  /*f5c0*/  IMAD R7, R17, UR10, RZ ;  /* 0x0000000a11077c24 */ /* 0x004fca000f8e02ff */
[----:B------:R-:W-:Y:S04]  /*f5d0*/  STL [R1+0x4e4], R7 ;  /* 0x0004e40701007387 */ /* 0x000fe80000100800 */
[----:B------:R-:W2:Y:S04]  /*f5e0*/  LDL.LU R16, [R1+0x394] ;  /* 0x0003940001107983 */ /* 0x000ea80000300800 */
[----:B------:R-:W2:Y:S04]  /*f5f0*/  LDL.LU R12, [R1+0x39c] ;  /* 0x00039c00010c7983 */ /* 0x000ea80000300800 */
[----:B------:R-:W-:Y:S04]  /*f600*/  STL.64 [R1+0x350], R10 ;  /* 0x0003500a01007387 */ /* 0x000fe80000100a00 */
[----:B----4-:R-:W-:Y:S04]  /*f610*/  STL [R1+0x1110], R28 ;  /* 0x0011101c01007387 */ /* 0x010fe80000100800 */
[----:B------:R-:W4:Y:S01]  /*f620*/  LDL.LU R17, [R1+0x3a4] ;  /* 0x0003a40001117983 */ /* 0x000f220000300800 */
[----:B------:R-:W-:-:S03]  /*f630*/  IMAD R6, R13, UR10, RZ ;  /* 0x0000000a0d067c24 */ /* 0x000fc6000f8e02ff */
[----:B------:R-:W4:Y:S04]  /*f640*/  LDL.LU R13, [R1+0x3ac] ;  /* 0x0003ac00010d7983 */ /* 0x000f280000300800 */
[----:B------:R-:W-:Y:S04]  /*f650*/  STL [R1+0x4e0], R6 ;  /* 0x0004e00601007387 */ /* 0x000fe80000100800 */
[----:B------:R1:W-:Y:S04]  /*f660*/  STL.64 [R1+0x358], R4 ;  /* 0x0003580401007387 */ /* 0x0003e80000100a00 */
[----:B------:R-:W4:Y:S01]  /*f670*/  LDL.LU R8, [R1+0x3b4] ;  /* 0x0003b40001087983 */ /* 0x000f220000300800 */
[----:B-1----:R-:W-:-:S04]  /*f680*/  LEA R4, P2, R7, R0, 0x2 ;  /* 0x0000000007047211 */ /* 0x002fc800078410ff */
[----:B------:R-:W-:-:S05]  /*f690*/  LEA.HI.X.SX32 R5, R7, R3, 0x2, P2 ;  /* 0x0000000307057211 */ /* 0x000fca00010f16ff */
[----:B------:R1:W-:Y:S02]  /*f6a0*/  STL.64 [R1+0x368], R4 ;  /* 0x0003680401007387 */ /* 0x0003e40000100a00 */
[----:B-1----:R-:W-:-:S04]  /*f6b0*/  LEA R4, P2, R6, R0, 0x2 ;  /* 0x0000000006047211 */ /* 0x002fc800078410ff */
[----:B------:R-:W-:Y:S01]  /*f6c0*/  LEA.HI.X.SX32 R5, R6, R3, 0x2, P2 ;  /* 0x0000000306057211 */ /* 0x000fe200010f16ff */
[----:B-----5:R-:W-:-:S05]  /*f6d0*/  IMAD R9, R9, UR10, RZ ;  /* 0x0000000a09097c24 */ /* 0x020fca000f8e02ff */
[----:B------:R-:W-:Y:S04]  /*f6e0*/  STL [R1+0x4dc], R9 ;  /* 0x0004dc0901007387 */ /* 0x000fe80000100800 */
[----:B------:R1:W-:Y:S01]  /*f6f0*/  STL.64 [R1+0x370], R4 ;  /* 0x0003700401007387 */ /* 0x0003e20000100a00 */
[----:B------:R-:W-:-:S03]  /*f700*/  IMAD R10, R21, UR10, RZ ;  /* 0x0000000a150a7c24 */ /* 0x000fc6000f8e02ff */
[----:B-1----:R-:W5:Y:S04]  /*f710*/  LDL.LU R5, [R1+0x3bc] ;  /* 0x0003bc0001057983 */ /* 0x002f680000300800 */
[----:B------:R-:W-:Y:S04]  /*f720*/  STL [R1+0x4d8], R10 ;  /* 0x0004d80a01007387 */ /* 0x000fe80000100800 */
[----:B------:R-:W5:Y:S01]  /*f730*/  LDL.LU R4, [R1+0x3c4] ;  /* 0x0003c40001047983 */ /* 0x000f620000300800 */
[----:B------:R-:W-:Y:S01]  /*f740*/  LEA R6, P2, R9, R0, 0x2 ;  /* 0x0000000009067211 */ /* 0x000fe200078410ff */
[----:B------:R-:W-:-:S03]  /*f750*/  IMAD R2, R2, UR10, RZ ;  /* 0x0000000a02027c24 */ /* 0x000fc6000f8e02ff */
[----:B------:R-:W-:Y:S02]  /*f760*/  LEA.HI.X.SX32 R7, R9, R3, 0x2, P2 ;  /* 0x0000000309077211 */ /* 0x000fe400010f16ff */
[----:B------:R-:W5:Y:S04]  /*f770*/  LDL.LU R9, [R1+0x3cc] ;  /* 0x0003cc0001097983 */ /* 0x000f680000300800 */
[----:B------:R-:W-:Y:S04]  /*f780*/  STL [R1+0x4d4], R2 ;  /* 0x0004d40201007387 */ /* 0x000fe80000100800 */
[----:B------:R1:W-:Y:S02]  /*f790*/  STL.64 [R1+0x378], R6 ;  /* 0x0003780601007387 */ /* 0x0003e40000100a00 */
[----:B-1----:R-:W-:-:S04]  /*f7a0*/  LEA R6, P2, R10, R0, 0x2 ;  /* 0x000000000a067211 */ /* 0x002fc800078410ff */
[----:B------:R-:W-:Y:S01]  /*f7b0*/  LEA.HI.X.SX32 R7, R10, R3, 0x2, P2 ;  /* 0x000000030a077211 */ /* 0x000fe200010f16ff */
[----:B---3--:R-:W-:-:S04]  /*f7c0*/  IMAD R14, R18, UR10, RZ ;  /* 0x0000000a120e7c24 */ /* 0x008fc8000f8e02ff */
[----:B------:R1:W-:Y:S04]  /*f7d0*/  STL.64 [R1+0x380], R6 ;  /* 0x0003800601007387 */ /* 0x0003e80000100a00 */
[----:B------:R-:W-:Y:S01]  /*f7e0*/  STL [R1+0x4d0], R14 ;  /* 0x0004d00e01007387 */ /* 0x000fe20000100800 */
[----:B-1----:R-:W-:-:S04]  /*f7f0*/  LEA R6, P2, R2, R0, 0x2 ;  /* 0x0000000002067211 */ /* 0x002fc800078410ff */
[----:B------:R-:W-:Y:S02]  /*f800*/  LEA.HI.X.SX32 R7, R2, R3, 0x2, P2 ;  /* 0x0000000302077211 */ /* 0x000fe400010f16ff */
[----:B------:R-:W3:Y:S04]  /*f810*/  LDL.LU R2, [R1+0x3d4] ;  /* 0x0003d40001027983 */ /* 0x000ee80000300800 */
[----:B------:R1:W-:Y:S01]  /*f820*/  STL.64 [R1+0x388], R6 ;  /* 0x0003880601007387 */ /* 0x0003e20000100a00 */
[----:B------:R-:W-:Y:S01]  /*f830*/  IMAD R11, R19, UR10, RZ ;  /* 0x0000000a130b7c24 */ /* 0x000fe2000f8e02ff */
[----:B-1----:R-:W-:-:S04]  /*f840*/  LEA R6, P2, R14, R0, 0x2 ;  /* 0x000000000e067211 */ /* 0x002fc800078410ff */
[----:B------:R-:W-:Y:S01]  /*f850*/  LEA.HI.X.SX32 R7, R14, R3, 0x2, P2 ;  /* 0x000000030e077211 */ /* 0x000fe200010f16ff */
[----:B------:R-:W-:Y:S04]  /*f860*/  STL [R1+0x4cc], R11 ;  /* 0x0004cc0b01007387 */ /* 0x000fe80000100800 */
[----:B------:R1:W-:Y:S02]  /*f870*/  STL.64 [R1+0x390], R6 ;  /* 0x0003900601007387 */ /* 0x0003e40000100a00 */
[----:B-1----:R-:W-:-:S04]  /*f880*/  LEA R6, P2, R11, R0, 0x2 ;  /* 0x000000000b067211 */ /* 0x002fc800078410ff */
[----:B------:R-:W-:Y:S01]  /*f890*/  LEA.HI.X.SX32 R7, R11, R3, 0x2, P2 ;  /* 0x000000030b077211 */ /* 0x000fe200010f16ff */
[----:B--2---:R-:W-:-:S05]  /*f8a0*/  IMAD R10, R16, UR10, RZ ;  /* 0x0000000a100a7c24 */ /* 0x004fca000f8e02ff */
[----:B------:R-:W-:Y:S04]  /*f8b0*/  STL [R1+0x4c8], R10 ;  /* 0x0004c80a01007387 */ /* 0x000fe80000100800 */
[----:B------:R1:W-:Y:S01]  /*f8c0*/  STL.64 [R1+0x398], R6 ;  /* 0x0003980601007387 */ /* 0x0003e20000100a00 */
[----:B------:R-:W-:Y:S01]  /*f8d0*/  IMAD R12, R12, UR10, RZ ;  /* 0x0000000a0c0c7c24 */ /* 0x000fe2000f8e02ff */
[----:B-1----:R-:W-:-:S04]  /*f8e0*/  LEA R6, P2, R10, R0, 0x2 ;  /* 0x000000000a067211 */ /* 0x002fc800078410ff */
[----:B------:R-:W-:Y:S01]  /*f8f0*/  LEA.HI.X.SX32 R7, R10, R3, 0x2, P2 ;  /* 0x000000030a077211 */ /* 0x000fe200010f16ff */
[----:B------:R-:W-:Y:S04]  /*f900*/  STL [R1+0x4c4], R12 ;  /* 0x0004c40c01007387 */ /* 0x000fe80000100800 */
[----:B------:R1:W-:Y:S01]  /*f910*/  STL.64 [R1+0x3a0], R6 ;  /* 0x0003a00601007387 */ /* 0x0003e20000100a00 */
[----:B----4-:R-:W-:Y:S01]  /*f920*/  IMAD R11, R17, UR10, RZ ;  /* 0x0000000a110b7c24 */ /* 0x010fe2000f8e02ff */
[----:B-1----:R-:W-:-:S04]  /*f930*/  LEA R6, P2, R12, R0, 0x2 ;  /* 0x000000000c067211 */ /* 0x002fc800078410ff */
[----:B------:R-:W-:Y:S01]  /*f940*/  LEA.HI.X.SX32 R7, R12, R3, 0x2, P2 ;  /* 0x000000030c077211 */ /* 0x000fe200010f16ff */
[----:B------:R-:W-:Y:S04]  /*f950*/  STL [R1+0x4c0], R11 ;  /* 0x0004c00b01007387 */ /* 0x000fe80000100800 */
[----:B------:R1:W-:Y:S01]  /*f960*/  STL.64 [R1+0x3a8], R6 ;  /* 0x0003a80601007387 */ /* 0x0003e20000100a00 */
[----:B------:R-:W-:Y:S01]  /*f970*/  IMAD R10, R13, UR10, RZ ;  /* 0x0000000a0d0a7c24 */ /* 0x000fe2000f8e02ff */
        /* <DEDUP_REMOVED lines=9> */
[----:B------:R-:W-:Y:S02]  /*fa10*/  ISETP.NE.U32.AND P5, PT, R29, RZ, PT ;  /* 0x000000ff1d00720c */ /* 0x000fe40003fa5070 */
[----:B-1----:R-:W-:-:S04]  /*fa20*/  LEA R6, P2, R8, R0, 0x2 ;  /* 0x0000000008067211 */ /* 0x002fc800078410ff */
[----:B------:R-:W-:Y:S01]  /*fa30*/  LEA.HI.X.SX32 R7, R8, R3, 0x2, P2 ;  /* 0x0000000308077211 */ /* 0x000fe200010f16ff */
[----:B-----5:R-:W-:-:S05]  /*fa40*/  IMAD R5, R5, UR10, RZ ;  /* 0x0000000a05057c24 */ /* 0x020fca000f8e02ff */
[----:B------:R-:W-:Y:S01]  /*fa50*/  STL [R1+0x4b4], R5 ;  /* 0x0004b40501007387 */ /* 0x000fe20000100800 */
[----:B------:R-:W-:-:S03]  /*fa60*/  IMAD R4, R4, UR10, RZ ;  /* 0x0000000a04047c24 */ /* 0x000fc6000f8e02ff */
[----:B------:R1:W-:Y:S04]  /*fa70*/  STL.64 [R1+0x3c0], R6 ;  /* 0x0003c00601007387 */ /* 0x0003e80000100a00 */
[----:B------:R-:W-:Y:S04]  /*fa80*/  STL [R1+0x4b0], R4 ;  /* 0x0004b00401007387 */ /* 0x000fe80000100800 */
[----:B------:R-:W2:Y:S01]  /*fa90*/  LDL.LU.64 R28, [R1+0x8] ;  /* 0x00000800011c7983 */ /* 0x000ea20000300a00 */
[----:B------:R-:W-:Y:S01]  /*faa0*/  IMAD R18, R9, UR10, RZ ;  /* 0x0000000a09127c24 */ /* 0x000fe2000f8e02ff */
[----:B-1----:R-:W-:-:S04]  /*fab0*/  LEA R6, P2, R5, R0, 0x2 ;  /* 0x0000000005067211 */ /* 0x002fc800078410ff */
[----:B------:R-:W-:Y:S01]  /*fac0*/  LEA.HI.X.SX32 R7, R5, R3, 0x2, P2 ;  /* 0x0000000305077211 */ /* 0x000fe200010f16ff */
[----:B---3--:R-:W-:Y:S01]  /*fad0*/  IMAD R2, R2, UR10, RZ ;  /* 0x0000000a02027c24 */ /* 0x008fe2000f8e02ff */
[----:B--2---:R1:W-:Y:S04]  /*fae0*/  STL.64 [R1+0x1118], R28 ;  /* 0x0011181c01007387 */ /* 0x0043e80000100a00 */
[----:B------:R-:W-:Y:S04]  /*faf0*/  STL [R1+0x4ac], R18 ;  /* 0x0004ac1201007387 */ /* 0x000fe80000100800 */
[----:B------:R2:W-:Y:S04]  /*fb00*/  STL.64 [R1+0x3c8], R6 ;  /* 0x0003c80601007387 */ /* 0x0005e80000100a00 */
[----:B-1----:R-:W3:Y:S04]  /*fb10*/  LDL.LU.64 R28, [R1+0x10] ;  /* 0x00001000011c7983 */ /* 0x002ee80000300a00 */
[----:B------:R-:W4:Y:S04]  /*fb20*/  LDL.64 R22, [R1+0x2a0] ;  /* 0x0002a00001167983 */ /* 0x000f280000100a00 */
[----:B--2---:R-:W2:Y:S04]  /*fb30*/  LDL.64 R6, [R1+0x290] ;  /* 0x0002900001067983 */ /* 0x004ea80000100a00 */
[----:B------:R-:W-:Y:S04]  /*fb40*/  STL [R1+0x4a8], R2 ;  /* 0x0004a80201007387 */ /* 0x000fe80000100800 */
[----:B------:R-:W5:Y:S01]  /*fb50*/  LDL R19, [R1+0x4ac] ;  /* 0x0004ac0001137983 */ /* 0x000f620000100800 */
[----:B------:R-:W-:-:S03]  /*fb60*/  LEA R26, P2, R4, R0, 0x2 ;  /* 0x00000000041a7211 */ /* 0x000fc600078410ff */
[----:B------:R-:W2:Y:S01]  /*fb70*/  LDL.64 R10, [R1+0x280] ;  /* 0x00028000010a7983 */ /* 0x000ea20000100a00 */
[-C--:B------:R-:W-:Y:S02]  /*fb80*/  LEA.HI.X.SX32 R27, R4, R3.reuse, 0x2, P2 ;  /* 0x00000003041b7211 */ /* 0x080fe400010f16ff */
[----:B------:R-:W-:Y:S01]  /*fb90*/  LEA R18, P2, R18, R0, 0x2 ;  /* 0x0000000012127211 */ /* 0x000fe200078410ff */
[----:B------:R-:W2:Y:S04]  /*fba0*/  LDL.64 R14, [R1+0x270] ;  /* 0x00027000010e7983 */ /* 0x000ea80000100a00 */
[----:B------:R-:W2:Y:S04]  /*fbb0*/  LDL.64 R24, [R1+0x260] ;  /* 0x0002600001187983 */ /* 0x000ea80000100a00 */
[----:B------:R-:W2:Y:S04]  /*fbc0*/  LDL.64 R20, [R1+0x250] ;  /* 0x0002500001147983 */ /* 0x000ea80000100a00 */
[----:B------:R-:W2:Y:S04]  /*fbd0*/  LDL.64 R16, [R1+0x240] ;  /* 0x0002400001107983 */ /* 0x000ea80000100a00 */
[----:B------:R-:W2:Y:S04]  /*fbe0*/  LDL.64 R12, [R1+0x230] ;  /* 0x00023000010c7983 */ /* 0x000ea80000100a00 */
[----:B------:R-:W2:Y:S04]  /*fbf0*/  LDL.64 R8, [R1+0x220] ;  /* 0x0002200001087983 */ /* 0x000ea80000100a00 */
[----:B------:R-:W2:Y:S04]  /*fc00*/  LDL.64 R4, [R1+0x210] ;  /* 0x0002100001047983 */ /* 0x000ea80000100a00 */
[----:B------:R-:W-:Y:S04]  /*fc10*/  STL.64 [R1+0x3d0], R26 ;  /* 0x0003d01a01007387 */ /* 0x000fe80000100a00 */
[----:B------:R1:W-:Y:S04]  /*fc20*/  STL.64 [R1+0x1020], R26 ;  /* 0x0010201a01007387 */ /* 0x0003e80000100a00 */
[----:B-1----:R-:W2:Y:S01]  /*fc30*/  LDL.64 R26, [R1+0x480] ;  /* 0x00048000011a7983 */ /* 0x002ea20000100a00 */
[----:B-----5:R-:W-:-:S05]  /*fc40*/  LEA.HI.X.SX32 R19, R19, R3, 0x2, P2 ;  /* 0x0000000313137211 */ /* 0x020fca00010f16ff */
[----:B------:R1:W-:Y:S02]  /*fc50*/  STL.64 [R1+0x3e8], R18 ;  /* 0x0003e81201007387 */ /* 0x0003e40000100a00 */
[C---:B-1----:R-:W-:Y:S02]  /*fc60*/  LEA R18, P2, R2.reuse, R0, 0x2 ;  /* 0x0000000002127211 */ /* 0x042fe400078410ff */
[----:B------:R-:W5:Y:S01]  /*fc70*/  LDL.LU R0, [R1+0x3e4] ;  /* 0x0003e40001007983 */ /* 0x000f620000300800 */
[----:B------:R-:W-:Y:S01]  /*fc80*/  USHF.L.U32 UR11, UR8, 0x7, URZ ;  /* 0x00000007080b7899 */ /* 0x000fe200080006ff */
[----:B------:R-:W-:Y:S02]  /*fc90*/  LEA.HI.X.SX32 R19, R2, R3, 0x2, P2 ;  /* 0x0000000302137211 */ /* 0x000fe400010f16ff */
[----:B------:R-:W2:Y:S01]  /*fca0*/  LDL.LU R2, [R1+0x1120] ;  /* 0x0011200001027983 */ /* 0x000ea20000300800 */
[----:B-----5:R-:W-:-:S04]  /*fcb0*/  SEL R0, R0, RZ, P6 ;  /* 0x000000ff00007207 */ /* 0x020fc80003000000 */
[----:B------:R-:W-:Y:S01]  /*fcc0*/  ISETP.NE.U32.AND P2, PT, R0, RZ, PT ;  /* 0x000000ff0000720c */ /* 0x000fe20003f45070 */
[----:B------:R-:W-:-:S04]  /*fcd0*/  IMAD.U32 R0, RZ, RZ, UR11 ;  /* 0x0000000bff007e24 */ /* 0x000fc8000f8e00ff */
[----:B---3--:R-:W-:-:S05]  /*fce0*/  IMAD.WIDE R28, R0, 0x4, R28 ;  /* 0x00000004001c7825 */ /* 0x008fca00078e021c */
[----:B------:R1:W-:Y:S04]  /*fcf0*/  STL.64 [R1+0x10], R28 ;  /* 0x0000101c01007387 */ /* 0x0003e80000100a00 */
[----:B-1----:R-:W3:Y:S04]  /*fd00*/  LDL.LU.64 R28, [R1+0x1118] ;  /* 0x00111800011c7983 */ /* 0x002ee80000300a00 */
[----:B------:R-:W-:Y:S04]  /*fd10*/  STL.64 [R1+0x3e0], R18 ;  /* 0x0003e01201007387 */ /* 0x000fe80000100a00 */
[----:B------:R1:W-:Y:S04]  /*fd20*/  STL.64 [R1+0x1028], R18 ;  /* 0x0010281201007387 */ /* 0x0003e80000100a00 */
[----:B-1----:R-:W5:Y:S01]  /*fd30*/  LDL.LU.64 R18, [R1] ;  /* 0x0000000001127983 */ /* 0x002f620000300a00 */
[----:B------:R-:W-:-:S02]  /*fd40*/  IMAD.U32 R3, RZ, RZ, UR11 ;  /* 0x0000000bff037e24 */ /* 0x000fc4000f8e00ff */
[----:B---3--:R-:W-:-:S05]  /*fd50*/  IMAD.WIDE R28, R0, 0x4, R28 ;  /* 0x00000004001c7825 */ /* 0x008fca00078e021c */
[----:B------:R1:W-:Y:S04]  /*fd60*/  STL.64 [R1+0x8], R28 ;  /* 0x0000081c01007387 */ /* 0x0003e80000100a00 */
[----:B-1----:R-:W2:Y:S01]  /*fd70*/  LDL.LU R28, [R1+0x1110] ;  /* 0x00111000011c7983 */ /* 0x002ea20000300800 */
[----:B-----5:R-:W-:-:S03]  /*fd80*/  IMAD.WIDE R18, R3, 0x4, R18 ;  /* 0x0000000403127825 */ /* 0x020fc600078e0212 */
[----:B------:R-:W3:Y:S04]  /*fd90*/  LDL R3, [R1+0x774] ;  /* 0x0007740001037983 */ /* 0x000ee80000100800 */
[----:B------:R-:W-:Y:S04]  /*fda0*/  STL.64 [R1], R18 ;  /* 0x0000001201007387 */ /* 0x000fe80000100a00 */
[----:B--2---:R-:W-:Y:S04]  /*fdb0*/  LDGSTS.E [R28+-0x70800], desc[UR16][R26.64], P4 ;  /* 0x8f8000001a1c7fae */ /* 0x004fe8000a1a1010 */
[----:B------:R-:W0:Y:S04]  /*fdc0*/  LDGDEPBAR ;  /* 0x00000000000079af */ /* 0x000e280000000000 */
[----:B---3--:R-:W-:Y:S04]  /*fdd0*/  STL.64 [R1+0x1038], R2 ;  /* 0x0010380201007387 */ /* 0x008fe80000100a00 */
[----:B------:R-:W-:Y:S04]  /*fde0*/  STL [R1+0xf28], R28 ;  /* 0x000f281c01007387 */ /* 0x000fe80000100800 */
[----:B------:R-:W2:Y:S04]  /*fdf0*/  LDL.64 R26, [R1+0x1d0] ;  /* 0x0001d000011a7983 */ /* 0x000ea80000100a00 */
[----:B--2---:R1:W-:Y:S04]  /*fe00*/  STL.64 [R1+0x10f8], R26 ;  /* 0x0010f81a01007387 */ /* 0x0043e80000100a00 */
[----:B-1----:R-:W2:Y:S01]  /*fe10*/  LDL.64 R26, [R1+0x1e0] ;  /* 0x0001e000011a7983 */ /* 0x002ea20000100a00 */
[----:B------:R-:W-:-:S05]  /*fe20*/  VIADD R0, R3, UR5 ;  /* 0x0000000503007c36 */ /* 0x000fca0008000000 */
[----:B----4-:R-:W-:Y:S04]  /*fe30*/  LDGSTS.E [R0], desc[UR16][R22.64], P1 ;  /* 0x0000000016007fae */ /* 0x010fe800089a1010 */
[----:B------:R-:W-:Y:S04]  /*fe40*/  LDGSTS.E [R0+0x1000], desc[UR16][R6.64], P1 ;  /* 0x0100000006007fae */ /* 0x000fe800089a1010 */
        /* <DEDUP_REMOVED lines=8> */
[----:B--2---:R1:W-:Y:S04]  /*fed0*/  STL.64 [R1+0x1100], R26 ;  /* 0x0011001a01007387 */ /* 0x0043e80000100a00 */
[----:B-1----:R-:W2:Y:S04]  /*fee0*/  LDL.64 R26, [R1+0x1f0] ;  /* 0x0001f000011a7983 */ /* 0x002ea80000100a00 */
[----:B--2---:R1:W-:Y:S04]  /*fef0*/  STL.64 [R1+0x1108], R26 ;  /* 0x0011081a01007387 */ /* 0x0043e80000100a00 */
[----:B------:R-:W2:Y:S04]  /*ff00*/  LDL.64 R6, [R1+0xf0] ;  /* 0x0000f00001067983 */ /* 0x000ea80000100a00 */
[----:B-1----:R-:W3:Y:S04]  /*ff10*/  LDL.64 R26, [R1+0x200] ;  /* 0x00020000011a7983 */ /* 0x002ee80000100a00 */
[----:B--2---:R1:W-:Y:S04]  /*ff20*/  STL.64 [R1+0x1090], R6 ;  /* 0x0010900601007387 */ /* 0x0043e80000100a00 */
[----:B---3--:R-:W-:Y:S04]  /*ff30*/  LDGSTS.E [R0+0xa000], desc[UR16][R26.64], P1 ;  /* 0x0a0000001a007fae */ /* 0x008fe800089a1010 */
[----:B-1----:R-:W2:Y:S04]  /*ff40*/  LDL.64 R6, [R1+0x100] ;  /* 0x0001000001067983 */ /* 0x002ea80000100a00 */
[----:B--2---:R1:W-:Y:S04]  /*ff50*/  STL.64 [R1+0x1098], R6 ;  /* 0x0010980601007387 */ /* 0x0043e80000100a00 */
        /* <DEDUP_REMOVED lines=22> */
[----:B------:R-:W2:Y:S04]  /*100c0*/  LDL.64 R10, [R1+0xe0] ;  /* 0x0000e000010a7983 */ /* 0x000ea80000100a00 */
[----:B------:R-:W3:Y:S04]  /*100d0*/  LDL.64 R14, [R1+0xd0] ;  /* 0x0000d000010e7983 */ /* 0x000ee80000100a00 */
[----:B-1----:R-:W4:Y:S04]  /*100e0*/  LDL.64 R6, [R1+0x1c0] ;  /* 0x0001c00001067983 */ /* 0x002f280000100a00 */
[----:B------:R-:W5:Y:S04]  /*100f0*/  LDL.64 R24, [R1+0xc0] ;  /* 0x0000c00001187983 */ /* 0x000f680000100a00 */
[----:B------:R-:W2:Y:S04]  /*10100*/  LDL.64 R20, [R1+0xb0] ;  /* 0x0000b00001147983 */ /* 0x000ea80000100a00 */
        /* <DEDUP_REMOVED lines=8> */
[----:B------:R-:W2:Y:S04]  /*10190*/  LDL.LU.64 R26, [R1+0x1108] ;  /* 0x00110800011a7983 */ /* 0x000ea80000300a00 */
[----:B--2---:R-:W-:Y:S04]  /*101a0*/  LDGSTS.E [R0+0xb000], desc[UR16][R26.64], P1 ;  /* 0x0b0000001a007fae */ /* 0x004fe800089a1010 */
[----:B------:R-:W2:Y:S04]  /*101b0*/  LDL.LU.64 R26, [R1+0x1100] ;  /* 0x00110000011a7983 */ /* 0x000ea80000300a00 */
[----:B--2---:R-:W-:Y:S04]  /*101c0*/  LDGSTS.E [R0+0xc000], desc[UR16][R26.64], P1 ;  /* 0x0c0000001a007fae */ /* 0x004fe800089a1010 */
[----:B------:R-:W2:Y:S04]  /*101d0*/  LDL.LU.64 R26, [R1+0x10f8] ;  /* 0x0010f800011a7983 */ /* 0x000ea80000300a00 */
[----:B--2---:R-:W-:Y:S04]  /*101e0*/  LDGSTS.E [R0+0xd000], desc[UR16][R26.64], P1 ;  /* 0x0d0000001a007fae */ /* 0x004fe800089a1010 */
[----:B----4-:R-:W-:Y:S04]  /*101f0*/  LDGSTS.E [R0+0xe000], desc[UR16][R6.64], P1 ;  /* 0x0e00000006007fae */ /* 0x010fe800089a1010 */
[----:B------:R-:W2:Y:S04]  /*10200*/  LDL.64 R26, [R1+0x20] ;  /* 0x00002000011a7983 */ /* 0x000ea80000100a00 */
[----:B------:R-:W4:Y:S04]  /*10210*/  LDL.LU.64 R6, [R1+0x10f0] ;  /* 0x0010f00001067983 */ /* 0x000f280000300a00 */
[----:B----4-:R-:W-:Y:S04]  /*10220*/  LDGSTS.E [R0+0xf000], desc[UR16][R6.64], P1 ;  /* 0x0f00000006007fae */ /* 0x010fe800089a1010 */
        /* <DEDUP_REMOVED lines=24> */
[----:B------:R-:W-:Y:S04]  /*103b0*/  LDGSTS.E [R0+0x1c000], desc[UR16][R10.64], P1 ;  /* 0x1c0000000a007fae */ /* 0x000fe800089a1010 */
[----:B---3--:R-:W-:Y:S04]  /*103c0*/  LDGSTS.E [R0+0x1d000], desc[UR16][R14.64], P1 ;  /* 0x1d0000000e007fae */ /* 0x008fe800089a1010 */
[----:B------:R-:W3:Y:S04]  /*103d0*/  LDL.LU.64 R6, [R1+0x1088] ;  /* 0x0010880001067983 */ /* 0x000ee80000300a00 */
[----:B------:R-:W4:Y:S04]  /*103e0*/  LDL.LU.64 R10, [R1+0x1080] ;  /* 0x00108000010a7983 */ /* 0x000f280000300a00 */
[----:B-----5:R-:W-:Y:S04]  /*103f0*/  LDGSTS.E [R0+0x1e000], desc[UR16][R24.64], P1 ;  /* 0x1e00000018007fae */ /* 0x020fe800089a1010 */
[----:B------:R-:W5:Y:S04]  /*10400*/  LDL.LU.64 R14, [R1+0x1078] ;  /* 0x00107800010e7983 */ /* 0x000f680000300a00 */
[----:B------:R-:W-:Y:S04]  /*10410*/  LDGSTS.E [R0+0x1f000], desc[UR16][R20.64], P1 ;  /* 0x1f00000014007fae */ /* 0x000fe800089a1010 */
[----:B------:R-:W3:Y:S04]  /*10420*/  LDL.LU.64 R24, [R1+0x1070] ;  /* 0x0010700001187983 */ /* 0x000ee80000300a00 */
        /* <DEDUP_REMOVED lines=11> */
[----:B------:R-:W-:Y:S04]  /*104e0*/  LDGSTS.E [R0+0x26000], desc[UR16][R18.64], P1 ;  /* 0x2600000012007fae */ /* 0x000fe800089a1010 */
[----:B------:R-:W-:Y:S04]  /*104f0*/  LDGSTS.E [R0+0x27000], desc[UR16][R22.64], P1 ;  /* 0x2700000016007fae */ /* 0x000fe800089a1010 */
[----:B------:R-:W4:Y:S04]  /*10500*/  LDL.64 R2, [R1+0x318] ;  /* 0x0003180001027983 */ /* 0x000f280000100a00 */
[----:B--2---:R-:W-:Y:S04]  /*10510*/  LDGSTS.E [R0+0x28000], desc[UR16][R26.64], P1 ;  /* 0x280000001a007fae */ /* 0x004fe800089a1010 */
[----:B---3--:R-:W-:Y:S04]  /*10520*/  LDGSTS.E [R0+0x29000], desc[UR16][R4.64], P1 ;  /* 0x2900000004007fae */ /* 0x008fe800089a1010 */
[----:B------:R-:W-:Y:S04]  /*10530*/  LDGSTS.E [R0+0x2a000], desc[UR16][R8.64], P1 ;  /* 0x2a00000008007fae */ /* 0x000fe800089a1010 */
[----:B------:R-:W-:Y:S04]  /*10540*/  LDGSTS.E [R0+0x2b000], desc[UR16][R12.64], P1 ;  /* 0x2b0000000c007fae */ /* 0x000fe800089a1010 */
[----:B------:R-:W-:Y:S04]  /*10550*/  LDGSTS.E [R0+0x2c000], desc[UR16][R16.64], P1 ;  /* 0x2c00000010007fae */ /* 0x000fe800089a1010 */
[----:B----4-:R1:W-:Y:S04]  /*10560*/  STL.64 [R1+0x1040], R2 ;  /* 0x0010400201007387 */ /* 0x0103e80000100a00 */
[----:B------:R-:W2:Y:S04]  /*10570*/  LDL.64 R22, [R1+0x328] ;  /* 0x0003280001167983 */ /* 0x000ea80000100a00 */
[----:B------:R-:W3:Y:S04]  /*10580*/  LDL.64 R18, [R1+0x348] ;  /* 0x0003480001127983 */ /* 0x000ee80000100a00 */
[----:B-1----:R-:W4:Y:S04]  /*10590*/  LDL.64 R2, [R1+0x308] ;  /* 0x0003080001027983 */ /* 0x002f280000100a00 */
[----:B------:R-:W2:Y:S04]  /*105a0*/  LDL.64 R26, [R1+0x358] ;  /* 0x00035800011a7983 */ /* 0x000ea80000100a00 */
[----:B------:R-:W2:Y:S04]  /*105b0*/  LDL.64 R28, [R1+0x3c0] ;  /* 0x0003c000011c7983 */ /* 0x000ea80000100a00 */
[----:B------:R1:W-:Y:S04]  /*105c0*/  STL.64 [R1+0xd40], R4 ;  /* 0x000d400401007387 */ /* 0x0003e80000100a00 */
[----:B------:R-:W-:Y:S04]  /*105d0*/  LDGSTS.E [R0+0x2d000], desc[UR16][R20.64], P1 ;  /* 0x2d00000014007fae */ /* 0x000fe800089a1010 */
[----:B------:R-:W-:Y:S04]  /*105e0*/  LDGSTS.E [R0+0x2e000], desc[UR16][R24.64], P1 ;  /* 0x2e00000018007fae */ /* 0x000fe800089a1010 */
[----:B-1----:R-:W2:Y:S04]  /*105f0*/  LDL.64 R4, [R1+0x3b0] ;  /* 0x0003b00001047983 */ /* 0x002ea80000100a00 */
[----:B------:R-:W-:Y:S04]  /*10600*/  STL.64 [R1+0xd48], R8 ;  /* 0x000d480801007387 */ /* 0x000fe80000100a00 */
[----:B------:R1:W-:Y:S04]  /*10610*/  STL.64 [R1+0xd50], R12 ;  /* 0x000d500c01007387 */ /* 0x0003e80000100a00 */
[----:B-----5:R-:W-:Y:S04]  /*10620*/  LDGSTS.E [R0+0x2f000], desc[UR16][R14.64], P1 ;  /* 0x2f0000000e007fae */ /* 0x020fe800089a1010 */
[----:B------:R-:W-:Y:S04]  /*10630*/  LDGSTS.E [R0+0x30000], desc[UR16][R10.64], P1 ;  /* 0x300000000a007fae */ /* 0x000fe800089a1010 */
[----:B-1----:R-:W5:Y:S04]  /*10640*/  LDL.64 R12, [R1+0x3a0] ;  /* 0x0003a000010c7983 */ /* 0x002f680000100a00 */
[----:B------:R1:W-:Y:S04]  /*10650*/  STL.64 [R1+0xd58], R16 ;  /* 0x000d581001007387 */ /* 0x0003e80000100a00 */
[----:B------:R-:W-:Y:S04]  /*10660*/  LDGSTS.E [R0+0x31000], desc[UR16][R6.64], P1 ;  /* 0x3100000006007fae */ /* 0x000fe800089a1010 */
[----:B-1----:R-:W2:Y:S04]  /*10670*/  LDL.64 R16, [R1+0x390] ;  /* 0x0003900001107983 */ /* 0x002ea80000100a00 */
[----:B------:R1:W-:Y:S04]  /*10680*/  STL.64 [R1+0xd60], R20 ;  /* 0x000d601401007387 */ /* 0x0003e80000100a00 */
[----:B-1----:R-:W2:Y:S04]  /*10690*/  LDL.64 R20, [R1+0x380] ;  /* 0x0003800001147983 */ /* 0x002ea80000100a00 */
[----:B------:R1:W-:Y:S04]  /*106a0*/  STL.64 [R1+0xd68], R24 ;  /* 0x000d681801007387 */ /* 0x0003e80000100a00 */
[----:B-1----:R-:W2:Y:S04]  /*106b0*/  LDL.64 R24, [R1+0x370] ;  /* 0x0003700001187983 */ /* 0x002ea80000100a00 */
[----:B------:R-:W2:Y:S04]  /*106c0*/  LDL.LU.64 R8, [R1+0x218] ;  /* 0x0002180001087983 */ /* 0x000ea80000300a00 */
[----:B------:R-:W2:Y:S04]  /*106d0*/  LDL.64 R14, [R1+0x298] ;  /* 0x00029800010e7983 */ /* 0x000ea80000100a00 */
[----:B------:R-:W2:Y:S04]  /*106e0*/  LDL.64 R10, [R1+0x288] ;  /* 0x00028800010a7983 */ /* 0x000ea80000100a00 */
[----:B------:R-:W2:Y:S04]  /*106f0*/  LDL.64 R6, [R1+0x278] ;  /* 0x0002780001067983 */ /* 0x000ea80000100a00 */
[----:B----4-:R-:W-:Y:S04]  /*10700*/  LDGSTS.E [R0+0x32000], desc[UR16][R2.64], P1 ;  /* 0x3200000002007fae */ /* 0x010fe800089a1010 */
[----:B------:R-:W4:Y:S04]  /*10710*/  LDL.LU.64 R2, [R1+0x1040] ;  /* 0x0010400001027983 */ /* 0x000f280000300a00 */
[----:B----4-:R1:W-:Y:S04]  /*10720*/  LDGSTS.E [R0+0x33000], desc[UR16][R2.64], P1 ;  /* 0x3300000002007fae */ /* 0x0103e800089a1010 */
[----:B--2---:R-:W-:Y:S04]  /*10730*/  LDGSTS.E [R0+0x34000], desc[UR16][R22.64], P1 ;  /* 0x3400000016007fae */ /* 0x004fe800089a1010 */
[----:B------:R-:W1:Y:S04]  /*10740*/  LDL.LU.64 R2, [R1+0x1038] ;  /* 0x0010380001027983 */ /* 0x000e680000300a00 */
[----:B------:R-:W2:Y:S04]  /*10750*/  LDL.LU.64 R22, [R1+0x1030] ;  /* 0x0010300001167983 */ /* 0x000ea80000300a00 */
[----:B--2---:R-:W-:Y:S04]  /*10760*/  LDGSTS.E [R0+0x35000], desc[UR16][R22.64], P1 ;  /* 0x3500000016007fae */ /* 0x004fe800089a1010 */
[----:B---3--:R-:W-:Y:S04]  /*10770*/  LDGSTS.E [R0+0x36000], desc[UR16][R18.64], P1 ;  /* 0x3600000012007fae */ /* 0x008fe800089a1010 */
[----:B------:R-:W-:Y:S04]  /*10780*/  LDGSTS.E [R0+0x37000], desc[UR16][R26.64], P1 ;  /* 0x370000001a007fae */ /* 0x000fe800089a1010 */
[----:B------:R-:W2:Y:S04]  /*10790*/  LDL.64 R22, [R1+0x268] ;  /* 0x0002680001167983 */ /* 0x000ea80000100a00 */
[----:B------:R-:W3:Y:S04]  /*107a0*/  LDL.LU.64 R18, [R1+0x1028] ;  /* 0x0010280001127983 */ /* 0x000ee80000300a00 */
[----:B------:R-:W4:Y:S04]  /*107b0*/  LDL.LU.64 R26, [R1+0x1020] ;  /* 0x00102000011a7983 */ /* 0x000f280000300a00 */
[----:B------:R-:W-:Y:S04]  /*107c0*/  LDGSTS.E [R0+0x38000], desc[UR16][R24.64], P1 ;  /* 0x3800000018007fae */ /* 0x000fe800089a1010 */
[----:B------:R-:W-:Y:S04]  /*107d0*/  LDGSTS.E [R0+0x39000], desc[UR16][R20.64], P1 ;  /* 0x3900000014007fae */ /* 0x000fe800089a1010 */
[----:B------:R-:W-:Y:S04]  /*107e0*/  LDGSTS.E [R0+0x3a000], desc[UR16][R16.64], P1 ;  /* 0x3a00000010007fae */ /* 0x000fe800089a1010 */
[----:B------:R-:W2:Y:S04]  /*107f0*/  LDL.LU.64 R24, [R1+0x128] ;  /* 0x0001280001187983 */ /* 0x000ea80000300a00 */
[----:B-----5:R-:W-:Y:S04]  /*10800*/  LDGSTS.E [R0+0x3b000], desc[UR16][R12.64], P1 ;  /* 0x3b0000000c007fae */ /* 0x020fe800089a1010 */
[----:B------:R-:W-:Y:S01]  /*10810*/  LDGSTS.E [R0+0x3c000], desc[UR16][R4.64], P1 ;  /* 0x3c00000004007fae */ /* 0x000fe200089a1010 */
[----:B-1----:R-:W-:-:S03]  /*10820*/  LOP3.LUT R3, R3, 0x40, RZ, 0x3c, !PT ;  /* 0x0000004003037812 */ /* 0x002fc600078e3cff */
[----:B------:R-:W-:Y:S04]  /*10830*/  LDGSTS.E [R0+0x3d000], desc[UR16][R28.64], P1 ;  /* 0x3d0000001c007fae */ /* 0x000fe800089a1010 */
[----:B--2---:R-:W-:Y:S04]  /*10840*/  STL.64 [R1+0xfb0], R24 ;  /* 0x000fb01801007387 */ /* 0x004fe80000100a00 */
[----:B------:R-:W2:Y:S01]  /*10850*/  LDL.LU.64 R16, [R1+0x118] ;  /* 0x0001180001107983 */ /* 0x000ea20000300a00 */
[----:B------:R-:W-:-:S03]  /*10860*/  VIADD R3, R3, UR5 ;  /* 0x0000000503037c36 */ /* 0x000fc60008000000 */
[----:B----4-:R-:W-:Y:S04]  /*10870*/  LDGSTS.E [R0+0x3e000], desc[UR16][R26.64], P1 ;  /* 0x3e0000001a007fae */ /* 0x010fe800089a1010 */
[----:B---3--:R-:W-:Y:S04]  /*10880*/  LDGSTS.E [R0+0x3f000], desc[UR16][R18.64], P1 ;  /* 0x3f00000012007fae */ /* 0x008fe800089a1010 */
[----:B------:R-:W-:Y:S04]  /*10890*/  LDGSTS.E [R3+0x800], desc[UR16][R14.64], P1 ;  /* 0x008000000e037fae */ /* 0x000fe800089a1010 */
[----:B------:R-:W-:Y:S04]  /*108a0*/  LDGSTS.E [R3+0x1800], desc[UR16][R10.64], P1 ;  /* 0x018000000a037fae */ /* 0x000fe800089a1010 */
[----:B------:R-:W-:Y:S04]  /*108b0*/  LDGSTS.E [R3+0x2800], desc[UR16][R6.64], P1 ;  /* 0x0280000006037fae */ /* 0x000fe800089a1010 */
[----:B------:R-:W-:Y:S04]  /*108c0*/  LDGSTS.E [R3+0x3800], desc[UR16][R22.64], P1 ;  /* 0x0380000016037fae */ /* 0x000fe800089a1010 */
[----:B--2---:R1:W-:Y:S04]  /*108d0*/  STL.64 [R1+0xfb8], R16 ;  /* 0x000fb81001007387 */ /* 0x0043e80000100a00 */
[----:B------:R-:W-:Y:S04]  /*108e0*/  STL [R1+0xef0], R0 ;  /* 0x000ef00001007387 */ /* 0x000fe80000100800 */
[----:B------:R-:W2:Y:S04]  /*108f0*/  LDL.LU.64 R20, [R1+0x38] ;  /* 0x0000380001147983 */ /* 0x000ea80000300a00 */
[----:B--2---:R-:W-:Y:S04]  /*10900*/  STL.64 [R1+0xf98], R20 ;  /* 0x000f981401007387 */ /* 0x004fe80000100a00 */
[----:B------:R-:W2:Y:S04]  /*10910*/  LDL.LU.64 R12, [R1+0x28] ;  /* 0x00002800010c7983 */ /* 0x000ea80000300a00 */
[----:B--2---:R-:W-:Y:S04]  /*10920*/  STL.64 [R1+0xfa0], R12 ;  /* 0x000fa00c01007387 */ /* 0x004fe80000100a00 */
[----:B------:R-:W2:Y:S04]  /*10930*/  LDL.LU.64 R4, [R1+0x18] ;  /* 0x0000180001047983 */ /* 0x000ea80000300a00 */
[----:B--2---:R-:W-:Y:S04]  /*10940*/  STL.64 [R1+0xfa8], R4 ;  /* 0x000fa80401007387 */ /* 0x004fe80000100a00 */
[----:B-1----:R-:W2:Y:S04]  /*10950*/  LDL.64 R16, [R1+0x148] ;  /* 0x0001480001107983 */ /* 0x002ea80000100a00 */
[----:B------:R-:W3:Y:S04]  /*10960*/  LDL.64 R18, [R1+0x258] ;  /* 0x0002580001127983 */ /* 0x000ee80000100a00 */
[----:B------:R-:W4:Y:S04]  /*10970*/  LDL.64 R14, [R1+0x248] ;  /* 0x00024800010e7983 */ /* 0x000f280000100a00 */
[----:B------:R-:W5:Y:S04]  /*10980*/  LDL.64 R10, [R1+0x238] ;  /* 0x00023800010a7983 */ /* 0x000f680000100a00 */
[----:B------:R-:W5:Y:S04]  /*10990*/  LDL.64 R6, [R1+0x228] ;  /* 0x0002280001067983 */ /* 0x000f680000100a00 */
[----:B--2---:R1:W-:Y:S04]  /*109a0*/  STL.64 [R1+0xfc0], R16 ;  /* 0x000fc01001007387 */ /* 0x0043e80000100a00 */
[----:B---3--:R-:W-:Y:S04]  /*109b0*/  LDGSTS.E [R3+0x4800], desc[UR16][R18.64], P1 ;  /* 0x0480000012037fae */ /* 0x008fe800089a1010 */
[----:B----4-:R-:W-:Y:S04]  /*109c0*/  LDGSTS.E [R3+0x5800], desc[UR16][R14.64], P1 ;  /* 0x058000000e037fae */ /* 0x010fe800089a1010 */
[----:B-1----:R-:W2:Y:S04]  /*109d0*/  LDL.64 R16, [R1+0x158] ;  /* 0x0001580001107983 */ /* 0x002ea80000100a00 */
[----:B-----5:R-:W-:Y:S04]  /*109e0*/  LDGSTS.E [R3+0x6800], desc[UR16][R10.64], P1 ;  /* 0x068000000a037fae */ /* 0x020fe800089a1010 */
[----:B------:R-:W-:Y:S04]  /*109f0*/  LDGSTS.E [R3+0x7800], desc[UR16][R6.64], P1 ;  /* 0x0780000006037fae */ /* 0x000fe800089a1010 */
[----:B------:R-:W-:Y:S04]  /*10a00*/  LDGSTS.E [R3+0x8800], desc[UR16][R8.64], P1 ;  /* 0x0880000008037fae */ /* 0x000fe800089a1010 */
        /* <DEDUP_REMOVED lines=33> */
[----:B------:R1:W-:Y:S04]  /*10c20*/  STL.64 [R1+0xec8], R8 ;  /* 0x000ec80801007387 */ /* 0x0003e80000100a00 */
[----:B-1----:R-:W2:Y:S04]  /*10c30*/  LDL.64 R8, [R1+0x58] ;  /* 0x0000580001087983 */ /* 0x002ea80000100a00 */
        /* <DEDUP_REMOVED lines=25> */
[----:B--2---:R-:W-:Y:S04]  /*10dd0*/  LDGSTS.E [R3+0x16800], desc[UR16][R24.64], P1 ;  /* 0x1680000018037fae */ /* 0x004fe800089a1010 */
[----:B------:R-:W2:Y:S04]  /*10de0*/  LDL.LU.64 R16, [R1+0xfb8] ;  /* 0x000fb80001107983 */ /* 0x000ea80000300a00 */
[----:B------:R-:W4:Y:S04]  /*10df0*/  LDL.LU.64 R24, [R1+0xfb0] ;  /* 0x000fb00001187983 */ /* 0x000f280000300a00 */
[----:B----4-:R-:W-:Y:S04]  /*10e00*/  LDGSTS.E [R3+0x17800], desc[UR16][R24.64], P1 ;  /* 0x1780000018037fae */ /* 0x010fe800089a1010 */
[----:B------:R1:W-:Y:S04]  /*10e10*/  STL.64 [R1+0xe30], R24 ;  /* 0x000e301801007387 */ /* 0x0003e80000100a00 */
[----:B--2---:R-:W-:Y:S04]  /*10e20*/  LDGSTS.E [R3+0x18800], desc[UR16][R16.64], P1 ;  /* 0x1880000010037fae */ /* 0x004fe800089a1010 */
[----:B---3--:R-:W-:Y:S04]  /*10e30*/  LDGSTS.E [R3+0x19800], desc[UR16][R4.64], P1 ;  /* 0x1980000004037fae */ /* 0x008fe800089a1010 */
[----:B-1----:R-:W2:Y:S04]  /*10e40*/  LDL.64 R24, [R1+0x68] ;  /* 0x0000680001187983 */ /* 0x002ea80000100a00 */
[----:B------:R1:W-:Y:S04]  /*10e50*/  STL.64 [R1+0xe38], R16 ;  /* 0x000e381001007387 */ /* 0x0003e80000100a00 */
[----:B-----5:R-:W-:Y:S04]  /*10e60*/  LDGSTS.E [R3+0x1a800], desc[UR16][R12.64], P1 ;  /* 0x1a8000000c037fae */ /* 0x020fe800089a1010 */
[----:B------:R-:W-:Y:S04]  /*10e70*/  LDGSTS.E [R3+0x1b800], desc[UR16][R20.64], P1 ;  /* 0x1b80000014037fae */ /* 0x000fe800089a1010 */
[----:B-1----:R-:W3:Y:S04]  /*10e80*/  LDL.64 R16, [R1+0x78] ;  /* 0x0000780001107983 */ /* 0x002ee80000100a00 */
[----:B------:R-:W-:Y:S04]  /*10e90*/  LDGSTS.E [R3+0x1c800], desc[UR16][R26.64], P1 ;  /* 0x1c8000001a037fae */ /* 0x000fe800089a1010 */
[----:B------:R-:W4:Y:S04]  /*10ea0*/  LDL.LU.64 R4, [R1+0xfa8] ;  /* 0x000fa80001047983 */ /* 0x000f280000300a00 */
[----:B------:R-:W-:Y:S04]  /*10eb0*/  LDGSTS.E [R3+0x1d800], desc[UR16][R22.64], P1 ;  /* 0x1d80000016037fae */ /* 0x000fe800089a1010 */
[----:B------:R-:W5:Y:S04]  /*10ec0*/  LDL.LU.64 R12, [R1+0xfa0] ;  /* 0x000fa000010c7983 */ /* 0x000f680000300a00 */
[----:B------:R-:W-:Y:S04]  /*10ed0*/  LDGSTS.E [R3+0x1e800], desc[UR16][R18.64], P1 ;  /* 0x1e80000012037fae */ /* 0x000fe800089a1010 */
[----:B------:R-:W4:Y:S04]  /*10ee0*/  LDL.LU.64 R20, [R1+0xf98] ;  /* 0x000f980001147983 */ /* 0x000f280000300a00 */
[----:B------:R-:W-:Y:S04]  /*10ef0*/  LDGSTS.E [R3+0x1f800], desc[UR16][R14.64], P1 ;  /* 0x1f8000000e037fae */ /* 0x000fe800089a1010 */
[----:B------:R-:W5:Y:S04]  /*10f00*/  LDL.LU.64 R26, [R1+0xf90] ;  /* 0x000f9000011a7983 */ /* 0x000f680000300a00 */
[----:B------:R-:W-:Y:S04]  /*10f10*/  LDGSTS.E [R3+0x20800], desc[UR16][R10.64], P1 ;  /* 0x208000000a037fae */ /* 0x000fe800089a1010 */
[----:B------:R-:W5:Y:S04]  /*10f20*/  LDL.LU.64 R22, [R1+0xf88] ;  /* 0x000f880001167983 */ /* 0x000f680000300a00 */
[----:B------:R-:W-:Y:S04]  /*10f30*/  LDGSTS.E [R3+0x21800], desc[UR16][R6.64], P1 ;  /* 0x2180000006037fae */ /* 0x000fe800089a1010 */
[----:B------:R-:W5:Y:S04]  /*10f40*/  LDL.LU.64 R18, [R1+0xf80] ;  /* 0x000f800001127983 */ /* 0x000f680000300a00 */
[----:B------:R-:W5:Y:S04]  /*10f50*/  LDL.LU.64 R14, [R1+0xf78] ;  /* 0x000f7800010e7983 */ /* 0x000f680000300a00 */
[----:B------:R-:W5:Y:S04]  /*10f60*/  LDL.LU.64 R10, [R1+0xf70] ;  /* 0x000f7000010a7983 */ /* 0x000f680000300a00 */
[----:B------:R-:W5:Y:S04]  /*10f70*/  LDL.LU.64 R6, [R1+0xf68] ;  /* 0x000f680001067983 */ /* 0x000f680000300a00 */
[----:B---3--:R-:W-:Y:S04]  /*10f80*/  LDGSTS.E [R3+0x22800], desc[UR16][R16.64], P1 ;  /* 0x2280000010037fae */ /* 0x008fe800089a1010 */
[----:B--2---:R-:W-:Y:S04]  /*10f90*/  LDGSTS.E [R3+0x23800], desc[UR16][R24.64], P1 ;  /* 0x2380000018037fae */ /* 0x004fe800089a1010 */
[----:B------:R-:W-:Y:S04]  /*10fa0*/  LDGSTS.E [R3+0x24800], desc[UR16][R8.64], P1 ;  /* 0x2480000008037fae */ /* 0x000fe800089a1010 */
[----:B------:R-:W-:Y:S04]  /*10fb0*/  LDGSTS.E [R3+0x25800], desc[UR16][R28.64], P1 ;  /* 0x258000001c037fae */ /* 0x000fe800089a1010 */
[----:B------:R-:W2:Y:S04]  /*10fc0*/  LDL.64 R28, [R1+0x350] ;  /* 0x00035000011c7983 */ /* 0x000ea80000100a00 */
[----:B----4-:R-:W-:Y:S04]  /*10fd0*/  LDGSTS.E [R3+0x26800], desc[UR16][R20.64], P1 ;  /* 0x2680000014037fae */ /* 0x010fe800089a1010 */
[----:B-----5:R-:W-:Y:S04]  /*10fe0*/  LDGSTS.E [R3+0x27800], desc[UR16][R12.64], P1 ;  /* 0x278000000c037fae */ /* 0x020fe800089a1010 */
        /* <DEDUP_REMOVED lines=23> */
[----:B------:R-:W5:Y:S04]  /*11160*/  LDL.LU.64 R24, [R1+0x8] ;  /* 0x0000080001187983 */ /* 0x000f680000300a00 */
[----:B------:R1:W-:Y:S04]  /*11170*/  STL.64 [R1+0xd70], R20 ;  /* 0x000d701401007387 */ /* 0x0003e80000100a00 */
[----:B-1----:R-:W2:Y:S04]  /*11180*/  LDL.64 R20, [R1+0x3b8] ;  /* 0x0003b80001147983 */ /* 0x002ea80000100a00 */
[----:B------:R1:W-:Y:S04]  /*11190*/  STL.64 [R1+0xd78], R12 ;  /* 0x000d780c01007387 */ /* 0x0003e80000100a00 */
[----:B-1----:R-:W2:Y:S04]  /*111a0*/  LDL.LU.64 R12, [R1] ;  /* 0x00000000010c7983 */ /* 0x002ea80000300a00 */
[----:B------:R1:W-:Y:S04]  /*111b0*/  STL.64 [R1+0xd80], R4 ;  /* 0x000d800401007387 */ /* 0x0003e80000100a00 */
[----:B-1----:R-:W2:Y:S04]  /*111c0*/  LDL.LU.64 R4, [R1+0x10] ;  /* 0x0000100001047983 */ /* 0x002ea80000300a00 */
[----:B------:R1:W-:Y:S04]  /*111d0*/  STL.64 [R1+0xd88], R6 ;  /* 0x000d880601007387 */ /* 0x0003e80000100a00 */
[----:B-1----:R-:W2:Y:S04]  /*111e0*/  LDL.64 R6, [R1+0x478] ;  /* 0x0004780001067983 */ /* 0x002ea80000100a00 */
        /* <DEDUP_REMOVED lines=24> */
[----:B----4-:R1:W-:Y:S04]  /*11370*/  LDGSTS.E [R3+0x36800], desc[UR16][R28.64], P1 ;  /* 0x368000001c037fae */ /* 0x0103e800089a1010 */
[----:B--2---:R-:W-:Y:S04]  /*11380*/  LDGSTS.E [R3+0x37800], desc[UR16][R26.64], P1 ;  /* 0x378000001a037fae */ /* 0x004fe800089a1010 */
[----:B------:R-:W-:Y:S04]  /*11390*/  LDGSTS.E [R3+0x38800], desc[UR16][R22.64], P1 ;  /* 0x3880000016037fae */ /* 0x000fe800089a1010 */
[----:B------:R-:W2:Y:S04]  /*113a0*/  LDL.LU R28, [R1+0xf28] ;  /* 0x000f2800011c7983 */ /* 0x000ea80000300800 */
[----:B------:R-:W-:Y:S04]  /*113b0*/  LDGSTS.E [R3+0x39800], desc[UR16][R8.64], P1 ;  /* 0x3980000008037fae */ /* 0x000fe800089a1010 */
[----:B------:R-:W-:Y:S04]  /*113c0*/  LDGSTS.E [R3+0x3a800], desc[UR16][R18.64], P1 ;  /* 0x3a80000012037fae */ /* 0x000fe800089a1010 */
[----:B------:R-:W-:Y:S04]  /*113d0*/  LDGSTS.E [R3+0x3b800], desc[UR16][R14.64], P1 ;  /* 0x3b8000000e037fae */ /* 0x000fe800089a1010 */
[----:B------:R-:W4:Y:S04]  /*113e0*/  LDL.LU.64 R8, [R1+0x3f8] ;  /* 0x0003f80001087983 */ /* 0x000f280000300a00 */
[----:B------:R-:W-:Y:S04]  /*113f0*/  LDGSTS.E [R3+0x3c800], desc[UR16][R20.64], P1 ;  /* 0x3c80000014037fae */ /* 0x000fe800089a1010 */
[----:B---3--:R-:W-:Y:S01]  /*11400*/  LDGSTS.E [R3+0x3d800], desc[UR16][R16.64], P1 ;  /* 0x3d80000010037fae */ /* 0x008fe200089a1010 */
[----:B-1----:R-:W1:Y:S03]  /*11410*/  S2R R29, SR_TID.X ;  /* 0x00000000001d7919 */ /* 0x002e660000002100 */
[----:B------:R-:W3:Y:S04]  /*11420*/  LDL.LU.64 R20, [R1+0x3f0] ;  /* 0x0003f00001147983 */ /* 0x000ee80000300a00 */
[----:B------:R-:W3:Y:S04]  /*11430*/  LDL.LU.64 R16, [R1+0x3d8] ;  /* 0x0003d80001107983 */ /* 0x000ee80000300a00 */
[----:B------:R-:W-:Y:S04]  /*11440*/  LDGSTS.E [R3+0x3e800], desc[UR16][R10.64], P1 ;  /* 0x3e8000000a037fae */ /* 0x000fe800089a1010 */
[----:B------:R-:W-:Y:S04]  /*11450*/  LDGSTS.E [R3+0x3f800], desc[UR16][R6.64], P1 ;  /* 0x3f80000006037fae */ /* 0x000fe800089a1010 */
[----:B------:R-:W0:Y:S01]  /*11460*/  LDGDEPBAR ;  /* 0x00000000000079af */ /* 0x000e220000000000 */
[----:B------:R-:W-:Y:S01]  /*11470*/  BAR.SYNC.DEFER_BLOCKING 0x0 ;  /* 0x0000000000007b1d */ /* 0x000fe20000010000 */
[----:B-1----:R-:W-:-:S04]  /*11480*/  SHF.R.U32.HI R29, RZ, 0x7, R29 ;  /* 0x00000007ff1d7819 */ /* 0x002fc8000001161d */
[----:B------:R-:W-:Y:S01]  /*11490*/  SGXT.U32 R29, R29, 0x2 ;  /* 0x000000021d1d781a */ /* 0x000fe20000000000 */
[----:B------:R1:W-:Y:S03]  /*114a0*/  STL.64 [R1+0xbc0], R2 ;  /* 0x000bc00201007387 */ /* 0x0003e60000100a00 */
[C---:B------:R-:W-:Y:S01]  /*114b0*/  LOP3.LUT R0, R29.reuse, 0x10, RZ, 0xfc, !PT ;  /* 0x000000101d007812 */ /* 0x040fe200078efcff */
[----:B------:R-:W-:Y:S01]  /*114c0*/  @!PT LDS RZ, [RZ] ;  /* 0x00000000fffff984 */ /* 0x000fe20000000800 */
[----:B------:R-:W-:Y:S01]  /*114d0*/  @!PT LDS RZ, [RZ] ;  /* 0x00000000fffff984 */ /* 0x000fe20000000800 */
[----:B------:R-:W-:Y:S01]  /*114e0*/  @!PT LDS RZ, [RZ] ;  /* 0x00000000fffff984 */ /* 0x000fe20000000800 */
[----:B--2---:R-:W-:Y:S04]  /*114f0*/  LDGSTS.E [R28+-0x70000], desc[UR16][R4.64], P3 ;  /* 0x90000000041c7fae */ /* 0x004fe800099a1010 */
[----:B-----5:R2:W-:Y:S04]  /*11500*/  LDGSTS.E [R28+-0x6f800], desc[UR16][R24.64], P5 ;  /* 0x90800000181c7fae */ /* 0x0205e8000a9a1010 */
[----:B------:R-:W-:Y:S04]  /*11510*/  LDGSTS.E [R28+-0x6f000], desc[UR16][R12.64], P2 ;  /* 0x910000000c1c7fae */ /* 0x000fe800091a1010 */
[----:B------:R-:W5:Y:S01]  /*11520*/  LDL.LU.64 R4, [R1+0x2d8] ;  /* 0x0002d80001047983 */ /* 0x000f620000300a00 */
[----:B--2---:R-:W-:-:S04]  /*11530*/  LOP3.LUT R25, R29, 0xc, RZ, 0xfc, !PT ;  /* 0x0000000c1d197812 */ /* 0x004fc800078efcff */
[----:B------:R-:W-:Y:S01]  /*11540*/  ISETP.GE.AND P1, PT, R25, UR6, PT ;  /* 0x0000000619007c0c */ /* 0x000fe2000bf26270 */
[----:B------:R-:W2:Y:S04]  /*11550*/  LDL.LU.64 R12, [R1+0x2d0] ;  /* 0x0002d000010c7983 */ /* 0x000ea80000300a00 */
[----:B------:R-:W2:Y:S01]  /*11560*/  LDL.LU.64 R24, [R1+0x2c8] ;  /* 0x0002c80001187983 */ /* 0x000ea20000300a00 */
[----:B------:R-:W-:-:S04]  /*11570*/  ISETP.GE.AND P2, PT, R0, UR6, PT ;  /* 0x0000000600007c0c */ /* 0x000fc8000bf46270 */
[----:B------:R-:W-:-:S04]  /*11580*/  SEL R0, RZ, 0x4, P2 ;  /* 0x00000004ff007807 */ /* 0x000fc80001000000 */
[----:B------:R-:W-:-:S04]  /*11590*/  SEL R0, R0, RZ, P6 ;  /* 0x000000ff00007207 */ /* 0x000fc80003000000 */
[----:B------:R-:W-:Y:S02]  /*115a0*/  ISETP.NE.U32.AND P2, PT, R0, RZ, PT ;  /* 0x000000ff0000720c */ /* 0x000fe40003f45070 */
[----:B------:R-:W1:Y:S01]  /*115b0*/  S2R R0, SR_TID.X ;  /* 0x0000000000007919 */ /* 0x000e620000002100 */
[----:B------:R-:W-:-:S04]  /*115c0*/  LOP3.LUT R29, R29, 0x14, RZ, 0xfc, !PT ;  /* 0x000000141d1d7812 */ /* 0x000fc800078efcff */
[----:B------:R-:W-:Y:S02]  /*115d0*/  ISETP.GE.AND P3, PT, R29, UR6, PT ;  /* 0x000000061d007c0c */ /* 0x000fe4000bf66270 */
[----:B------:R-:W-:-:S04]  /*115e0*/  SEL R29, RZ, 0x4, P1 ;  /* 0x00000004ff1d7807 */ /* 0x000fc80000800000 */
[----:B------:R-:W-:-:S04]  /*115f0*/  SEL R29, R29, RZ, P6 ;  /* 0x000000ff1d1d7207 */ /* 0x000fc80003000000 */
[----:B------:R-:W-:Y:S02]  /*11600*/  ISETP.NE.U32.AND P1, PT, R29, RZ, PT ;  /* 0x000000ff1d00720c */ /* 0x000fe40003f25070 */
[----:B------:R-:W-:-:S04]  /*11610*/  SEL R29, RZ, 0x4, P3 ;  /* 0x00000004ff1d7807 */ /* 0x000fc80001800000 */
[----:B------:R-:W-:-:S04]  /*11620*/  SEL R29, R29, RZ, P6 ;  /* 0x000000ff1d1d7207 */ /* 0x000fc80003000000 */
[----:B------:R-:W-:Y:S01]  /*11630*/  ISETP.NE.U32.AND P3, PT, R29, RZ, PT ;  /* 0x000000ff1d00720c */ /* 0x000fe20003f65070 */
[----:B------:R-:W-:-:S04]  /*11640*/  IMAD.U32 R29, RZ, RZ, UR11 ;  /* 0x0000000bff1d7e24 */ /* 0x000fc8000f8e00ff */
[----:B----4-:R-:W-:Y:S01]  /*11650*/  IMAD.WIDE R8, R29, 0x4, R8 ;  /* 0x000000041d087825 */ /* 0x010fe200078e0208 */
[----:B-1----:R-:W-:-:S03]  /*11660*/  SHF.R.U32.HI R0, RZ, 0x7, R0 ;  /* 0x00000007ff007819 */ /* 0x002fc60000011600 */
[----:B---3--:R-:W-:Y:S01]  /*11670*/  IMAD.WIDE R6, R29, 0x4, R20 ;  /* 0x000000041d067825 */ /* 0x008fe200078e0214 */
[----:B------:R1:W-:Y:S01]  /*11680*/  LDGSTS.E [R28+-0x6e800], desc[UR16][R8.64], P1 ;  /* 0x91800000081c7fae */ /* 0x0003e200089a1010 */
[----:B------:R-:W-:-:S03]  /*11690*/  SGXT.U32 R0, R0, 0x2 ;  /* 0x000000020000781a */ /* 0x000fc60000000000 */
[----:B------:R-:W-:Y:S04]  /*116a0*/  LDGSTS.E [R28+-0x6e000], desc[UR16][R6.64], P2 ;  /* 0x92000000061c7fae */ /* 0x000fe800091a1010 */
[----:B------:R-:W3:Y:S01]  /*116b0*/  LDL.LU.64 R20, [R1+0x2c0] ;  /* 0x0002c00001147983 */ /* 0x000ee20000300a00 */
[C---:B-1----:R-:W-:Y:S02]  /*116c0*/  LOP3.LUT R8, R0.reuse, 0x18, RZ, 0xfc, !PT ;  /* 0x0000001800087812 */ /* 0x042fe400078efcff */
[----:B------:R-:W-:Y:S02]  /*116d0*/  LOP3.LUT R9, R0, 0x1c, RZ, 0xfc, !PT ;  /* 0x0000001c00097812 */ /* 0x000fe400078efcff */
[----:B------:R-:W-:Y:S02]  /*116e0*/  ISETP.GE.AND P1, PT, R8, UR6, PT ;  /* 0x0000000608007c0c */ /* 0x000fe4000bf26270 */
[----:B------:R-:W-:-:S02]  /*116f0*/  ISETP.GE.AND P2, PT, R9, UR6, PT ;  /* 0x0000000609007c0c */ /* 0x000fc4000bf46270 */
[----:B------:R-:W4:Y:S01]  /*11700*/  LDL.LU.64 R8, [R1+0x2b8] ;  /* 0x0002b80001087983 */ /* 0x000f220000300a00 */
[----:B------:R-:W-:-:S04]  /*11710*/  IMAD.U32 R2, RZ, RZ, UR11 ;  /* 0x0000000bff027e24 */ /* 0x000fc8000f8e00ff */
[----:B------:R-:W-:Y:S02]  /*11720*/  IMAD.WIDE R2, R2, 0x4, R16 ;  /* 0x0000000402027825 */ /* 0x000fe400078e0210 */
[----:B------:R-:W3:Y:S01]  /*11730*/  LDL.LU.64 R16, [R1+0x2a8] ;  /* 0x0002a80001107983 */ /* 0x000ee20000300a00 */
[----:B------:R-:W-:-:S03]  /*11740*/  LOP3.LUT R0, R0, 0x20, RZ, 0xfc, !PT ;  /* 0x0000002000007812 */ /* 0x000fc600078efcff */
[----:B------:R1:W-:Y:S01]  /*11750*/  LDGSTS.E [R28+-0x6d800], desc[UR16][R2.64], P3 ;  /* 0x92800000021c7fae */ /* 0x0003e200099a1010 */
[----:B------:R-:W-:Y:S02]  /*11760*/  ISETP.GE.AND P3, PT, R0, UR6, PT ;  /* 0x0000000600007c0c */ /* 0x000fe4000bf66270 */
[----:B------:R-:W-:-:S04]  /*11770*/  SEL R0, RZ, 0x4, P2 ;  /* 0x00000004ff007807 */ /* 0x000fc80001000000 */
[----:B------:R-:W-:-:S04]  /*11780*/  SEL R0, R0, RZ, P6 ;  /* 0x000000ff00007207 */ /* 0x000fc80003000000 */
[----:B------:R-:W-:Y:S02]  /*11790*/  ISETP.NE.U32.AND P2, PT, R0, RZ, PT ;  /* 0x000000ff0000720c */ /* 0x000fe40003f45070 */
[----:B------:R-:W1:Y:S01]  /*117a0*/  S2R R0, SR_TID.X ;  /* 0x0000000000007919 */ /* 0x000e620000002100 */
[----:B------:R-:W-:-:S04]  /*117b0*/  SEL R29, RZ, 0x4, P1 ;  /* 0x00000004ff1d7807 */ /* 0x000fc80000800000 */
[----:B------:R-:W-:-:S04]  /*117c0*/  SEL R29, R29, RZ, P6 ;  /* 0x000000ff1d1d7207 */ /* 0x000fc80003000000 */
[----:B------:R-:W-:Y:S02]  /*117d0*/  ISETP.NE.U32.AND P1, PT, R29, RZ, PT ;  /* 0x000000ff1d00720c */ /* 0x000fe40003f25070 */
[----:B------:R-:W-:-:S04]  /*117e0*/  SEL R29, RZ, 0x4, P3 ;  /* 0x00000004ff1d7807 */ /* 0x000fc80001800000 */
[----:B------:R-:W-:Y:S01]  /*117f0*/  SEL R29, R29, RZ, P6 ;  /* 0x000000ff1d1d7207 */ /* 0x000fe20003000000 */
[----:B-1----:R-:W-:-:S03]  /*11800*/  IMAD.U32 R2, RZ, RZ, UR11 ;  /* 0x0000000bff027e24 */ /* 0x002fc6000f8e00ff */
[----:B------:R-:W-:Y:S01]  /*11810*/  ISETP.NE.U32.AND P3, PT, R29, RZ, PT ;  /* 0x000000ff1d00720c */ /* 0x000fe20003f65070 */
[----:B------:R-:W-:Y:S01]  /*11820*/  IMAD.U32 R29, RZ, RZ, UR11 ;  /* 0x0000000bff1d7e24 */ /* 0x000fe2000f8e00ff */
[----:B------:R-:W-:-:S04]  /*11830*/  SHF.R.U32.HI R0, RZ, 0x7, R0 ;  /* 0x00000007ff007819 */ /* 0x000fc80000011600 */
[----:B------:R-:W-:Y:S01]  /*11840*/  SGXT.U32 R0, R0, 0x2 ;  /* 0x000000020000781a */ /* 0x000fe20000000000 */
[----:B-----5:R-:W-:-:S05]  /*11850*/  IMAD.WIDE R6, R29, 0x4, R4 ;  /* 0x000000041d067825 */ /* 0x020fca00078e0204 */
[----:B------:R-:W-:Y:S01]  /*11860*/  LDGSTS.E [R28+-0x6d000], desc[UR16][R6.64], P1 ;  /* 0x93000000061c7fae */ /* 0x000fe200089a1010 */
[----:B--2---:R-:W-:-:S04]  /*11870*/  IMAD.WIDE R4, R29, 0x4, R12 ;  /* 0x000000041d047825 */ /* 0x004fc800078e020c */
[----:B------:R-:W-:Y:S01]  /*11880*/  IMAD.WIDE R2, R2, 0x4, R24 ;  /* 0x0000000402027825 */ /* 0x000fe200078e0218 */
[C---:B------:R-:W-:Y:S01]  /*11890*/  LOP3.LUT R24, R0.reuse, 0x24, RZ, 0xfc, !PT ;  /* 0x0000002400187812 */ /* 0x040fe200078efcff */
[----:B------:R4:W-:Y:S01]  /*118a0*/  LDGSTS.E [R28+-0x6c800], desc[UR16][R4.64], P2 ;  /* 0x93800000041c7fae */ /* 0x0009e200091a1010 */
[----:B------:R-:W-:Y:S02]  /*118b0*/  LOP3.LUT R25, R0, 0x28, RZ, 0xfc, !PT ;  /* 0x0000002800197812 */ /* 0x000fe400078efcff */
[----:B------:R-:W-:Y:S01]  /*118c0*/  ISETP.GE.AND P1, PT, R24, UR6, PT ;  /* 0x0000000618007c0c */ /* 0x000fe2000bf26270 */
[----:B------:R1:W-:Y:S01]  /*118d0*/  LDGSTS.E [R28+-0x6c000], desc[UR16][R2.64], P3 ;  /* 0x94000000021c7fae */ /* 0x0003e200099a1010 */
[----:B------:R-:W-:-:S03]  /*118e0*/  ISETP.GE.AND P2, PT, R25, UR6, PT ;  /* 0x0000000619007c0c */ /* 0x000fc6000bf46270 */
[----:B------:R-:W2:Y:S01]  /*118f0*/  LDL.LU.64 R24, [R1+0x470] ;  /* 0x0004700001187983 */ /* 0x000ea20000300a00 */
[----:B------:R-:W-:Y:S02]  /*11900*/  SEL R29, RZ, 0x4, P1 ;  /* 0x00000004ff1d7807 */ /* 0x000fe40000800000 */
[----:B------:R-:W-:Y:S02]  /*11910*/  LOP3.LUT R0, R0, 0x2c, RZ, 0xfc, !PT ;  /* 0x0000002c00007812 */ /* 0x000fe400078efcff */
[----:B------:R-:W-:Y:S02]  /*11920*/  SEL R29, R29, RZ, P6 ;  /* 0x000000ff1d1d7207 */ /* 0x000fe40003000000 */
[----:B------:R-:W-:Y:S02]  /*11930*/  ISETP.GE.AND P3, PT, R0, UR6, PT ;  /* 0x0000000600007c0c */ /* 0x000fe4000bf66270 */
[----:B------:R-:W-:Y:S02]  /*11940*/  SEL R0, RZ, 0x4, P2 ;  /* 0x00000004ff007807 */ /* 0x000fe40001000000 */
[----:B------:R-:W-:-:S02]  /*11950*/  ISETP.NE.U32.AND P1, PT, R29, RZ, PT ;  /* 0x000000ff1d00720c */ /* 0x000fc40003f25070 */
[----:B------:R-:W-:Y:S02]  /*11960*/  SEL R29, RZ, 0x4, P3 ;  /* 0x00000004ff1d7807 */ /* 0x000fe40001800000 */
[----:B------:R-:W-:Y:S02]  /*11970*/  SEL R0, R0, RZ, P6 ;  /* 0x000000ff00007207 */ /* 0x000fe40003000000 */
[----:B------:R-:W-:Y:S02]  /*11980*/  SEL R29, R29, RZ, P6 ;  /* 0x000000ff1d1d7207 */ /* 0x000fe40003000000 */
[----:B------:R-:W-:Y:S02]  /*11990*/  ISETP.NE.U32.AND P2, PT, R0, RZ, PT ;  /* 0x000000ff0000720c */ /* 0x000fe40003f45070 */
[----:B------:R-:W5:Y:S01]  /*119a0*/  S2R R0, SR_TID.X ;  /* 0x0000000000007919 */ /* 0x000f620000002100 */
[----:B------:R-:W-:Y:S01]  /*119b0*/  ISETP.NE.U32.AND P3, PT, R29, RZ, PT ;  /* 0x000000ff1d00720c */ /* 0x000fe20003f65070 */
[----:B------:R-:W-:-:S04]  /*119c0*/  IMAD.U32 R29, RZ, RZ, UR11 ;  /* 0x0000000bff1d7e24 */ /* 0x000fc8000f8e00ff */
[C---:B----4-:R-:W-:Y:S02]  /*119d0*/  IMAD.WIDE R4, R29.reuse, 0x4, R8 ;  /* 0x000000041d047825 */ /* 0x050fe400078e0208 */
[----:B------:R-:W4:Y:S01]  /*119e0*/  S2R R9, SR_TID.X ;  /* 0x0000000000097919 */ /* 0x000f220000002100 */
[----:B-----5:R-:W-:Y:S01]  /*119f0*/  SHF.R.U32.HI R8, RZ, 0x7, R0 ;  /* 0x00000007ff087819 */ /* 0x020fe20000011600 */
[----:B---3--:R-:W-:-:S03]  /*11a00*/  IMAD.WIDE R6, R29, 0x4, R20 ;  /* 0x000000041d067825 */ /* 0x008fc600078e0214 */
[----:B------:R-:W-:Y:S02]  /*11a10*/  SGXT.U32 R8, R8, 0x2 ;  /* 0x000000020808781a */ /* 0x000fe40000000000 */
[----:B------:R-:W-:Y:S02]  /*11a20*/  LDGSTS.E [R28+-0x6b800], desc[UR16][R6.64], P1 ;  /* 0x94800000061c7fae */ /* 0x000fe400089a1010 */
[----:B------:R-:W-:Y:S02]  /*11a30*/  LOP3.LUT R8, R8, 0x30, RZ, 0xfc, !PT ;  /* 0x0000003008087812 */ /* 0x000fe400078efcff */
[----:B------:R-:W-:Y:S02]  /*11a40*/  LDGSTS.E [R28+-0x6b000], desc[UR16][R4.64], P2 ;  /* 0x95000000041c7fae */ /* 0x000fe400091a1010 */
[----:B------:R-:W-:Y:S02]  /*11a50*/  ISETP.GE.AND P1, PT, R8, UR6, PT ;  /* 0x0000000608007c0c */ /* 0x000fe4000bf26270 */
[----:B----4-:R-:W-:-:S02]  /*11a60*/  SHF.R.U32.HI R0, RZ, 0x7, R9 ;  /* 0x00000007ff007819 */ /* 0x010fc40000011609 */
[----:B------:R-:W-:-:S04]  /*11a70*/  LOP3.LUT R9, R9, 0x7f, RZ, 0xc0, !PT ;  /* 0x0000007f09097812 */ /* 0x000fc800078ec0ff */
[----:B------:R-:W-:Y:S02]  /*11a80*/  ISETP.GE.AND P2, PT, R9, UR6, PT ;  /* 0x0000000609007c0c */ /* 0x000fe4000bf46270 */
[----:B------:R-:W3:Y:S01]  /*11a90*/  LDL.LU.64 R8, [R1+0x468] ;  /* 0x0004680001087983 */ /* 0x000ee20000300a00 */
[----:B-1----:R-:W-:-:S03]  /*11aa0*/  IMAD.U32 R2, RZ, RZ, UR11 ;  /* 0x0000000bff027e24 */ /* 0x002fc6000f8e00ff */
[----:B------:R-:W4:Y:S01]  /*11ab0*/  LDL.LU.64 R20, [R1+0x460] ;  /* 0x0004600001147983 */ /* 0x000f220000300a00 */
[----:B------:R-:W-:-:S03]  /*11ac0*/  IMAD.WIDE R2, R2, 0x4, R16 ;  /* 0x0000000402027825 */ /* 0x000fc600078e0210 */
[----:B------:R-:W5:Y:S01]  /*11ad0*/  LDL.LU.64 R16, [R1+0x458] ;  /* 0x0004580001107983 */ /* 0x000f620000300a00 */
[----:B------:R-:W-:Y:S02]  /*11ae0*/  SGXT.U32 R0, R0, 0x2 ;  /* 0x000000020000781a */ /* 0x000fe40000000000 */
[----:B------:R-:W-:Y:S01]  /*11af0*/  SEL R29, RZ, 0x4, P1 ;  /* 0x00000004ff1d7807 */ /* 0x000fe20000800000 */
[----:B------:R1:W-:Y:S01]  /*11b00*/  LDGSTS.E [R28+-0x6a800], desc[UR16][R2.64], P3 ;  /* 0x95800000021c7fae */ /* 0x0003e200099a1010 */
[----:B------:R-:W-:-:S04]  /*11b10*/  LOP3.LUT R0, R0, 0x34, RZ, 0xfc, !PT ;  /* 0x0000003400007812 */ /* 0x000fc800078efcff */
[----:B------:R-:W-:Y:S02]  /*11b20*/  ISETP.GE.AND P1, PT, R0, UR6, PT ;  /* 0x0000000600007c0c */ /* 0x000fe4000bf26270 */
[----:B------:R-:W1:Y:S02]  /*11b30*/  S2R R0, SR_TID.X ;  /* 0x0000000000007919 */ /* 0x000e640000002100 */
[----:B-1----:R-:W-:Y:S02]  /*11b40*/  SEL R2, R29, RZ, P6 ;  /* 0x000000ff1d027207 */ /* 0x002fe40003000000 */
[----:B------:R-:W-:Y:S02]  /*11b50*/  SEL R29, RZ, 0x4, P2 ;  /* 0x00000004ff1d7807 */ /* 0x000fe40001000000 */
[----:B------:R-:W-:Y:S02]  /*11b60*/  ISETP.NE.U32.AND P2, PT, R2, RZ, PT ;  /* 0x000000ff0200720c */ /* 0x000fe40003f45070 */
[----:B------:R-:W-:-:S02]  /*11b70*/  SEL R29, R29, RZ, P6 ;  /* 0x000000ff1d1d7207 */ /* 0x000fc40003000000 */
[----:B------:R-:W-:Y:S02]  /*11b80*/  SEL R2, RZ, 0x4, P1 ;  /* 0x00000004ff027807 */ /* 0x000fe40000800000 */
[----:B------:R-:W-:Y:S02]  /*11b90*/  ISETP.NE.U32.AND P1, PT, R29, RZ, PT ;  /* 0x000000ff1d00720c */ /* 0x000fe40003f25070 */
[----:B------:R-:W-:Y:S01]  /*11ba0*/  SEL R29, R2, RZ, P6 ;  /* 0x000000ff021d7207 */ /* 0x000fe20003000000 */
[----:B------:R-:W-:Y:S01]  /*11bb0*/  IMAD.U32 R2, RZ, RZ, UR11 ;  /* 0x0000000bff027e24 */ /* 0x000fe2000f8e00ff */
[----:B------:R-:W-:-:S04]  /*11bc0*/  SHF.R.U32.HI R0, RZ, 0x7, R0 ;  /* 0x00000007ff007819 */ /* 0x000fc80000011600 */
[----:B------:R-:W-:-:S04]  /*11bd0*/  SGXT.U32 R0, R0, 0x2 ;  /* 0x000000020000781a */ /* 0x000fc80000000000 */
[----:B------:R-:W-:Y:S02]  /*11be0*/  LOP3.LUT R13, R0, 0x38, RZ, 0xfc, !PT ;  /* 0x00000038000d7812 */ /* 0x000fe400078efcff */
[----:B------:R-:W1:Y:S02]  /*11bf0*/  S2R R0, SR_TID.X ;  /* 0x0000000000007919 */ /* 0x000e640000002100 */
[----:B------:R-:W-:-:S04]  /*11c00*/  ISETP.GE.AND P3, PT, R13, UR6, PT ;  /* 0x000000060d007c0c */ /* 0x000fc8000bf66270 */
[----:B------:R-:W-:Y:S01]  /*11c10*/  SEL R3, RZ, 0x4, P3 ;  /* 0x00000004ff037807 */ /* 0x000fe20001800000 */
[----:B--2---:R-:W-:Y:S02]  /*11c20*/  IMAD.WIDE R4, R2, 0x4, R24 ;  /* 0x0000000402047825 */ /* 0x004fe400078e0218 */
[----:B------:R-:W2:Y:S01]  /*11c30*/  S2R R25, SR_TID.X ;  /* 0x0000000000197919 */ /* 0x000ea20000002100 */
[----:B-1----:R-:W-:Y:S02]  /*11c40*/  SHF.R.U32.HI R24, RZ, 0x7, R0 ;  /* 0x00000007ff187819 */ /* 0x002fe40000011600 */
[----:B------:R1:W-:Y:S02]  /*11c50*/  LDGSTS.E [R28+-0x6a000], desc[UR16][R4.64], P2 ;  /* 0x96000000041c7fae */ /* 0x0003e400091a1010 */
[----:B------:R-:W-:-:S04]  /*11c60*/  SGXT.U32 R24, R24, 0x2 ;  /* 0x000000021818781a */ /* 0x000fc80000000000 */
[C---:B------:R-:W-:Y:S02]  /*11c70*/  LOP3.LUT R13, R24.reuse, 0x3c, RZ, 0xfc, !PT ;  /* 0x0000003c180d7812 */ /* 0x040fe400078efcff */
[----:B------:R-:W-:-:S04]  /*11c80*/  LOP3.LUT R24, R24, 0x40, RZ, 0xfc, !PT ;  /* 0x0000004018187812 */ /* 0x000fc800078efcff */
[----:B------:R-:W-:Y:S02]  /*11c90*/  ISETP.GE.AND P3, PT, R24, UR6, PT ;  /* 0x0000000618007c0c */ /* 0x000fe4000bf66270 */
[----:B--2---:R-:W-:-:S04]  /*11ca0*/  SHF.R.U32.HI R25, RZ, 0x7, R25 ;  /* 0x00000007ff197819 */ /* 0x004fc80000011619 */
[----:B------:R-:W-:-:S04]  /*11cb0*/  SGXT.U32 R25, R25, 0x2 ;  /* 0x000000021919781a */ /* 0x000fc80000000000 */
[----:B------:R-:W-:Y:S02]  /*11cc0*/  LOP3.LUT R24, R25, 0x44, RZ, 0xfc, !PT ;  /* 0x0000004419187812 */ /* 0x000fe400078efcff */
[----:B------:R-:W-:-:S04]  /*11cd0*/  SHF.R.U32.HI R25, RZ, 0x7, R0 ;  /* 0x00000007ff197819 */ /* 0x000fc80000011600 */
[----:B------:R-:W-:-:S04]  /*11ce0*/  SGXT.U32 R25, R25, 0x2 ;  /* 0x000000021919781a */ /* 0x000fc80000000000 */
[----:B------:R-:W-:Y:S02]  /*11cf0*/  LOP3.LUT R25, R25, 0x48, RZ, 0xfc, !PT ;  /* 0x0000004819197812 */ /* 0x000fe400078efcff */
[----:B------:R-:W-:Y:S02]  /*11d00*/  SEL R2, RZ, 0x4, P3 ;  /* 0x00000004ff027807 */ /* 0x000fe40001800000 */
[----:B------:R-:W-:Y:S02]  /*11d10*/  ISETP.GE.AND P2, PT, R24, UR6, PT ;  /* 0x0000000618007c0c */ /* 0x000fe4000bf46270 */
[----:B------:R-:W-:Y:S02]  /*11d20*/  ISETP.GE.AND P3, PT, R25, UR6, PT ;  /* 0x0000000619007c0c */ /* 0x000fe4000bf66270 */
[----:B------:R-:W2:Y:S01]  /*11d30*/  LDL.LU.64 R24, [R1+0x450] ;  /* 0x0004500001187983 */ /* 0x000ea20000300a00 */
[----:B------:R-:W-:Y:S02]  /*11d40*/  ISETP.GE.AND P4, PT, R13, UR6, PT ;  /* 0x000000060d007c0c */ /* 0x000fe4000bf86270 */
[----:B------:R-:W-:Y:S01]  /*11d50*/  ISETP.NE.U32.AND P5, PT, R29, RZ, PT ;  /* 0x000000ff1d00720c */ /* 0x000fe20003fa5070 */
[----:B------:R-:W2:Y:S01]  /*11d60*/  LDL.LU.64 R26, [R1+0x448] ;  /* 0x00044800011a7983 */ /* 0x000ea20000300a00 */
[----:B------:R-:W-:-:S02]  /*11d70*/  SEL R29, RZ, 0x4, P4 ;  /* 0x00000004ff1d7807 */ /* 0x000fc40002000000 */
[----:B------:R-:W-:Y:S01]  /*11d80*/  SEL R11, RZ, 0x4, P3 ;  /* 0x00000004ff0b7807 */ /* 0x000fe20001800000 */
[----:B------:R-:W2:Y:S01]  /*11d90*/  LDL.LU.64 R14, [R1+0x440] ;  /* 0x00044000010e7983 */ /* 0x000ea20000300a00 */
[----:B------:R-:W-:-:S04]  /*11da0*/  SEL R29, R29, RZ, P6 ;  /* 0x000000ff1d1d7207 */ /* 0x000fc80003000000 */
[----:B------:R-:W-:Y:S01]  /*11db0*/  ISETP.NE.U32.AND P3, PT, R29, RZ, PT ;  /* 0x000000ff1d00720c */ /* 0x000fe20003f65070 */
[----:B------:R-:W-:-:S04]  /*11dc0*/  IMAD.U32 R29, RZ, RZ, UR11 ;  /* 0x0000000bff1d7e24 */ /* 0x000fc8000f8e00ff */
[----:B---3--:R-:W-:Y:S02]  /*11dd0*/  IMAD.WIDE R12, R29, 0x4, R8 ;  /* 0x000000041d0c7825 */ /* 0x008fe400078e0208 */
[----:B------:R-:W3:Y:S01]  /*11de0*/  S2R R9, SR_TID.X ;  /* 0x0000000000097919 */ /* 0x000ee20000002100 */
[----:B-1----:R-:W-:Y:S02]  /*11df0*/  SEL R4, R3, RZ, P6 ;  /* 0x000000ff03047207 */ /* 0x002fe40003000000 */
[----:B------:R-:W-:Y:S01]  /*11e00*/  SEL R29, R2, RZ, P6 ;  /* 0x000000ff021d7207 */ /* 0x000fe20003000000 */
[----:B------:R-:W-:Y:S01]  /*11e10*/  LDGSTS.E [R28+-0x69800], desc[UR16][R12.64], P5 ;  /* 0x968000000c1c7fae */ /* 0x000fe2000a9a1010 */
[----:B------:R-:W-:Y:S01]  /*11e20*/  ISETP.NE.U32.AND P4, PT, R4, RZ, PT ;  /* 0x000000ff0400720c */ /* 0x000fe20003f85070 */
[----:B------:R-:W-:Y:S02]  /*11e30*/  IMAD.U32 R4, RZ, RZ, UR11 ;  /* 0x0000000bff047e24 */ /* 0x000fe4000f8e00ff */
[----:B------:R-:W-:-:S02]  /*11e40*/  IMAD.U32 R2, RZ, RZ, UR11 ;  /* 0x0000000bff027e24 */ /* 0x000fc4000f8e00ff */
[----:B----4-:R-:W-:-:S04]  /*11e50*/  IMAD.WIDE R6, R4, 0x4, R20 ;  /* 0x0000000404067825 */ /* 0x010fc800078e0214 */
[----:B-----5:R-:W-:-:S04]  /*11e60*/  IMAD.WIDE R4, R2, 0x4, R16 ;  /* 0x0000000402047825 */ /* 0x020fc800078e0210 */
[----:B------:R-:W-:Y:S04]  /*11e70*/  LDGSTS.E [R28+-0x69000], desc[UR16][R6.64], P4 ;  /* 0x97000000061c7fae */ /* 0x000fe8000a1a1010 */
[----:B------:R1:W-:Y:S01]  /*11e80*/  LDGSTS.E [R28+-0x68800], desc[UR16][R4.64], P3 ;  /* 0x97800000041c7fae */ /* 0x0003e200099a1010 */
[----:B---3--:R-:W-:-:S04]  /*11e90*/  SHF.R.U32.HI R8, RZ, 0x7, R9 ;  /* 0x00000007ff087819 */ /* 0x008fc80000011609 */
[----:B------:R-:W-:-:S04]  /*11ea0*/  SGXT.U32 R8, R8, 0x2 ;  /* 0x000000020808781a */ /* 0x000fc80000000000 */
[----:B------:R-:W-:Y:S02]  /*11eb0*/  LOP3.LUT R17, R8, 0x50, RZ, 0xfc, !PT ;  /* 0x0000005008117812 */ /* 0x000fe400078efcff */
[----:B------:R-:W3:Y:S01]  /*11ec0*/  S2R R8, SR_TID.X ;  /* 0x0000000000087919 */ /* 0x000ee20000002100 */
[----:B------:R-:W-:-:S04]  /*11ed0*/  SHF.R.U32.HI R9, RZ, 0x7, R9 ;  /* 0x00000007ff097819 */ /* 0x000fc80000011609 */
[----:B------:R-:W-:Y:S02]  /*11ee0*/  SGXT.U32 R9, R9, 0x2 ;  /* 0x000000020909781a */ /* 0x000fe40000000000 */
[----:B------:R-:W-:Y:S02]  /*11ef0*/  ISETP.GE.AND P5, PT, R17, UR6, PT ;  /* 0x0000000611007c0c */ /* 0x000fe4000bfa6270 */
[----:B------:R-:W-:-:S04]  /*11f00*/  LOP3.LUT R17, R9, 0x54, RZ, 0xfc, !PT ;  /* 0x0000005409117812 */ /* 0x000fc800078efcff */
[----:B------:R-:W-:Y:S02]  /*11f10*/  ISETP.GE.AND P4, PT, R17, UR6, PT ;  /* 0x0000000611007c0c */ /* 0x000fe4000bf86270 */
[----:B---3--:R-:W-:-:S04]  /*11f20*/  SHF.R.U32.HI R9, RZ, 0x7, R8 ;  /* 0x00000007ff097819 */ /* 0x008fc80000011608 */
[----:B------:R-:W-:-:S04]  /*11f30*/  SGXT.U32 R9, R9, 0x2 ;  /* 0x000000020909781a */ /* 0x000fc80000000000 */
[----:B------:R-:W-:Y:S02]  /*11f40*/  LOP3.LUT R17, R9, 0x58, RZ, 0xfc, !PT ;  /* 0x0000005809117812 */ /* 0x000fe400078efcff */
[----:B------:R-:W3:Y:S01]  /*11f50*/  S2R R9, SR_TID.X ;  /* 0x0000000000097919 */ /* 0x000ee20000002100 */
[----:B------:R-:W-:-:S04]  /*11f60*/  SHF.R.U32.HI R8, RZ, 0x7, R8 ;  /* 0x00000007ff087819 */ /* 0x000fc80000011608 */
[----:B------:R-:W-:Y:S02]  /*11f70*/  SGXT.U32 R8, R8, 0x2 ;  /* 0x000000020808781a */ /* 0x000fe40000000000 */
[----:B------:R-:W-:Y:S02]  /*11f80*/  ISETP.GE.AND P3, PT, R17, UR6, PT ;  /* 0x0000000611007c0c */ /* 0x000fe4000bf66270 */
[----:B------:R-:W-:Y:S02]  /*11f90*/  LOP3.LUT R17, R8, 0x5c, RZ, 0xfc, !PT ;  /* 0x0000005c08117812 */ /* 0x000fe400078efcff */
[----:B------:R-:W-:Y:S02]  /*11fa0*/  SEL R16, RZ, 0x4, P4 ;  /* 0x00000004ff107807 */ /* 0x000fe40002000000 */
[----:B------:R-:W-:-:S04]  /*11fb0*/  ISETP.GE.AND P4, PT, R17, UR6, PT ;  /* 0x0000000611007c0c */ /* 0x000fc8000bf86270 */
[----:B-1----:R-:W-:Y:S02]  /*11fc0*/  SEL R5, RZ, 0x4, P4 ;  /* 0x00000004ff057807 */ /* 0x002fe40002000000 */
[--C-:B---3--:R-:W-:Y:S02]  /*11fd0*/  SHF.R.U32.HI R8, RZ, 0x7, R9.reuse ;  /* 0x00000007ff087819 */ /* 0x108fe40000011609 */
[----:B------:R-:W-:Y:S02]  /*11fe0*/  SHF.R.U32.HI R9, RZ, 0x7, R9 ;  /* 0x00000007ff097819 */ /* 0x000fe40000011609 */
[----:B------:R-:W-:Y:S02]  /*11ff0*/  SGXT.U32 R8, R8, 0x2 ;  /* 0x000000020808781a */ /* 0x000fe40000000000 */
[----:B------:R-:W-:Y:S02]  /*12000*/  SGXT.U32 R9, R9, 0x2 ;  /* 0x000000020909781a */ /* 0x000fe40000000000 */
[----:B------:R-:W-:-:S02]  /*12010*/  LOP3.LUT R17, R8, 0x60, RZ, 0xfc, !PT ;  /* 0x0000006008117812 */ /* 0x000fc400078efcff */
[----:B------:R-:W-:-:S04]  /*12020*/  LOP3.LUT R8, R8, 0x64, RZ, 0xfc, !PT ;  /* 0x0000006408087812 */ /* 0x000fc800078efcff */
[----:B------:R-:W-:Y:S02]  /*12030*/  ISETP.GE.AND P4, PT, R8, UR6, PT ;  /* 0x0000000608007c0c */ /* 0x000fe4000bf86270 */
[----:B------:R-:W-:Y:S02]  /*12040*/  LOP3.LUT R8, R9, 0x68, RZ, 0xfc, !PT ;  /* 0x0000006809087812 */ /* 0x000fe400078efcff */
[----:B------:R-:W1:Y:S01]  /*12050*/  S2R R9, SR_TID.X ;  /* 0x0000000000097919 */ /* 0x000e620000002100 */
[----:B------:R-:W-:Y:S02]  /*12060*/  SHF.R.U32.HI R0, RZ, 0x7, R0 ;  /* 0x00000007ff007819 */ /* 0x000fe40000011600 */
[----:B------:R-:W-:Y:S02]  /*12070*/  SEL R7, RZ, 0x4, P3 ;  /* 0x00000004ff077807 */ /* 0x000fe40001800000 */
[----:B------:R-:W-:Y:S02]  /*12080*/  ISETP.GE.AND P3, PT, R17, UR6, PT ;  /* 0x0000000611007c0c */ /* 0x000fe4000bf66270 */
[----:B------:R-:W-:-:S02]  /*12090*/  SGXT.U32 R0, R0, 0x2 ;  /* 0x000000020000781a */ /* 0x000fc40000000000 */
[----:B------:R-:W-:Y:S02]  /*120a0*/  SEL R4, RZ, 0x4, P3 ;  /* 0x00000004ff047807 */ /* 0x000fe40001800000 */
[----:B------:R-:W-:Y:S02]  /*120b0*/  ISETP.GE.AND P3, PT, R8, UR6, PT ;  /* 0x0000000608007c0c */ /* 0x000fe4000bf66270 */
[----:B------:R-:W-:Y:S02]  /*120c0*/  LOP3.LUT R0, R0, 0x4c, RZ, 0xfc, !PT ;  /* 0x0000004c00007812 */ /* 0x000fe400078efcff */
[----:B------:R-:W-:Y:S02]  /*120d0*/  SEL R3, RZ, 0x4, P2 ;  /* 0x00000004ff037807 */ /* 0x000fe40001000000 */
[----:B------:R-:W-:-:S04]  /*120e0*/  ISETP.GE.AND P2, PT, R0, UR6, PT ;  /* 0x0000000600007c0c */ /* 0x000fc8000bf46270 */
[----:B------:R-:W-:Y:S02]  /*120f0*/  SEL R0, RZ, 0x4, P2 ;  /* 0x00000004ff007807 */ /* 0x000fe40001000000 */
[--C-:B-1----:R-:W-:Y:S02]  /*12100*/  SHF.R.U32.HI R8, RZ, 0x7, R9.reuse ;  /* 0x00000007ff087819 */ /* 0x102fe40000011609 */
[----:B------:R-:W-:Y:S02]  /*12110*/  SHF.R.U32.HI R9, RZ, 0x7, R9 ;  /* 0x00000007ff097819 */ /* 0x000fe40000011609 */
[----:B------:R-:W-:Y:S02]  /*12120*/  SGXT.U32 R8, R8, 0x2 ;  /* 0x000000020808781a */ /* 0x000fe40000000000 */
[----:B------:R-:W-:Y:S02]  /*12130*/  SGXT.U32 R9, R9, 0x2 ;  /* 0x000000020909781a */ /* 0x000fe40000000000 */
[----:B------:R-:W-:-:S02]  /*12140*/  ISETP.NE.U32.AND P2, PT, R29, RZ, PT ;  /* 0x000000ff1d00720c */ /* 0x000fc40003f45070 */
[----:B------:R-:W-:Y:S02]  /*12150*/  SEL R29, R3, RZ, P6 ;  /* 0x000000ff031d7207 */ /* 0x000fe40003000000 */
[----:B------:R-:W-:Y:S02]  /*12160*/  SEL R3, RZ, 0x4, P3 ;  /* 0x00000004ff037807 */ /* 0x000fe40001800000 */
[----:B------:R-:W-:Y:S02]  /*12170*/  SEL R10, RZ, 0x4, P5 ;  /* 0x00000004ff0a7807 */ /* 0x000fe40002800000 */
[----:B------:R-:W-:Y:S02]  /*12180*/  SEL R6, RZ, 0x4, P4 ;  /* 0x00000004ff067807 */ /* 0x000fe40002000000 */
[----:B------:R-:W-:Y:S02]  /*12190*/  ISETP.NE.U32.AND P4, PT, R29, RZ, PT ;  /* 0x000000ff1d00720c */ /* 0x000fe40003f85070 */
[----:B------:R-:W-:-:S02]  /*121a0*/  SEL R29, R11, RZ, P6 ;  /* 0x000000ff0b1d7207 */ /* 0x000fc40003000000 */
[----:B------:R-:W-:Y:S01]  /*121b0*/  SEL R22, R16, RZ, P6 ;  /* 0x000000ff10167207 */ /* 0x000fe20003000000 */
[----:B--2---:R-:W-:Y:S01]  /*121c0*/  IMAD.WIDE R12, R2, 0x4, R24 ;  /* 0x00000004020c7825 */ /* 0x004fe200078e0218 */
[C---:B------:R-:W-:Y:S02]  /*121d0*/  LOP3.LUT R25, R8.reuse, 0x6c, RZ, 0xfc, !PT ;  /* 0x0000006c08197812 */ /* 0x040fe400078efcff */
[----:B------:R-:W-:Y:S02]  /*121e0*/  LOP3.LUT R8, R8, 0x70, RZ, 0xfc, !PT ;  /* 0x0000007008087812 */ /* 0x000fe400078efcff */
[----:B------:R1:W-:Y:S02]  /*121f0*/  LDGSTS.E [R28+-0x68000], desc[UR16][R12.64], P2 ;  /* 0x980000000c1c7fae */ /* 0x0003e400091a1010 */
[----:B------:R-:W-:Y:S02]  /*12200*/  ISETP.GE.AND P3, PT, R8, UR6, PT ;  /* 0x0000000608007c0c */ /* 0x000fe4000bf66270 */
[----:B------:R-:W-:-:S02]  /*12210*/  LOP3.LUT R8, R9, 0x74, RZ, 0xfc, !PT ;  /* 0x0000007409087812 */ /* 0x000fc400078efcff */
[----:B------:R-:W2:Y:S02]  /*12220*/  S2R R9, SR_TID.X ;  /* 0x0000000000097919 */ /* 0x000ea40000002100 */
[----:B------:R-:W-:Y:S02]  /*12230*/  ISETP.GE.AND P2, PT, R8, UR6, PT ;  /* 0x0000000608007c0c */ /* 0x000fe4000bf46270 */
[----:B------:R-:W-:Y:S02]  /*12240*/  ISETP.GE.AND P5, PT, R25, UR6, PT ;  /* 0x0000000619007c0c */ /* 0x000fe4000bfa6270 */
[----:B------:R-:W-:Y:S01]  /*12250*/  SEL R18, RZ, 0x4, P3 ;  /* 0x00000004ff127807 */ /* 0x000fe20001800000 */
[----:B------:R-:W1:Y:S01]  /*12260*/  LDL.LU.64 R12, [R1+0x438] ;  /* 0x00043800010c7983 */ /* 0x000e620000300a00 */
[----:B------:R-:W-:Y:S02]  /*12270*/  ISETP.NE.U32.AND P3, PT, R29, RZ, PT ;  /* 0x000000ff1d00720c */ /* 0x000fe40003f65070 */
[----:B------:R-:W-:-:S02]  /*12280*/  SEL R29, R0, RZ, P6 ;  /* 0x000000ff001d7207 */ /* 0x000fc40003000000 */
[--C-:B--2---:R-:W-:Y:S02]  /*12290*/  SHF.R.U32.HI R8, RZ, 0x7, R9.reuse ;  /* 0x00000007ff087819 */ /* 0x104fe40000011609 */
[----:B------:R-:W-:-:S04]  /*122a0*/  SHF.R.U32.HI R9, RZ, 0x7, R9 ;  /* 0x00000007ff097819 */ /* 0x000fc80000011609 */
[----:B------:R-:W-:-:S04]  /*122b0*/  SGXT.U32 R9, R9, 0x2 ;  /* 0x000000020909781a */ /* 0x000fc80000000000 */
[----:B------:R-:W-:Y:S02]  /*122c0*/  LOP3.LUT R25, R9, 0x7c, RZ, 0xfc, !PT ;  /* 0x0000007c09197812 */ /* 0x000fe400078efcff */
[----:B------:R-:W-:Y:S02]  /*122d0*/  SEL R9, RZ, 0x4, P2 ;  /* 0x00000004ff097807 */ /* 0x000fe40001000000 */
[----:B------:R-:W-:Y:S02]  /*122e0*/  ISETP.GE.AND P2, PT, R25, UR6, PT ;  /* 0x0000000619007c0c */ /* 0x000fe4000bf46270 */
[----:B------:R-:W-:Y:S02]  /*122f0*/  SGXT.U32 R8, R8, 0x2 ;  /* 0x000000020808781a */ /* 0x000fe40000000000 */
[----:B------:R-:W-:Y:S02]  /*12300*/  SEL R0, RZ, 0x4, P2 ;  /* 0x00000004ff007807 */ /* 0x000fe40001000000 */
[----:B------:R-:W-:-:S02]  /*12310*/  ISETP.NE.U32.AND P2, PT, R29, RZ, PT ;  /* 0x000000ff1d00720c */ /* 0x000fc40003f45070 */
[----:B------:R-:W-:Y:S02]  /*12320*/  SEL R29, R10, RZ, P6 ;  /* 0x000000ff0a1d7207 */ /* 0x000fe40003000000 */
[----:B------:R-:W-:Y:S01]  /*12330*/  LOP3.LUT R8, R8, 0x78, RZ, 0xfc, !PT ;  /* 0x0000007808087812 */ /* 0x000fe200078efcff */
[----:B------:R-:W2:Y:S01]  /*12340*/  LDL.LU.64 R10, [R1+0x430] ;  /* 0x00043000010a7983 */ /* 0x000ea20000300a00 */
[----:B------:R-:W-:Y:S02]  /*12350*/  SEL R2, RZ, 0x4, P5 ;  /* 0x00000004ff027807 */ /* 0x000fe40002800000 */
[----:B------:R-:W-:Y:S01]  /*12360*/  ISETP.GE.AND P5, PT, R8, UR6, PT ;  /* 0x0000000608007c0c */ /* 0x000fe2000bfa6270 */
[----:B------:R-:W3:Y:S01]  /*12370*/  LDL.LU.64 R20, [R1+0x428] ;  /* 0x0004280001147983 */ /* 0x000ee20000300a00 */
[----:B------:R-:W-:Y:S02]  /*12380*/  SEL R18, R18, RZ, P6 ;  /* 0x000000ff12127207 */ /* 0x000fe40003000000 */
[----:B------:R-:W-:Y:S01]  /*12390*/  SEL R8, RZ, 0x4, P5 ;  /* 0x00000004ff087807 */ /* 0x000fe20002800000 */
[----:B------:R-:W4:Y:S01]  /*123a0*/  LDL.LU.64 R16, [R1+0x420] ;  /* 0x0004200001107983 */ /* 0x000f220000300a00 */
[----:B------:R-:W-:-:S03]  /*123b0*/  SEL R9, R9, RZ, P6 ;  /* 0x000000ff09097207 */ /* 0x000fc60003000000 */
[----:B------:R-:W5:Y:S01]  /*123c0*/  LDL.LU.64 R24, [R1+0x418] ;  /* 0x0004180001187983 */ /* 0x000f620000300a00 */
[----:B------:R-:W-:-:S03]  /*123d0*/  SEL R19, R8, RZ, P6 ;  /* 0x000000ff08137207 */ /* 0x000fc60003000000 */
[----:B------:R-:W-:Y:S04]  /*123e0*/  STL [R1+0x2c4], R18 ;  /* 0x0002c41201007387 */ /* 0x000fe80000100800 */
[----:B------:R1:W-:Y:S04]  /*123f0*/  STL [R1+0x2d0], R9 ;  /* 0x0002d00901007387 */ /* 0x0003e80000100800 */
[----:B-1----:R-:W5:Y:S01]  /*12400*/  LDL.LU.64 R8, [R1+0x410] ;  /* 0x0004100001087983 */ /* 0x002f620000300a00 */
[----:B------:R-:W-:Y:S01]  /*12410*/  IMAD.U32 R18, RZ, RZ, UR11 ;  /* 0x0000000bff127e24 */ /* 0x000fe2000f8e00ff */
[----:B------:R-:W-:-:S02]  /*12420*/  SEL R0, R0, RZ, P6 ;  /* 0x000000ff00007207 */ /* 0x000fc40003000000 */
[----:B------:R-:W-:Y:S01]  /*12430*/  SEL R7, R7, RZ, P6 ;  /* 0x000000ff07077207 */ /* 0x000fe20003000000 */
[----:B------:R1:W-:Y:S01]  /*12440*/  STL [R1+0x2cc], R19 ;  /* 0x0002cc1301007387 */ /* 0x0003e20000100800 */
[----:B------:R-:W-:Y:S02]  /*12450*/  SEL R5, R5, RZ, P6 ;  /* 0x000000ff05057207 */ /* 0x000fe40003000000 */
[----:B------:R-:W-:Y:S02]  /*12460*/  SEL R4, R4, RZ, P6 ;  /* 0x000000ff04047207 */ /* 0x000fe40003000000 */
[----:B------:R-:W-:Y:S02]  /*12470*/  SEL R6, R6, RZ, P6 ;  /* 0x000000ff06067207 */ /* 0x000fe40003000000 */
[----:B------:R-:W-:Y:S02]  /*12480*/  SEL R3, R3, RZ, P6 ;  /* 0x000000ff03037207 */ /* 0x000fe40003000000 */
[----:B------:R-:W-:Y:S01]  /*12490*/  SEL R2, R2, RZ, P6 ;  /* 0x000000ff02027207 */ /* 0x000fe20003000000 */
[----:B-1----:R-:W-:Y:S01]  /*124a0*/  IMAD.WIDE R18, R18, 0x4, R26 ;  /* 0x0000000412127825 */ /* 0x002fe200078e021a */
[----:B------:R-:W-:Y:S01]  /*124b0*/  ISETP.NE.U32.AND P6, PT, R29, RZ, PT ;  /* 0x000000ff1d00720c */ /* 0x000fe20003fc5070 */
[----:B------:R1:W-:Y:S02]  /*124c0*/  STL [R1+0xf00], R0 ;  /* 0x000f000001007387 */ /* 0x0003e40000100800 */
[----:B------:R-:W-:Y:S01]  /*124d0*/  IMAD.U32 R29, RZ, RZ, UR11 ;  /* 0x0000000bff1d7e24 */ /* 0x000fe2000f8e00ff */
[----:B------:R-:W-:Y:S01]  /*124e0*/  ISETP.NE.U32.AND P5, PT, R22, RZ, PT ;  /* 0x000000ff1600720c */ /* 0x000fe20003fa5070 */
[----:B------:R-:W-:Y:S01]  /*124f0*/  LDGSTS.E [R28+-0x67800], desc[UR16][R18.64], P4 ;  /* 0x98800000121c7fae */ /* 0x000fe2000a1a1010 */
[----:B------:R-:W-:Y:S01]  /*12500*/  ISETP.NE.U32.AND P4, PT, R7, RZ, PT ;  /* 0x000000ff0700720c */ /* 0x000fe20003f85070 */
[----:B------:R-:W-:-:S04]  /*12510*/  IMAD.WIDE R14, R29, 0x4, R14 ;  /* 0x000000041d0e7825 */ /* 0x000fc800078e020e */
[----:B-1----:R-:W-:Y:S01]  /*12520*/  IMAD.U32 R0, RZ, RZ, UR11 ;  /* 0x0000000bff007e24 */ /* 0x002fe2000f8e00ff */
[----:B------:R-:W-:Y:S01]  /*12530*/  LDGSTS.E [R28+-0x67000], desc[UR16][R14.64], P3 ;  /* 0x990000000e1c7fae */ /* 0x000fe200099a1010 */
[----:B------:R-:W-:Y:S02]  /*12540*/  ISETP.NE.U32.AND P3, PT, R5, RZ, PT ;  /* 0x000000ff0500720c */ /* 0x000fe40003f65070 */
[----:B------:R-:W-:-:S05]  /*12550*/  IMAD.WIDE R12, R0, 0x4, R12 ;  /* 0x00000004000c7825 */ /* 0x000fca00078e020c */
[----:B------:R-:W-:Y:S01]  /*12560*/  LDGSTS.E [R28+-0x66800], desc[UR16][R12.64], P2 ;  /* 0x998000000c1c7fae */ /* 0x000fe200091a1010 */
[----:B------:R-:W-:Y:S01]  /*12570*/  ISETP.NE.U32.AND P2, PT, R4, RZ, PT ;  /* 0x000000ff0400720c */ /* 0x000fe20003f45070 */
[----:B--2---:R-:W-:-:S04]  /*12580*/  IMAD.WIDE R10, R29, 0x4, R10 ;  /* 0x000000041d0a7825 */ /* 0x004fc800078e020a */
[----:B---3--:R-:W-:Y:S01]  /*12590*/  IMAD.WIDE R4, R0, 0x4, R20 ;  /* 0x0000000400047825 */ /* 0x008fe200078e0214 */
[----:B------:R-:W-:Y:S01]  /*125a0*/  LDGSTS.E [R28+-0x66000], desc[UR16][R10.64], P6 ;  /* 0x9a0000000a1c7fae */ /* 0x000fe2000b1a1010 */
[----:B------:R-:W-:Y:S02]  /*125b0*/  ISETP.NE.U32.AND P6, PT, R6, RZ, PT ;  /* 0x000000ff0600720c */ /* 0x000fe40003fc5070 */
[----:B----4-:R-:W-:Y:S01]  /*125c0*/  IMAD.WIDE R6, R29, 0x4, R16 ;  /* 0x000000041d067825 */ /* 0x010fe200078e0210 */
[----:B------:R5:W-:Y:S01]  /*125d0*/  LDGSTS.E [R28+-0x65800], desc[UR16][R4.64], P5 ;  /* 0x9a800000041c7fae */ /* 0x000be2000a9a1010 */
[----:B------:R-:W-:-:S03]  /*125e0*/  ISETP.NE.U32.AND P5, PT, R3, RZ, PT ;  /* 0x000000ff0300720c */ /* 0x000fc60003fa5070 */
[----:B------:R-:W-:Y:S01]  /*125f0*/  LDGSTS.E [R28+-0x65000], desc[UR16][R6.64], P4 ;  /* 0x9b000000061c7fae */ /* 0x000fe2000a1a1010 */
[----:B------:R-:W-:Y:S01]  /*12600*/  ISETP.NE.U32.AND P4, PT, R2, RZ, PT ;  /* 0x000000ff0200720c */ /* 0x000fe20003f85070 */
[----:B-----5:R-:W-:Y:S02]  /*12610*/  IMAD.WIDE R4, R0, 0x4, R24 ;  /* 0x0000000400047825 */ /* 0x020fe400078e0218 */
[----:B------:R-:W2:Y:S02]  /*12620*/  LDL.LU R0, [R1+0x2cc] ;  /* 0x0002cc0001007983 */ /* 0x000ea40000300800 */
[----:B------:R-:W-:Y:S02]  /*12630*/  IMAD.WIDE R2, R29, 0x4, R8 ;  /* 0x000000041d027825 */ /* 0x000fe400078e0208 */
[----:B------:R-:W3:Y:S04]  /*12640*/  LDL.LU.64 R8, [R1+0x280] ;  /* 0x0002800001087983 */ /* 0x000ee80000300a00 */
[----:B------:R-:W-:Y:S04]  /*12650*/  STL.64 [R1+0x10], R2 ;  /* 0x0000100201007387 */ /* 0x000fe80000100a00 */
[----:B---3--:R1:W-:Y:S04]  /*12660*/  STL.64 [R1+0xed0], R8 ;  /* 0x000ed00801007387 */ /* 0x0083e80000100a00 */
[----:B-1----:R-:W3:Y:S04]  /*12670*/  LDL.LU.64 R8, [R1+0x288] ;  /* 0x0002880001087983 */ /* 0x002ee80000300a00 */
[----:B---3--:R1:W-:Y:S04]  /*12680*/  STL.64 [R1+0xed8], R8 ;  /* 0x000ed80801007387 */ /* 0x0083e80000100a00 */
[----:B-1----:R-:W3:Y:S04]  /*12690*/  LDL.LU.64 R8, [R1+0x290] ;  /* 0x0002900001087983 */ /* 0x002ee80000300a00 */
[----:B---3--:R1:W-:Y:S04]  /*126a0*/  STL.64 [R1+0xee0], R8 ;  /* 0x000ee00801007387 */ /* 0x0083e80000100a00 */
[----:B-1----:R-:W3:Y:S04]  /*126b0*/  LDL.LU.64 R8, [R1+0x298] ;  /* 0x0002980001087983 */ /* 0x002ee80000300a00 */
[----:B---3--:R1:W-:Y:S04]  /*126c0*/  STL.64 [R1+0xee8], R8 ;  /* 0x000ee80801007387 */ /* 0x0083e80000100a00 */
[----:B-1----:R-:W3:Y:S04]  /*126d0*/  LDL.LU.64 R8, [R1+0x2a0] ;  /* 0x0002a00001087983 */ /* 0x002ee80000300a00 */
[----:B---3--:R1:W-:Y:S04]  /*126e0*/  STL.64 [R1+0xef8], R8 ;  /* 0x000ef80801007387 */ /* 0x0083e80000100a00 */
[----:B-1----:R-:W3:Y:S04]  /*126f0*/  LDL.LU R8, [R1+0x2c4] ;  /* 0x0002c40001087983 */ /* 0x002ee80000300800 */
[----:B------:R-:W4:Y:S04]  /*12700*/  LDL.LU.64 R2, [R1+0x278] ;  /* 0x0002780001027983 */ /* 0x000f280000300a00 */
[----:B----4-:R1:W-:Y:S04]  /*12710*/  STL.64 [R1+0xf08], R2 ;  /* 0x000f080201007387 */ /* 0x0103e80000100a00 */
[----:B-1----:R-:W4:Y:S04]  /*12720*/  LDL.LU.64 R2, [R1+0x408] ;  /* 0x0004080001027983 */ /* 0x002f280000300a00 */
[----:B----4-:R-:W-:Y:S04]  /*12730*/  STL.64 [R1+0xf20], R2 ;  /* 0x000f200201007387 */ /* 0x010fe80000100a00 */
[----:B------:R-:W4:Y:S04]  /*12740*/  LDL.LU.64 R26, [R1+0x270] ;  /* 0x00027000011a7983 */ /* 0x000f280000300a00 */
[----:B----4-:R1:W-:Y:S04]  /*12750*/  STL.64 [R1+0xf10], R26 ;  /* 0x000f101a01007387 */ /* 0x0103e80000100a00 */
[----:B-1----:R-:W4:Y:S01]  /*12760*/  LDL.LU.64 R26, [R1+0x10] ;  /* 0x00001000011a7983 */ /* 0x002f220000300a00 */
[----:B------:R-:W-:-:S02]  /*12770*/  IMAD.MOV.U32 R2, RZ, RZ, R4 ;  /* 0x000000ffff027224 */ /* 0x000fc400078e0004 */
[----:B------:R-:W-:-:S05]  /*12780*/  IMAD.MOV.U32 R3, RZ, RZ, R5 ;  /* 0x000000ffff037224 */ /* 0x000fca00078e0005 */
[----:B------:R1:W-:Y:S04]  /*12790*/  LDGSTS.E [R28+-0x64800], desc[UR16][R2.64], P3 ;  /* 0x9b800000021c7fae */ /* 0x0003e800099a1010 */
[----:B----4-:R4:W-:Y:S04]  /*127a0*/  STL.64 [R1+0xf18], R26 ;  /* 0x000f181a01007387 */ /* 0x0109e80000100a00 */
[----:B----4-:R-:W4:Y:S04]  /*127b0*/  LDL.LU.64 R26, [R1+0x400] ;  /* 0x00040000011a7983 */ /* 0x010f280000300a00 */
[----:B------:R-:W5:Y:S04]  /*127c0*/  LDL.LU.64 R22, [R1+0x268] ;  /* 0x0002680001167983 */ /* 0x000f680000300a00 */
[----:B------:R-:W2:Y:S04]  /*127d0*/  LDL.LU.64 R18, [R1+0x260] ;  /* 0x0002600001127983 */ /* 0x000ea80000300a00 */
        /* <DEDUP_REMOVED lines=8> */
[----:B------:R-:W1:Y:S01]  /*12860*/  LDL.LU.64 R2, [R1+0xf20] ;  /* 0x000f200001027983 */ /* 0x000e620000300a00 */
[----:B------:R-:W-:Y:S01]  /*12870*/  IMAD.U32 R9, RZ, RZ, UR11 ;  /* 0x0000000bff097e24 */ /* 0x000fe2000f8e00ff */
[----:B---3--:R-:W-:-:S03]  /*12880*/  ISETP.NE.U32.AND P3, PT, R8, RZ, PT ;  /* 0x000000ff0800720c */ /* 0x008fc60003f65070 */
[----:B----4-:R-:W-:-:S04]  /*12890*/  IMAD.WIDE R8, R9, 0x4, R26 ;  /* 0x0000000409087825 */ /* 0x010fc800078e021a */
[----:B-1----:R-:W-:Y:S02]  /*128a0*/  IMAD.WIDE R2, R29, 0x4, R2 ;  /* 0x000000041d027825 */ /* 0x002fe400078e0202 */
[----:B------:R-:W3:Y:S04]  /*128b0*/  LDL.LU R29, [R1+0x2d0] ;  /* 0x0002d000011d7983 */ /* 0x000ee80000300800 */
[----:B------:R-:W4:Y:S01]  /*128c0*/  LDL.LU.64 R26, [R1+0xf18] ;  /* 0x000f1800011a7983 */ /* 0x000f220000300a00 */
[----:B------:R-:W-:-:S03]  /*128d0*/  USHF.L.U32 UR6, UR9, 0x7, URZ ;  /* 0x0000000709067899 */ /* 0x000fc600080006ff */
[----:B----4-:R-:W-:Y:S04]  /*128e0*/  LDGSTS.E [R28+-0x64000], desc[UR16][R26.64], P2 ;  /* 0x9c0000001a1c7fae */ /* 0x010fe800091a1010 */
[----:B------:R-:W-:Y:S01]  /*128f0*/  LDGSTS.E [R28+-0x63800], desc[UR16][R2.64], P6 ;  /* 0x9c800000021c7fae */ /* 0x000fe2000b1a1010 */
[----:B--2---:R-:W-:-:S03]  /*12900*/  ISETP.NE.U32.AND P6, PT, R0, RZ, PT ;  /* 0x000000ff0000720c */ /* 0x004fc60003fc5070 */
[----:B------:R1:W-:Y:S04]  /*12910*/  LDGSTS.E [R28+-0x63000], desc[UR16][R8.64], P5 ;  /* 0x9d000000081c7fae */ /* 0x0003e8000a9a1010 */
[----:B------:R-:W2:Y:S04]  /*12920*/  LDL.LU.64 R26, [R1+0xf10] ;  /* 0x000f1000011a7983 */ /* 0x000ea80000300a00 */
[----:B------:R-:W4:Y:S04]  /*12930*/  LDL.LU.64 R2, [R1+0xf08] ;  /* 0x000f080001027983 */ /* 0x000f280000300a00 */
[----:B------:R-:W2:Y:S04]  /*12940*/  LDL.LU R0, [R1+0xf00] ;  /* 0x000f000001007983 */ /* 0x000ea80000300800 */
[----:B------:R-:W1:Y:S01]  /*12950*/  LDL.LU.64 R8, [R1+0xef8] ;  /* 0x000ef80001087983 */ /* 0x000e620000300a00 */
[----:B---3--:R-:W-:Y:S01]  /*12960*/  ISETP.NE.U32.AND P2, PT, R29, RZ, PT ;  /* 0x000000ff1d00720c */ /* 0x008fe20003f45070 */
[----:B------:R-:W-:Y:S01]  /*12970*/  IMAD.U32 R29, RZ, RZ, UR6 ;  /* 0x00000006ff1d7e24 */ /* 0x000fe2000f8e00ff */
[----:B--2---:R-:W-:-:S02]  /*12980*/  ISETP.NE.U32.AND P5, PT, R0, RZ, PT ;  /* 0x000000ff0000720c */ /* 0x004fc40003fa5070 */
[----:B------:R-:W2:Y:S01]  /*12990*/  LDL.LU R0, [R1+0xef0] ;  /* 0x000ef00001007983 */ /* 0x000ea20000300800 */
[----:B-1----:R-:W-:-:S05]  /*129a0*/  IMAD.WIDE R8, R29, 0x4, R8 ;  /* 0x000000041d087825 */ /* 0x002fca00078e0208 */
[----:B------:R1:W-:Y:S04]  /*129b0*/  STL.64 [R1+0x728], R8 ;  /* 0x0007280801007387 */ /* 0x0003e80000100a00 */
[----:B-1----:R-:W3:Y:S02]  /*129c0*/  LDL.LU.64 R8, [R1+0xee8] ;  /* 0x000ee80001087983 */ /* 0x002ee40000300a00 */
[----:B---3--:R-:W-:-:S05]  /*129d0*/  IMAD.WIDE R8, R29, 0x4, R8 ;  /* 0x000000041d087825 */ /* 0x008fca00078e0208 */
[----:B------:R1:W-:Y:S04]  /*129e0*/  STL.64 [R1+0x720], R8 ;  /* 0x0007200801007387 */ /* 0x0003e80000100a00 */
[----:B-1----:R-:W3:Y:S02]  /*129f0*/  LDL.LU.64 R8, [R1+0xee0] ;  /* 0x000ee00001087983 */ /* 0x002ee40000300a00 */
[----:B---3--:R-:W-:-:S05]  /*12a00*/  IMAD.WIDE R8, R29, 0x4, R8 ;  /* 0x000000041d087825 */ /* 0x008fca00078e0208 */
[----:B------:R1:W-:Y:S04]  /*12a10*/  STL.64 [R1+0x718], R8 ;  /* 0x0007180801007387 */ /* 0x0003e80000100a00 */
[----:B-1----:R-:W3:Y:S02]  /*12a20*/  LDL.LU.64 R8, [R1+0xed8] ;  /* 0x000ed80001087983 */ /* 0x002ee40000300a00 */
[----:B---3--:R-:W-:-:S05]  /*12a30*/  IMAD.WIDE R8, R29, 0x4, R8 ;  /* 0x000000041d087825 */ /* 0x008fca00078e0208 */
[----:B------:R1:W-:Y:S04]  /*12a40*/  STL.64 [R1+0x710], R8 ;  /* 0x0007100801007387 */ /* 0x0003e80000100a00 */
[----:B-1----:R-:W3:Y:S01]  /*12a50*/  LDL.LU.64 R8, [R1+0xed0] ;  /* 0x000ed00001087983 */ /* 0x002ee20000300a00 */
[----:B----4-:R-:W-:-:S04]  /*12a60*/  IMAD.WIDE R2, R29, 0x4, R2 ;  /* 0x000000041d027825 */ /* 0x010fc800078e0202 */
[----:B------:R-:W-:-:S04]  /*12a70*/  IMAD.WIDE R26, R29, 0x4, R26 ;  /* 0x000000041d1a7825 */ /* 0x000fc800078e021a */
[----:B------:R-:W-:-:S04]  /*12a80*/  IMAD.WIDE R18, R29, 0x4, R18 ;  /* 0x000000041d127825 */ /* 0x000fc800078e0212 */
[----:B------:R-:W-:-:S04]  /*12a90*/  IMAD.WIDE R14, R29, 0x4, R14 ;  /* 0x000000041d0e7825 */ /* 0x000fc800078e020e */
[----:B------:R-:W-:-:S04]  /*12aa0*/  IMAD.WIDE R6, R29, 0x4, R6 ;  /* 0x000000041d067825 */ /* 0x000fc800078e0206 */
[----:B------:R-:W-:-:S04]  /*12ab0*/  IMAD.WIDE R4, R29, 0x4, R4 ;  /* 0x000000041d047825 */ /* 0x000fc800078e0204 */
[----:B---3--:R-:W-:-:S05]  /*12ac0*/  IMAD.WIDE R8, R29, 0x4, R8 ;  /* 0x000000041d087825 */ /* 0x008fca00078e0208 */
[----:B------:R1:W-:Y:S04]  /*12ad0*/  STL.64 [R1+0x708], R8 ;  /* 0x0007080801007387 */ /* 0x0003e80000100a00 */
[----:B-1----:R-:W3:Y:S04]  /*12ae0*/  LDL.LU.64 R8, [R1+0xec8] ;  /* 0x000ec80001087983 */ /* 0x002ee80000300a00 */
[----:B------:R5:W-:Y:S04]  /*12af0*/  STL.64 [R1+0x700], R2 ;  /* 0x0007000201007387 */ /* 0x000be80000100a00 */
[----:B------:R-:W-:Y:S01]  /*12b00*/  STL.64 [R1+0x6f8], R26 ;  /* 0x0006f81a01007387 */ /* 0x000fe20000100a00 */
[----:B-----5:R-:W-:-:S05]  /*12b10*/  IMAD.WIDE R2, R29, 0x4, R22 ;  /* 0x000000041d027825 */ /* 0x020fca00078e0216 */
[----:B------:R1:W-:Y:S04]  /*12b20*/  STL.64 [R1+0x6f0], R2 ;  /* 0x0006f00201007387 */ /* 0x0003e80000100a00 */
[----:B------:R-:W-:Y:S04]  /*12b30*/  STL.64 [R1+0x6e8], R18 ;  /* 0x0006e81201007387 */ /* 0x000fe80000100a00 */
[----:B------:R-:W-:Y:S01]  /*12b40*/  STL.64 [R1+0x6e0], R14 ;  /* 0x0006e00e01007387 */ /* 0x000fe20000100a00 */
[----:B-1----:R-:W-:-:S05]  /*12b50*/  IMAD.WIDE R2, R29, 0x4, R10 ;  /* 0x000000041d027825 */ /* 0x002fca00078e020a */
[----:B------:R1:W-:Y:S04]  /*12b60*/  STL.64 [R1+0x6d8], R2 ;  /* 0x0006d80201007387 */ /* 0x0003e80000100a00 */
[----:B------:R4:W-:Y:S04]  /*12b70*/  STL.64 [R1+0x6d0], R6 ;  /* 0x0006d00601007387 */ /* 0x0009e80000100a00 */
[----:B------:R5:W-:Y:S01]  /*12b80*/  STL.64 [R1+0x470], R4 ;  /* 0x0004700401007387 */ /* 0x000be20000100a00 */
[----:B-1----:R-:W-:-:S04]  /*12b90*/  IMAD.WIDE R2, R29, 0x4, R12 ;  /* 0x000000041d027825 */ /* 0x002fc800078e020c */
[C---:B----4-:R-:W-:Y:S01]  /*12ba0*/  IMAD.WIDE R6, R29.reuse, 0x4, R20 ;  /* 0x000000041d067825 */ /* 0x050fe200078e0214 */
[----:B------:R1:W-:Y:S03]  /*12bb0*/  STL.64 [R1+0x468], R2 ;  /* 0x0004680201007387 */ /* 0x0003e60000100a00 */
[C---:B-----5:R-:W-:Y:S01]  /*12bc0*/  IMAD.WIDE R4, R29.reuse, 0x4, R16 ;  /* 0x000000041d047825 */ /* 0x060fe200078e0210 */
[----:B------:R-:W-:Y:S04]  /*12bd0*/  STL.64 [R1+0x460], R6 ;  /* 0x0004600601007387 */ /* 0x000fe80000100a00 */
[----:B------:R-:W4:Y:S01]  /*12be0*/  LDL.LU.64 R16, [R1+0x188] ;  /* 0x0001880001107983 */ /* 0x000f220000300a00 */
[----:B-1----:R-:W-:-:S03]  /*12bf0*/  IMAD.WIDE R2, R29, 0x4, R24 ;  /* 0x000000041d027825 */ /* 0x002fc600078e0218 */
[----:B------:R-:W-:Y:S04]  /*12c00*/  STL.64 [R1+0x458], R4 ;  /* 0x0004580401007387 */ /* 0x000fe80000100a00 */
[----:B----4-:R1:W-:Y:S04]  /*12c10*/  STL.64 [R1+0xe40], R16 ;  /* 0x000e401001007387 */ /* 0x0103e80000100a00 */
[----:B------:R-:W-:Y:S04]  /*12c20*/  STL.64 [R1+0x450], R2 ;  /* 0x0004500201007387 */ /* 0x000fe80000100a00 */
[----:B-1----:R-:W4:Y:S04]  /*12c30*/  LDL.LU.64 R16, [R1+0x190] ;  /* 0x0001900001107983 */ /* 0x002f280000300a00 */
[----:B----4-:R1:W-:Y:S04]  /*12c40*/  STL.64 [R1+0xe48], R16 ;  /* 0x000e481001007387 */ /* 0x0103e80000100a00 */
        /* <DEDUP_REMOVED lines=28> */
[----:B-1----:R-:W4:Y:S01]  /*12e10*/  LDL.LU.64 R16, [R1+0x208] ;  /* 0x0002080001107983 */ /* 0x002f220000300a00 */
[----:B---3--:R-:W-:-:S03]  /*12e20*/  IMAD.WIDE R8, R29, 0x4, R8 ;  /* 0x000000041d087825 */ /* 0x008fc600078e0208 */
[----:B----4-:R1:W-:Y:S04]  /*12e30*/  STL.64 [R1+0xec0], R16 ;  /* 0x000ec01001007387 */ /* 0x0103e80000100a00 */
[----:B-1----:R-:W3:Y:S04]  /*12e40*/  LDL.LU.64 R16, [R1+0x210] ;  /* 0x0002100001107983 */ /* 0x002ee80000300a00 */
[----:B------:R-:W4:Y:S04]  /*12e50*/  LDL.LU.64 R24, [R1+0x180] ;  /* 0x0001800001187983 */ /* 0x000f280000300a00 */
        /* <DEDUP_REMOVED lines=10> */
[----:B------:R1:W-:Y:S04]  /*12f00*/  STL.64 [R1+0x448], R8 ;  /* 0x0004480801007387 */ /* 0x0003e80000100a00 */
[----:B-1----:R-:W2:Y:S01]  /*12f10*/  LDL.LU.64 R8, [R1+0x120] ;  /* 0x0001200001087983 */ /* 0x002ea20000300a00 */
        /* <DEDUP_REMOVED lines=52> */
[----:B-----5:R-:W-:-:S04]  /*13260*/  IMAD.WIDE R2, R29, 0x4, R2 ;  /* 0x000000041d027825 */ /* 0x020fc800078e0202 */
[----:B---3--:R-:W-:-:S05]  /*13270*/  IMAD.WIDE R16, R29, 0x4, R16 ;  /* 0x000000041d107825 */ /* 0x008fca00078e0210 */
[----:B------:R1:W-:Y:S04]  /*13280*/  STL.64 [R1+0x2a8], R16 ;  /* 0x0002a81001007387 */ /* 0x0003e80000100a00 */
[----:B-1----:R-:W3:Y:S04]  /*13290*/  LDL.LU.64 R16, [R1+0xe38] ;  /* 0x000e380001107983 */ /* 0x002ee80000300a00 */
[----:B------:R1:W-:Y:S04]  /*132a0*/  STL.64 [R1+0x2a0], R24 ;  /* 0x0002a01801007387 */ /* 0x0003e80000100a00 */
[----:B-1----:R-:W4:Y:S04]  /*132b0*/  LDL.LU.64 R24, [R1+0xe30] ;  /* 0x000e300001187983 */ /* 0x002f280000300a00 */
[----:B------:R1:W-:Y:S01]  /*132c0*/  STL.64 [R1+0x298], R2 ;  /* 0x0002980201007387 */ /* 0x0003e20000100a00 */
[----:B--2---:R-:W-:-:S04]  /*132d0*/  IMAD.WIDE R22, R29, 0x4, R22 ;  /* 0x000000041d167825 */ /* 0x004fc800078e0216 */
[----:B------:R-:W-:-:S04]  /*132e0*/  IMAD.WIDE R18, R29, 0x4, R18 ;  /* 0x000000041d127825 */ /* 0x000fc800078e0212 */
[----:B-1----:R-:W-:-:S05]  /*132f0*/  IMAD.WIDE R2, R29, 0x4, R26 ;  /* 0x000000041d027825 */ /* 0x002fca00078e021a */
[----:B------:R1:W-:Y:S01]  /*13300*/  STL.64 [R1+0x290], R2 ;  /* 0x0002900201007387 */ /* 0x0003e20000100a00 */
[----:B------:R-:W-:-:S03]  /*13310*/  IMAD.WIDE R10, R29, 0x4, R10 ;  /* 0x000000041d0a7825 */ /* 0x000fc600078e020a */
[----:B------:R-:W-:Y:S01]  /*13320*/  STL.64 [R1+0x288], R22 ;  /* 0x0002881601007387 */ /* 0x000fe20000100a00 */
[----:B------:R-:W-:-:S03]  /*13330*/  IMAD.WIDE R6, R29, 0x4, R6 ;  /* 0x000000041d067825 */ /* 0x000fc600078e0206 */
[----:B------:R-:W-:Y:S01]  /*13340*/  STL.64 [R1+0x280], R18 ;  /* 0x0002801201007387 */ /* 0x000fe20000100a00 */
[----:B-1----:R-:W-:-:S05]  /*13350*/  IMAD.WIDE R2, R29, 0x4, R14 ;  /* 0x000000041d027825 */ /* 0x002fca00078e020e */
[----:B------:R1:W-:Y:S04]  /*13360*/  STL.64 [R1+0x278], R2 ;  /* 0x0002780201007387 */ /* 0x0003e80000100a00 */
[----:B------:R-:W-:Y:S04]  /*13370*/  STL.64 [R1+0x270], R10 ;  /* 0x0002700a01007387 */ /* 0x000fe80000100a00 */
[----:B------:R2:W-:Y:S01]  /*13380*/  STL.64 [R1+0x268], R6 ;  /* 0x0002680601007387 */ /* 0x0005e20000100a00 */
[----:B-1----:R-:W-:-:S04]  /*13390*/  IMAD.WIDE R2, R29, 0x4, R4 ;  /* 0x000000041d027825 */ /* 0x002fc800078e0204 */
[C---:B------:R-:W-:Y:S01]  /*133a0*/  IMAD.WIDE R4, R29.reuse, 0x4, R12 ;  /* 0x000000041d047825 */ /* 0x040fe200078e020c */
[----:B------:R-:W-:Y:S03]  /*133b0*/  STL.64 [R1+0x260], R2 ;  /* 0x0002600201007387 */ /* 0x000fe60000100a00 */
[C---:B--2---:R-:W-:Y:S01]  /*133c0*/  IMAD.WIDE R6, R29.reuse, 0x4, R20 ;  /* 0x000000041d067825 */ /* 0x044fe200078e0214 */
[----:B------:R1:W-:Y:S04]  /*133d0*/  STL.64 [R1+0x258], R4 ;  /* 0x0002580401007387 */ /* 0x0003e80000100a00 */
[----:B------:R-:W-:Y:S01]  /*133e0*/  STL.64 [R1+0x250], R6 ;  /* 0x0002500601007387 */ /* 0x000fe20000100a00 */
[----:B-1----:R-:W-:-:S03]  /*133f0*/  IMAD.WIDE R4, R29, 0x4, R8 ;  /* 0x000000041d047825 */ /* 0x002fc600078e0208 */
[----:B------:R-:W2:Y:S01]  /*13400*/  LDL.LU.64 R8, [R1+0x110] ;  /* 0x0001100001087983 */ /* 0x000ea20000300a00 */
[----:B----4-:R-:W-:-:S05]  /*13410*/  IMAD.WIDE R2, R29, 0x4, R24 ;  /* 0x000000041d027825 */ /* 0x010fca00078e0218 */
[----:B------:R1:W-:Y:S04]  /*13420*/  STL.64 [R1+0x248], R2 ;  /* 0x0002480201007387 */ /* 0x0003e80000100a00 */
[----:B-1----:R-:W4:Y:S04]  /*13430*/  LDL.LU.64 R2, [R1+0x98] ;  /* 0x0000980001027983 */ /* 0x002f280000300a00 */
[----:B------:R-:W-:Y:S04]  /*13440*/  STL.64 [R1+0x240], R4 ;  /* 0x0002400401007387 */ /* 0x000fe80000100a00 */
        /* <DEDUP_REMOVED lines=28> */
[----:B------:R-:W5:Y:S01]  /*13610*/  LDL.LU.64 R26, [R1+0x88] ;  /* 0x00008800011a7983 */ /* 0x000f620000300a00 */
[----:B---3--:R-:W-:-:S04]  /*13620*/  IMAD.WIDE R16, R29, 0x4, R16 ;  /* 0x000000041d107825 */ /* 0x008fc800078e0210 */
[C---:B--2---:R-:W-:Y:S01]  /*13630*/  IMAD.WIDE R8, R29.reuse, 0x4, R8 ;  /* 0x000000041d087825 */ /* 0x044fe200078e0208 */
[----:B-----5:R1:W-:Y:S03]  /*13640*/  STL.64 [R1+0xdb8], R26 ;  /* 0x000db81a01007387 */ /* 0x0203e60000100a00 */
[C---:B----4-:R-:W-:Y:S01]  /*13650*/  IMAD.WIDE R2, R29.reuse, 0x4, R2 ;  /* 0x000000041d027825 */ /* 0x050fe200078e0202 */
[----:B-1----:R-:W2:Y:S04]  /*13660*/  LDL.LU.64 R26, [R1+0x90] ;  /* 0x00009000011a7983 */ /* 0x002ea80000300a00 */
[----:B------:R-:W3:Y:S04]  /*13670*/  LDL.LU.64 R22, [R1+0x80] ;  /* 0x0000800001167983 */ /* 0x000ee80000300a00 */
        /* <DEDUP_REMOVED lines=8> */
[----:B------:R1:W-:Y:S04]  /*13700*/  STL.64 [R1+0x238], R16 ;  /* 0x0002381001007387 */ /* 0x0003e80000100a00 */
[----:B-1----:R-:W2:Y:S04]  /*13710*/  LDL.LU.64 R16, [R1+0x30] ;  /* 0x0000300001107983 */ /* 0x002ea80000300a00 */
[----:B------:R1:W-:Y:S04]  /*13720*/  STL.64 [R1+0x230], R8 ;  /* 0x0002300801007387 */ /* 0x0003e80000100a00 */
[----:B-1----:R-:W2:Y:S04]  /*13730*/  LDL.LU.64 R8, [R1+0x20] ;  /* 0x0000200001087983 */ /* 0x002ea80000300a00 */
[----:B------:R1:W-:Y:S04]  /*13740*/  STL.64 [R1+0x228], R2 ;  /* 0x0002280201007387 */ /* 0x0003e80000100a00 */
[----:B-1----:R-:W2:Y:S02]  /*13750*/  LDL.LU.64 R2, [R1+0xe28] ;  /* 0x000e280001027983 */ /* 0x002ea40000300a00 */
[----:B--2---:R-:W-:-:S05]  /*13760*/  IMAD.WIDE R2, R29, 0x4, R2 ;  /* 0x000000041d027825 */ /* 0x004fca00078e0202 */
        /* <DEDUP_REMOVED lines=37> */
[----:B-1----:R-:W2:Y:S01]  /*139c0*/  LDL.LU.64 R2, [R1+0xdc0] ;  /* 0x000dc00001027983 */ /* 0x002ea20000300a00 */
[----:B------:R-:W-:-:S04]  /*139d0*/  IMAD.WIDE R26, R29, 0x4, R26 ;  /* 0x000000041d1a7825 */ /* 0x000fc800078e021a */
[----:B--2---:R-:W-:-:S05]  /*139e0*/  IMAD.WIDE R2, R29, 0x4, R2 ;  /* 0x000000041d027825 */ /* 0x004fca00078e0202 */
[----:B------:R1:W-:Y:S04]  /*139f0*/  STL.64 [R1+0x1b8], R2 ;  /* 0x0001b80201007387 */ /* 0x0003e80000100a00 */
[----:B-1----:R-:W2:Y:S04]  /*13a00*/  LDL.LU.64 R2, [R1+0x2e8] ;  /* 0x0002e80001027983 */ /* 0x002ea80000300a00 */
[----:B------:R1:W-:Y:S04]  /*13a10*/  STL.64 [R1+0x1b0], R26 ;  /* 0x0001b01a01007387 */ /* 0x0003e80000100a00 */
[----:B-1----:R-:W2:Y:S01]  /*13a20*/  LDL.LU.64 R26, [R1+0xdb8] ;  /* 0x000db800011a7983 */ /* 0x002ea20000300a00 */
[----:B---3--:R-:W-:-:S04]  /*13a30*/  IMAD.WIDE R22, R29, 0x4, R22 ;  /* 0x000000041d167825 */ /* 0x008fc800078e0216 */
[----:B----4-:R-:W-:-:S04]  /*13a40*/  IMAD.WIDE R18, R29, 0x4, R18 ;  /* 0x000000041d127825 */ /* 0x010fc800078e0212 */
[----:B-----5:R-:W-:-:S04]  /*13a50*/  IMAD.WIDE R14, R29, 0x4, R14 ;  /* 0x000000041d0e7825 */ /* 0x020fc800078e020e */
[----:B------:R-:W-:-:S04]  /*13a60*/  IMAD.WIDE R10, R29, 0x4, R10 ;  /* 0x000000041d0a7825 */ /* 0x000fc800078e020a */
[----:B------:R-:W-:-:S04]  /*13a70*/  IMAD.WIDE R6, R29, 0x4, R6 ;  /* 0x000000041d067825 */ /* 0x000fc800078e0206 */
[----:B------:R-:W-:-:S04]  /*13a80*/  IMAD.WIDE R4, R29, 0x4, R4 ;  /* 0x000000041d047825 */ /* 0x000fc800078e0204 */
[----:B------:R-:W-:-:S04]  /*13a90*/  IMAD.WIDE R12, R29, 0x4, R12 ;  /* 0x000000041d0c7825 */ /* 0x000fc800078e020c */
[----:B------:R-:W-:-:S04]  /*13aa0*/  IMAD.WIDE R20, R29, 0x4, R20 ;  /* 0x000000041d147825 */ /* 0x000fc800078e0214 */
[----:B--2---:R-:W-:-:S05]  /*13ab0*/  IMAD.WIDE R26, R29, 0x4, R26 ;  /* 0x000000041d1a7825 */ /* 0x004fca00078e021a */
[----:B------:R1:W-:Y:S04]  /*13ac0*/  STL.64 [R1+0x1a8], R26 ;  /* 0x0001a81a01007387 */ /* 0x0003e80000100a00 */
[----:B-1----:R-:W2:Y:S04]  /*13ad0*/  LDL.LU.64 R26, [R1+0xdb0] ;  /* 0x000db000011a7983 */ /* 0x002ea80000300a00 */
[----:B------:R1:W-:Y:S04]  /*13ae0*/  STL.64 [R1+0x1a0], R22 ;  /* 0x0001a01601007387 */ /* 0x0003e80000100a00 */
[----:B-1----:R-:W3:Y:S04]  /*13af0*/  LDL.LU.64 R22, [R1+0xda8] ;  /* 0x000da80001167983 */ /* 0x002ee80000300a00 */
[----:B------:R1:W-:Y:S04]  /*13b00*/  STL.64 [R1+0x198], R18 ;  /* 0x0001981201007387 */ /* 0x0003e80000100a00 */
[----:B-1----:R-:W4:Y:S04]  /*13b10*/  LDL.LU.64 R18, [R1+0xda0] ;  /* 0x000da00001127983 */ /* 0x002f280000300a00 */
[----:B------:R1:W-:Y:S04]  /*13b20*/  STL.64 [R1+0x190], R14 ;  /* 0x0001900e01007387 */ /* 0x0003e80000100a00 */
[----:B-1----:R-:W5:Y:S04]  /*13b30*/  LDL.LU.64 R14, [R1+0xd98] ;  /* 0x000d9800010e7983 */ /* 0x002f680000300a00 */
[----:B------:R1:W-:Y:S04]  /*13b40*/  STL.64 [R1+0x188], R10 ;  /* 0x0001880a01007387 */ /* 0x0003e80000100a00 */
[----:B-1----:R-:W2:Y:S04]  /*13b50*/  LDL.LU.64 R10, [R1+0xd90] ;  /* 0x000d9000010a7983 */ /* 0x002ea80000300a00 */
[----:B------:R1:W-:Y:S04]  /*13b60*/  STL.64 [R1+0x180], R6 ;  /* 0x0001800601007387 */ /* 0x0003e80000100a00 */
[----:B-1----:R-:W2:Y:S04]  /*13b70*/  LDL.LU.64 R6, [R1+0xd88] ;  /* 0x000d880001067983 */ /* 0x002ea80000300a00 */
[----:B------:R1:W-:Y:S04]  /*13b80*/  STL.64 [R1+0x178], R4 ;  /* 0x0001780401007387 */ /* 0x0003e80000100a00 */
[----:B-1----:R-:W2:Y:S04]  /*13b90*/  LDL.LU.64 R4, [R1+0xd80] ;  /* 0x000d800001047983 */ /* 0x002ea80000300a00 */
[----:B------:R1:W-:Y:S04]  /*13ba0*/  STL.64 [R1+0x170], R12 ;  /* 0x0001700c01007387 */ /* 0x0003e80000100a00 */
[----:B-1----:R-:W3:Y:S04]  /*13bb0*/  LDL.LU.64 R12, [R1+0xd78] ;  /* 0x000d7800010c7983 */ /* 0x002ee80000300a00 */
[----:B------:R1:W-:Y:S04]  /*13bc0*/  STL.64 [R1+0x168], R20 ;  /* 0x0001681401007387 */ /* 0x0003e80000100a00 */
[----:B-1----:R-:W4:Y:S01]  /*13bd0*/  LDL.LU.64 R20, [R1+0xd70] ;  /* 0x000d700001147983 */ /* 0x002f220000300a00 */
[----:B------:R-:W-:-:S04]  /*13be0*/  IMAD.WIDE R24, R29, 0x4, R24 ;  /* 0x000000041d187825 */ /* 0x000fc800078e0218 */
[C---:B------:R-:W-:Y:S01]  /*13bf0*/  IMAD.WIDE R16, R29.reuse, 0x4, R16 ;  /* 0x000000041d107825 */ /* 0x040fe200078e0210 */
[----:B------:R1:W-:Y:S03]  /*13c00*/  STL.64 [R1+0x160], R24 ;  /* 0x0001601801007387 */ /* 0x0003e60000100a00 */
[C---:B------:R-:W-:Y:S01]  /*13c10*/  IMAD.WIDE R8, R29.reuse, 0x4, R8 ;  /* 0x000000041d087825 */ /* 0x040fe200078e0208 */
[----:B-1----:R-:W5:Y:S03]  /*13c20*/  LDL.LU.64 R24, [R1+0xd68] ;  /* 0x000d680001187983 */ /* 0x002f660000300a00 */
[----:B--2---:R-:W-:-:S04]  /*13c30*/  IMAD.WIDE R4, R29, 0x4, R4 ;  /* 0x000000041d047825 */ /* 0x004fc800078e0204 */
[----:B---3--:R-:W-:-:S04]  /*13c40*/  IMAD.WIDE R12, R29, 0x4, R12 ;  /* 0x000000041d0c7825 */ /* 0x008fc800078e020c */
[----:B----4-:R-:W-:-:S05]  /*13c50*/  IMAD.WIDE R20, R29, 0x4, R20 ;  /* 0x000000041d147825 */ /* 0x010fca00078e0214 */
[----:B------:R1:W-:Y:S04]  /*13c60*/  STL.64 [R1+0x158], R20 ;  /* 0x0001581401007387 */ /* 0x0003e80000100a00 */
[----:B-1----:R-:W2:Y:S04]  /*13c70*/  LDL.LU.64 R20, [R1+0xd60] ;  /* 0x000d600001147983 */ /* 0x002ea80000300a00 */
[----:B------:R1:W-:Y:S04]  /*13c80*/  STL.64 [R1+0x150], R16 ;  /* 0x0001501001007387 */ /* 0x0003e80000100a00 */
[----:B-1----:R-:W3:Y:S04]  /*13c90*/  LDL.LU.64 R16, [R1+0xd58] ;  /* 0x000d580001107983 */ /* 0x002ee80000300a00 */
[----:B------:R1:W-:Y:S04]  /*13ca0*/  STL.64 [R1+0x148], R12 ;  /* 0x0001480c01007387 */ /* 0x0003e80000100a00 */
[----:B-1----:R-:W4:Y:S04]  /*13cb0*/  LDL.LU.64 R12, [R1+0xd50] ;  /* 0x000d5000010c7983 */ /* 0x002f280000300a00 */
[----:B------:R1:W-:Y:S04]  /*13cc0*/  STL.64 [R1+0x140], R8 ;  /* 0x0001400801007387 */ /* 0x0003e80000100a00 */
[----:B-1----:R-:W2:Y:S04]  /*13cd0*/  LDL.LU.64 R8, [R1+0xd48] ;  /* 0x000d480001087983 */ /* 0x002ea80000300a00 */
        /* <DEDUP_REMOVED lines=8> */
[----:B------:R-:W-:-:S05]  /*13d60*/  IMAD.WIDE R8, R29, 0x4, R8 ;  /* 0x000000041d087825 */ /* 0x000fca00078e0208 */
[----:B------:R1:W-:Y:S02]  /*13d70*/  STL.64 [R1+0x120], R8 ;  /* 0x0001200801007387 */ /* 0x0003e40000100a00 */
[----:B-1----:R-:W-:-:S04]  /*13d80*/  IMAD.WIDE R8, R29, 0x4, R10 ;  /* 0x000000041d087825 */ /* 0x002fc800078e020a */
[C---:B----4-:R-:W-:Y:S01]  /*13d90*/  IMAD.WIDE R10, R29.reuse, 0x4, R12 ;  /* 0x000000041d0a7825 */ /* 0x050fe200078e020c */
[----:B------:R5:W-:Y:S03]  /*13da0*/  STL.64 [R1+0x118], R8 ;  /* 0x0001180801007387 */ /* 0x000be60000100a00 */
[C---:B---3--:R-:W-:Y:S01]  /*13db0*/  IMAD.WIDE R12, R29.reuse, 0x4, R16 ;  /* 0x000000041d0c7825 */ /* 0x048fe200078e0210 */
[----:B------:R1:W-:Y:S03]  /*13dc0*/  STL.64 [R1+0x110], R10 ;  /* 0x0001100a01007387 */ /* 0x0003e60000100a00 */
[----:B-----5:R-:W-:-:S04]  /*13dd0*/  IMAD.WIDE R8, R29, 0x4, R14 ;  /* 0x000000041d087825 */ /* 0x020fc800078e020e */
[C---:B-1----:R-:W-:Y:S01]  /*13de0*/  IMAD.WIDE R10, R29.reuse, 0x4, R18 ;  /* 0x000000041d0a7825 */ /* 0x042fe200078e0212 */
[----:B------:R1:W-:Y:S04]  /*13df0*/  STL.64 [R1+0x108], R8 ;  /* 0x0001080801007387 */ /* 0x0003e80000100a00 */
[----:B------:R3:W-:Y:S04]  /*13e00*/  STL.64 [R1+0x100], R12 ;  /* 0x0001000c01007387 */ /* 0x0007e80000100a00 */
[----:B------:R4:W-:Y:S01]  /*13e10*/  STL.64 [R1+0xf8], R10 ;  /* 0x0000f80a01007387 */ /* 0x0009e20000100a00 */
[----:B-1----:R-:W-:-:S04]  /*13e20*/  IMAD.WIDE R8, R29, 0x4, R20 ;  /* 0x000000041d087825 */ /* 0x002fc800078e0214 */
[C---:B---3--:R-:W-:Y:S01]  /*13e30*/  IMAD.WIDE R12, R29.reuse, 0x4, R22 ;  /* 0x000000041d0c7825 */ /* 0x048fe200078e0216 */
[----:B------:R1:W-:Y:S03]  /*13e40*/  STL.64 [R1+0xf0], R8 ;  /* 0x0000f00801007387 */ /* 0x0003e60000100a00 */
[C---:B----4-:R-:W-:Y:S01]  /*13e50*/  IMAD.WIDE R10, R29.reuse, 0x4, R24 ;  /* 0x000000041d0a7825 */ /* 0x050fe200078e0218 */
[----:B------:R-:W-:Y:S04]  /*13e60*/  STL.64 [R1+0xe8], R12 ;  /* 0x0000e80c01007387 */ /* 0x000fe80000100a00 */
[----:B------:R-:W-:Y:S01]  /*13e70*/  STL.64 [R1+0xe0], R10 ;  /* 0x0000e00a01007387 */ /* 0x000fe20000100a00 */
[----:B-1----:R-:W-:-:S05]  /*13e80*/  IMAD.WIDE R8, R29, 0x4, R26 ;  /* 0x000000041d087825 */ /* 0x002fca00078e021a */
[----:B------:R-:W-:Y:S01]  /*13e90*/  STL.64 [R1+0xd8], R8 ;  /* 0x0000d80801007387 */ /* 0x000fe20000100a00 */
[----:B--2---:R-:W-:-:S05]  /*13ea0*/  IMAD.WIDE R6, R29, 0x4, R6 ;  /* 0x000000041d067825 */ /* 0x004fca00078e0206 */
[----:B------:R-:W-:Y:S04]  /*13eb0*/  STL.64 [R1+0xd0], R6 ;  /* 0x0000d00601007387 */ /* 0x000fe80000100a00 */
[----:B------:R-:W2:Y:S01]  /*13ec0*/  LDL.LU.64 R16, [R1+0x2f8] ;  /* 0x0002f80001107983 */ /* 0x000ea20000300a00 */
[----:B------:R-:W-:-:S04]  /*13ed0*/  IMAD.WIDE R4, R29, 0x4, R4 ;  /* 0x000000041d047825 */ /* 0x000fc800078e0204 */
[C---:B------:R-:W-:Y:S01]  /*13ee0*/  IMAD.WIDE R2, R29.reuse, 0x4, R2 ;  /* 0x000000041d027825 */ /* 0x040fe200078e0202 */
[----:B------:R-:W-:Y:S04]  /*13ef0*/  STL.64 [R1+0xc8], R4 ;  /* 0x0000c80401007387 */ /* 0x000fe80000100a00 */
[----:B--2---:R1:W-:Y:S04]  /*13f00*/  STL.64 [R1+0xd38], R16 ;  /* 0x000d381001007387 */ /* 0x0043e80000100a00 */
[----:B------:R-:W-:Y:S04]  /*13f10*/  STL.64 [R1+0xc0], R2 ;  /* 0x0000c00201007387 */ /* 0x000fe80000100a00 */
[----:B-1----:R-:W2:Y:S04]  /*13f20*/  LDL.LU.64 R16, [R1+0x2f0] ;  /* 0x0002f00001107983 */ /* 0x002ea80000300a00 */
[----:B------:R-:W3:Y:S04]  /*13f30*/  LDL.LU.64 R14, [R1+0x308] ;  /* 0x00030800010e7983 */ /* 0x000ee80000300a00 */
[----:B---3--:R1:W-:Y:S04]  /*13f40*/  STL.64 [R1+0xd30], R14 ;  /* 0x000d300e01007387 */ /* 0x0083e80000100a00 */
[----:B-1----:R-:W3:Y:S04]  /*13f50*/  LDL.LU.64 R14, [R1+0x300] ;  /* 0x00030000010e7983 */ /* 0x002ee80000300a00 */
[----:B------:R-:W4:Y:S04]  /*13f60*/  LDL.LU.64 R6, [R1+0x318] ;  /* 0x0003180001067983 */ /* 0x000f280000300a00 */
[----:B----4-:R1:W-:Y:S04]  /*13f70*/  STL.64 [R1+0xd28], R6 ;  /* 0x000d280601007387 */ /* 0x0103e80000100a00 */
[----:B-1----:R-:W4:Y:S04]  /*13f80*/  LDL.LU.64 R6, [R1+0x310] ;  /* 0x0003100001067983 */ /* 0x002f280000300a00 */
[----:B------:R-:W5:Y:S04]  /*13f90*/  LDL.LU.64 R10, [R1+0x328] ;  /* 0x00032800010a7983 */ /* 0x000f680000300a00 */
[----:B-----5:R1:W-:Y:S04]  /*13fa0*/  STL.64 [R1+0xd20], R10 ;  /* 0x000d200a01007387 */ /* 0x0203e80000100a00 */
[----:B-1----:R-:W5:Y:S04]  /*13fb0*/  LDL.LU.64 R10, [R1+0x320] ;  /* 0x00032000010a7983 */ /* 0x002f680000300a00 */
[----:B------:R-:W2:Y:S04]  /*13fc0*/  LDL.LU.64 R4, [R1+0x338] ;  /* 0x0003380001047983 */ /* 0x000ea80000300a00 */
[----:B--2---:R1:W-:Y:S04]  /*13fd0*/  STL.64 [R1+0xd18], R4 ;  /* 0x000d180401007387 */ /* 0x0043e80000100a00 */
[----:B-1----:R-:W2:Y:S04]  /*13fe0*/  LDL.LU.64 R4, [R1+0x330] ;  /* 0x0003300001047983 */ /* 0x002ea80000300a00 */
[----:B------:R-:W2:Y:S04]  /*13ff0*/  LDL.LU.64 R8, [R1+0x340] ;  /* 0x0003400001087983 */ /* 0x000ea80000300a00 */
[----:B------:R-:W2:Y:S04]  /*14000*/  LDL.LU.64 R12, [R1+0x348] ;  /* 0x00034800010c7983 */ /* 0x000ea80000300a00 */
[----:B------:R-:W2:Y:S04]  /*14010*/  LDL.LU.64 R26, [R1+0x388] ;  /* 0x00038800011a7983 */ /* 0x000ea80000300a00 */
[----:B--2---:R1:W-:Y:S04]  /*14020*/  STL.64 [R1+0xce8], R26 ;  /* 0x000ce81a01007387 */ /* 0x0043e80000100a00 */
[----:B-1----:R-:W2:Y:S04]  /*14030*/  LDL.LU.64 R26, [R1+0x380] ;  /* 0x00038000011a7983 */ /* 0x002ea80000300a00 */
[----:B--2---:R1:W-:Y:S04]  /*14040*/  STL.64 [R1+0xcf0], R26 ;  /* 0x000cf01a01007387 */ /* 0x0043e80000100a00 */
[----:B-1----:R-:W2:Y:S04]  /*14050*/  LDL.LU.64 R26, [R1+0x378] ;  /* 0x00037800011a7983 */ /* 0x002ea80000300a00 */
[----:B--2---:R1:W-:Y:S04]  /*14060*/  STL.64 [R1+0xcf8], R26 ;  /* 0x000cf81a01007387 */ /* 0x0043e80000100a00 */
[----:B-1----:R-:W2:Y:S04]  /*14070*/  LDL.LU.64 R26, [R1+0x370] ;  /* 0x00037000011a7983 */ /* 0x002ea80000300a00 */
[----:B--2---:R1:W-:Y:S04]  /*14080*/  STL.64 [R1+0xd00], R26 ;  /* 0x000d001a01007387 */ /* 0x0043e80000100a00 */
[----:B-1----:R-:W2:Y:S04]  /*14090*/  LDL.LU.64 R26, [R1+0x368] ;  /* 0x00036800011a7983 */ /* 0x002ea80000300a00 */
[----:B--2---:R1:W-:Y:S04]  /*140a0*/  STL.64 [R1+0xd08], R26 ;  /* 0x000d081a01007387 */ /* 0x0043e80000100a00 */
[----:B-1----:R-:W2:Y:S01]  /*140b0*/  LDL.LU.64 R26, [R1+0x358] ;  /* 0x00035800011a7983 */ /* 0x002ea20000300a00 */
[----:B------:R-:W-:-:S03]  /*140c0*/  IMAD.WIDE R16, R29, 0x4, R16 ;  /* 0x000000041d107825 */ /* 0x000fc600078e0210 */
[----:B--2---:R1:W-:Y:S04]  /*140d0*/  STL.64 [R1+0xd10], R26 ;  /* 0x000d101a01007387 */ /* 0x0043e80000100a00 */
[----:B-1----:R-:W2:Y:S04]  /*140e0*/  LDL.LU.64 R26, [R1+0x350] ;  /* 0x00035000011a7983 */ /* 0x002ea80000300a00 */
[----:B------:R-:W2:Y:S04]  /*140f0*/  LDL.LU.64 R24, [R1+0x390] ;  /* 0x0003900001187983 */ /* 0x000ea80000300a00 */
[----:B------:R-:W2:Y:S04]  /*14100*/  LDL.LU.64 R22, [R1+0x398] ;  /* 0x0003980001167983 */ /* 0x000ea80000300a00 */
[----:B------:R-:W2:Y:S04]  /*14110*/  LDL.LU.64 R20, [R1+0x3a0] ;  /* 0x0003a00001147983 */ /* 0x000ea80000300a00 */
[----:B------:R-:W2:Y:S04]  /*14120*/  LDL.LU.64 R18, [R1+0x3a8] ;  /* 0x0003a80001127983 */ /* 0x000ea80000300a00 */
[----:B------:R-:W2:Y:S04]  /*14130*/  LDL.LU.64 R2, [R1+0x3b0] ;  /* 0x0003b00001027983 */ /* 0x000ea80000300a00 */
[----:B------:R1:W-:Y:S04]  /*14140*/  STL.64 [R1+0xb8], R16 ;  /* 0x0000b81001007387 */ /* 0x0003e80000100a00 */
[----:B-1----:R-:W2:Y:S01]  /*14150*/  LDL.LU.64 R16, [R1+0xd38] ;  /* 0x000d380001107983 */ /* 0x002ea20000300a00 */
[----:B---3--:R-:W-:-:S04]  /*14160*/  IMAD.WIDE R14, R29, 0x4, R14 ;  /* 0x000000041d0e7825 */ /* 0x008fc800078e020e */
[----:B--2---:R-:W-:-:S05]  /*14170*/  IMAD.WIDE R16, R29, 0x4, R16 ;  /* 0x000000041d107825 */ /* 0x004fca00078e0210 */
[----:B------:R1:W-:Y:S04]  /*14180*/  STL.64 [R1+0xb0], R16 ;  /* 0x0000b01001007387 */ /* 0x0003e80000100a00 */
[----:B-1----:R-:W2:Y:S04]  /*14190*/  LDL.LU.64 R16, [R1+0x3b8] ;  /* 0x0003b80001107983 */ /* 0x002ea80000300a00 */
[----:B------:R1:W-:Y:S04]  /*141a0*/  STL.64 [R1+0xa8], R14 ;  /* 0x0000a80e01007387 */ /* 0x0003e80000100a00 */
[----:B-1----:R-:W3:Y:S01]  /*141b0*/  LDL.LU.64 R14, [R1+0xd30] ;  /* 0x000d3000010e7983 */ /* 0x002ee20000300a00 */
[----:B----4-:R-:W-:-:S04]  /*141c0*/  IMAD.WIDE R6, R29, 0x4, R6 ;  /* 0x000000041d067825 */ /* 0x010fc800078e0206 */
[----:B---3--:R-:W-:-:S05]  /*141d0*/  IMAD.WIDE R14, R29, 0x4, R14 ;  /* 0x000000041d0e7825 */ /* 0x008fca00078e020e */
[----:B------:R1:W-:Y:S04]  /*141e0*/  STL.64 [R1+0xa0], R14 ;  /* 0x0000a00e01007387 */ /* 0x0003e80000100a00 */
[----:B-1----:R-:W3:Y:S04]  /*141f0*/  LDL.LU.64 R14, [R1+0x3c0] ;  /* 0x0003c000010e7983 */ /* 0x002ee80000300a00 */
[----:B------:R1:W-:Y:S04]  /*14200*/  STL.64 [R1+0x98], R6 ;  /* 0x0000980601007387 */ /* 0x0003e80000100a00 */
[----:B-1----:R-:W4:Y:S01]  /*14210*/  LDL.LU.64 R6, [R1+0xd28] ;  /* 0x000d280001067983 */ /* 0x002f220000300a00 */
[----:B-----5:R-:W-:-:S04]  /*14220*/  IMAD.WIDE R10, R29, 0x4, R10 ;  /* 0x000000041d0a7825 */ /* 0x020fc800078e020a */
[----:B----4-:R-:W-:-:S05]  /*14230*/  IMAD.WIDE R6, R29, 0x4, R6 ;  /* 0x000000041d067825 */ /* 0x010fca00078e0206 */
[----:B------:R1:W-:Y:S04]  /*14240*/  STL.64 [R1+0x90], R6 ;  /* 0x0000900601007387 */ /* 0x0003e80000100a00 */
[----:B-1----:R-:W4:Y:S04]  /*14250*/  LDL.LU.64 R6, [R1+0x3c8] ;  /* 0x0003c80001067983 */ /* 0x002f280000300a00 */
[----:B------:R1:W-:Y:S04]  /*14260*/  STL.64 [R1+0x88], R10 ;  /* 0x0000880a01007387 */ /* 0x0003e80000100a00 */
[----:B-1----:R-:W5:Y:S01]  /*14270*/  LDL.LU.64 R10, [R1+0xd20] ;  /* 0x000d2000010a7983 */ /* 0x002f620000300a00 */
[----:B------:R-:W-:-:S04]  /*14280*/  IMAD.WIDE R4, R29, 0x4, R4 ;  /* 0x000000041d047825 */ /* 0x000fc800078e0204 */
[----:B-----5:R-:W-:-:S05]  /*14290*/  IMAD.WIDE R10, R29, 0x4, R10 ;  /* 0x000000041d0a7825 */ /* 0x020fca00078e020a */
[----:B------:R1:W-:Y:S04]  /*142a0*/  STL.64 [R1+0x80], R10 ;  /* 0x0000800a01007387 */ /* 0x0003e80000100a00 */
[----:B-1----:R-:W5:Y:S04]  /*142b0*/  LDL.LU.64 R10, [R1+0x3d0] ;  /* 0x0003d000010a7983 */ /* 0x002f680000300a00 */
[----:B------:R1:W-:Y:S04]  /*142c0*/  STL.64 [R1+0x78], R4 ;  /* 0x0000780401007387 */ /* 0x0003e80000100a00 */
[----:B-1----:R-:W2:Y:S01]  /*142d0*/  LDL.LU.64 R4, [R1+0xd18] ;  /* 0x000d180001047983 */ /* 0x002ea20000300a00 */
[----:B------:R-:W-:-:S04]  /*142e0*/  IMAD.WIDE R8, R29, 0x4, R8 ;  /* 0x000000041d087825 */ /* 0x000fc800078e0208 */
[----:B------:R-:W-:-:S04]  /*142f0*/  IMAD.WIDE R12, R29, 0x4, R12 ;  /* 0x000000041d0c7825 */ /* 0x000fc800078e020c */
[----:B------:R-:W-:-:S04]  /*14300*/  IMAD.WIDE R26, R29, 0x4, R26 ;  /* 0x000000041d1a7825 */ /* 0x000fc800078e021a */
[----:B--2---:R-:W-:-:S05]  /*14310*/  IMAD.WIDE R4, R29, 0x4, R4 ;  /* 0x000000041d047825 */ /* 0x004fca00078e0204 */
[----:B------:R1:W-:Y:S04]  /*14320*/  STL.64 [R1+0x70], R4 ;  /* 0x0000700401007387 */ /* 0x0003e80000100a00 */
[----:B-1----:R-:W2:Y:S04]  /*14330*/  LDL.LU.64 R4, [R1+0x3e8] ;  /* 0x0003e80001047983 */ /* 0x002ea80000300a00 */
        /* <DEDUP_REMOVED lines=22> */
[----:B------:R-:W-:-:S04]  /*144a0*/  IMAD.WIDE R22, R29, 0x4, R22 ;  /* 0x000000041d167825 */ /* 0x000fc800078e0216 */
[----:B------:R-:W-:-:S04]  /*144b0*/  IMAD.WIDE R20, R29, 0x4, R20 ;  /* 0x000000041d147825 */ /* 0x000fc800078e0214 */
[----:B------:R-:W-:-:S04]  /*144c0*/  IMAD.WIDE R2, R29, 0x4, R2 ;  /* 0x000000041d027825 */ /* 0x000fc800078e0202 */
[----:B------:R-:W-:-:S04]  /*144d0*/  IMAD.WIDE R18, R29, 0x4, R18 ;  /* 0x000000041d127825 */ /* 0x000fc800078e0212 */
[----:B----4-:R-:W-:-:S04]  /*144e0*/  IMAD.WIDE R6, R29, 0x4, R6 ;  /* 0x000000041d067825 */ /* 0x010fc800078e0206 */
[----:B-----5:R-:W-:-:S04]  /*144f0*/  IMAD.WIDE R10, R29, 0x4, R10 ;  /* 0x000000041d0a7825 */ /* 0x020fc800078e020a */
[----:B------:R-:W-:-:S04]  /*14500*/  IMAD.WIDE R4, R29, 0x4, R4 ;  /* 0x000000041d047825 */ /* 0x000fc800078e0204 */
[----:B------:R-:W-:-:S04]  /*14510*/  IMAD.WIDE R8, R29, 0x4, R8 ;  /* 0x000000041d087825 */ /* 0x000fc800078e0208 */
[----:B------:R-:W-:-:S04]  /*14520*/  IMAD.WIDE R12, R29, 0x4, R12 ;  /* 0x000000041d0c7825 */ /* 0x000fc800078e020c */
[----:B--2---:R-:W-:-:S05]  /*14530*/  IMAD.WIDE R26, R29, 0x4, R26 ;  /* 0x000000041d1a7825 */ /* 0x004fca00078e021a */
[----:B------:R1:W-:Y:S04]  /*14540*/  STL.64 [R1+0x28], R26 ;  /* 0x0000281a01007387 */ /* 0x0003e80000100a00 */
[----:B------:R3:W-:Y:S04]  /*14550*/  STL.64 [R1+0x20], R24 ;  /* 0x0000201801007387 */ /* 0x0007e80000100a00 */
[----:B------:R-:W-:Y:S01]  /*14560*/  STL.64 [R1+0x18], R22 ;  /* 0x0000181601007387 */ /* 0x000fe20000100a00 */
[----:B-1----:R-:W-:-:S03]  /*14570*/  IMAD.WIDE R26, R29, 0x4, R16 ;  /* 0x000000041d1a7825 */ /* 0x002fc600078e0210 */
[----:B------:R-:W-:Y:S01]  /*14580*/  STL.64 [R1+0x10], R20 ;  /* 0x0000101401007387 */ /* 0x000fe20000100a00 */
[----:B---3--:R-:W-:-:S03]  /*14590*/  IMAD.WIDE R24, R29, 0x4, R14 ;  /* 0x000000041d187825 */ /* 0x008fc600078e020e */
[----:B------:R1:W-:Y:S04]  /*145a0*/  STL.64 [R1+0xbc8], R2 ;  /* 0x000bc80201007387 */ /* 0x0003e80000100a00 */
[----:B------:R-:W-:Y:S04]  /*145b0*/  STL.64 [R1+0x8], R18 ;  /* 0x0000081201007387 */ /* 0x000fe80000100a00 */
        /* <DEDUP_REMOVED lines=9> */
[----:B------:R-:W-:Y:S04]  /*14650*/  STL.64 [R1+0xaa0], R4 ;  /* 0x000aa00401007387 */ /* 0x000fe80000100a00 */
[----:B------:R-:W-:Y:S04]  /*14660*/  STL.64 [R1+0xbe0], R8 ;  /* 0x000be00801007387 */ /* 0x000fe80000100a00 */
[----:B------:R1:W-:Y:S04]  /*14670*/  STL.64 [R1+0xaa8], R12 ;  /* 0x000aa80c01007387 */ /* 0x0003e80000100a00 */
        /* <DEDUP_REMOVED lines=29> */
[----:B------:R-:W-:-:S02]  /*14850*/  IMAD.U32 R14, RZ, RZ, UR11 ;  /* 0x0000000bff0e7e24 */ /* 0x000fc4000f8e00ff */
[----:B------:R-:W-:Y:S02]  /*14860*/  IMAD.U32 R16, RZ, RZ, UR11 ;  /* 0x0000000bff107e24 */ /* 0x000fe4000f8e00ff */
[----:B------:R-:W-:Y:S02]  /*14870*/  IMAD.U32 R18, RZ, RZ, UR11 ;  /* 0x0000000bff127e24 */ /* 0x000fe4000f8e00ff */
[----:B------:R-:W-:Y:S02]  /*14880*/  IMAD.U32 R20, RZ, RZ, UR11 ;  /* 0x0000000bff147e24 */ /* 0x000fe4000f8e00ff */
[----:B------:R-:W-:Y:S01]  /*14890*/  IMAD.U32 R22, RZ, RZ, UR11 ;  /* 0x0000000bff167e24 */ /* 0x000fe2000f8e00ff */
[----:B--2---:R1:W-:Y:S04]  /*148a0*/  STL.64 [R1+0xce0], R12 ;  /* 0x000ce00c01007387 */ /* 0x0043e80000100a00 */
[----:B-1----:R-:W2:Y:S01]  /*148b0*/  LDL.LU.64 R12, [R1+0x728] ;  /* 0x00072800010c7983 */ /* 0x002ea20000300a00 */
[----:B------:R-:W-:-:S03]  /*148c0*/  IMAD.WIDE R14, R14, 0x4, R10 ;  /* 0x000000040e0e7825 */ /* 0x000fc600078e020a */
[----:B------:R-:W2:Y:S01]  /*148d0*/  LDL.LU.64 R8, [R1+0x260] ;  /* 0x0002600001087983 */ /* 0x000ea20000300a00 */
[----:B-----5:R-:W-:-:S03]  /*148e0*/  IMAD.WIDE R16, R16, 0x4, R6 ;  /* 0x0000000410107825 */ /* 0x020fc600078e0206 */
[----:B------:R-:W5:Y:S01]  /*148f0*/  LDL.LU.64 R4, [R1+0x250] ;  /* 0x0002500001047983 */ /* 0x000f620000300a00 */
[----:B----4-:R-:W-:-:S03]  /*14900*/  IMAD.WIDE R18, R18, 0x4, R24 ;  /* 0x0000000412127825 */ /* 0x010fc600078e0218 */
[----:B------:R-:W4:Y:S01]  /*14910*/  LDL.LU.64 R10, [R1+0x240] ;  /* 0x00024000010a7983 */ /* 0x000f220000300a00 */
[----:B---3--:R-:W-:-:S03]  /*14920*/  IMAD.WIDE R20, R20, 0x4, R26 ;  /* 0x0000000414147825 */ /* 0x008fc600078e021a */
[----:B------:R-:W3:Y:S01]  /*14930*/  LDL.LU.64 R6, [R1+0x230] ;  /* 0x0002300001067983 */ /* 0x000ee20000300a00 */
[----:B------:R-:W-:-:S03]  /*14940*/  IMAD.WIDE R22, R22, 0x4, R2 ;  /* 0x0000000416167825 */ /* 0x000fc600078e0202 */
[----:B------:R-:W3:Y:S04]  /*14950*/  LDL.LU.64 R24, [R1+0x220] ;  /* 0x0002200001187983 */ /* 0x000ee80000300a00 */
[----:B------:R-:W3:Y:S04]  /*14960*/  LDL.LU.64 R26, [R1+0x210] ;  /* 0x00021000011a7983 */ /* 0x000ee80000300a00 */
[----:B------:R-:W3:Y:S04]  /*14970*/  LDL.LU.64 R2, [R1+0x200] ;  /* 0x0002000001027983 */ /* 0x000ee80000300a00 */
[----:B------:R-:W-:Y:S04]  /*14980*/  LDGSTS.E [R28+-0x62800], desc[UR16][R14.64], P4 ;  /* 0x9d8000000e1c7fae */ /* 0x000fe8000a1a1010 */
[----:B------:R-:W-:Y:S04]  /*14990*/  LDGSTS.E [R28+-0x62000], desc[UR16][R16.64], P3 ;  /* 0x9e000000101c7fae */ /* 0x000fe800099a1010 */
[----:B------:R-:W-:Y:S04]  /*149a0*/  LDGSTS.E [R28+-0x61800], desc[UR16][R18.64], P2 ;  /* 0x9e800000121c7fae */ /* 0x000fe800091a1010 */
[----:B------:R-:W3:Y:S04]  /*149b0*/  LDL.LU.64 R14, [R1+0x280] ;  /* 0x00028000010e7983 */ /* 0x000ee80000300a00 */
[----:B------:R-:W3:Y:S04]  /*149c0*/  LDL.LU.64 R16, [R1+0x290] ;  /* 0x0002900001107983 */ /* 0x000ee80000300a00 */
[----:B------:R-:W3:Y:S04]  /*149d0*/  LDL.LU.64 R18, [R1+0x2a0] ;  /* 0x0002a00001127983 */ /* 0x000ee80000300a00 */
[----:B------:R-:W-:Y:S04]  /*149e0*/  LDGSTS.E [R28+-0x61000], desc[UR16][R20.64], P6 ;  /* 0x9f000000141c7fae */ /* 0x000fe8000b1a1010 */
[----:B------:R-:W-:Y:S04]  /*149f0*/  LDGSTS.E [R28+-0x60800], desc[UR16][R22.64], P5 ;  /* 0x9f800000161c7fae */ /* 0x000fe8000a9a1010 */
[----:B------:R-:W0:Y:S04]  /*14a00*/  LDGDEPBAR ;  /* 0x00000000000079af */ /* 0x000e280000000000 */
[----:B------:R-:W3:Y:S04]  /*14a10*/  LDL.LU.64 R20, [R1+0x2b8] ;  /* 0x0002b80001147983 */ /* 0x000ee80000300a00 */
[----:B------:R-:W3:Y:S04]  /*14a20*/  LDL.LU.64 R28, [R1+0x2d8] ;  /* 0x0002d800011c7983 */ /* 0x000ee80000300a00 */
[----:B------:R-:W3:Y:S04]  /*14a30*/  LDL.LU.64 R22, [R1+0x2c8] ;  /* 0x0002c80001167983 */ /* 0x000ee80000300a00 */
[----:B--2---:R-:W-:Y:S04]  /*14a40*/  LDGSTS.E [R0+0x40000], desc[UR16][R12.64], P1 ;  /* 0x400000000c007fae */ /* 0x004fe800089a1010 */
[----:B------:R-:W2:Y:S04]  /*14a50*/  LDL.LU.64 R12, [R1+0xce0] ;  /* 0x000ce000010c7983 */ /* 0x000ea80000300a00 */
        /* <DEDUP_REMOVED lines=27> */
[----:B---3--:R-:W-:Y:S04]  /*14c10*/  LDGSTS.E [R0+0x4f000], desc[UR16][R28.64], P1 ;  /* 0x4f0000001c007fae */ /* 0x008fe800089a1010 */
[----:B------:R-:W-:Y:S04]  /*14c20*/  LDGSTS.E [R0+0x50000], desc[UR16][R22.64], P1 ;  /* 0x5000000016007fae */ /* 0x000fe800089a1010 */
[----:B------:R-:W2:Y:S04]  /*14c30*/  LDL.LU.64 R12, [R1+0xc70] ;  /* 0x000c7000010c7983 */ /* 0x000ea80000300a00 */
[----:B------:R-:W-:Y:S04]  /*14c40*/  LDGSTS.E [R0+0x51000], desc[UR16][R20.64], P1 ;  /* 0x5100000014007fae */ /* 0x000fe800089a1010 */
[----:B------:R-:W-:Y:S04]  /*14c50*/  LDGSTS.E [R0+0x52000], desc[UR16][R18.64], P1 ;  /* 0x5200000012007fae */ /* 0x000fe800089a1010 */
[----:B------:R-:W-:Y:S04]  /*14c60*/  LDGSTS.E [R0+0x53000], desc[UR16][R16.64], P1 ;  /* 0x5300000010007fae */ /* 0x000fe800089a1010 */
[----:B------:R-:W-:Y:S04]  /*14c70*/  LDGSTS.E [R0+0x54000], desc[UR16][R14.64], P1 ;  /* 0x540000000e007fae */ /* 0x000fe800089a1010 */
[----:B--2---:R-:W-:Y:S04]  /*14c80*/  LDGSTS.E [R0+0x55000], desc[UR16][R12.64], P1 ;  /* 0x550000000c007fae */ /* 0x004fe800089a1010 */
[----:B------:R-:W-:Y:S04]  /*14c90*/  LDGSTS.E [R0+0x56000], desc[UR16][R8.64], P1 ;  /* 0x5600000008007fae */ /* 0x000fe800089a1010 */
[----:B-----5:R-:W-:Y:S04]  /*14ca0*/  LDGSTS.E [R0+0x57000], desc[UR16][R4.64], P1 ;  /* 0x5700000004007fae */ /* 0x020fe800089a1010 */
[----:B----4-:R-:W-:Y:S04]  /*14cb0*/  LDGSTS.E [R0+0x58000], desc[UR16][R10.64], P1 ;  /* 0x580000000a007fae */ /* 0x010fe800089a1010 */
[----:B------:R-:W-:Y:S04]  /*14cc0*/  LDGSTS.E [R0+0x59000], desc[UR16][R6.64], P1 ;  /* 0x5900000006007fae */ /* 0x000fe800089a1010 */
[----:B------:R-:W-:Y:S04]  /*14cd0*/  LDGSTS.E [R0+0x5a000], desc[UR16][R24.64], P1 ;  /* 0x5a00000018007fae */ /* 0x000fe800089a1010 */
[----:B------:R-:W-:Y:S04]  /*14ce0*/  LDGSTS.E [R0+0x5b000], desc[UR16][R26.64], P1 ;  /* 0x5b0000001a007fae */ /* 0x000fe800089a1010 */
[----:B------:R-:W-:Y:S04]  /*14cf0*/  LDGSTS.E [R0+0x5c000], desc[UR16][R2.64], P1 ;  /* 0x5c00000002007fae */ /* 0x000fe800089a1010 */
        /* <DEDUP_REMOVED lines=35> */
[----:B------:R-:W3:Y:S04]  /*14f30*/  LDL.LU.64 R10, [R1+0xd0] ;  /* 0x0000d000010a7983 */ /* 0x000ee80000300a00 */
[----:B------:R-:W4:Y:S04]  /*14f40*/  LDL.LU.64 R24, [R1+0xc0] ;  /* 0x0000c00001187983 */ /* 0x000f280000300a00 */
[----:B------:R-:W5:Y:S04]  /*14f50*/  LDL.LU.64 R2, [R1+0xb0] ;  /* 0x0000b00001027983 */ /* 0x000f680000300a00 */
[----:B------:R-:W3:Y:S04]  /*14f60*/  LDL.LU.64 R28, [R1+0xa0] ;  /* 0x0000a000011c7983 */ /* 0x000ee80000300a00 */
        /* <DEDUP_REMOVED lines=55> */
[----:B------:R-:W2:Y:S04]  /*152e0*/  LDL.LU.64 R8, [R1+0xbe0] ;  /* 0x000be00001087983 */ /* 0x000ea80000300a00 */
[----:B------:R-:W3:Y:S04]  /*152f0*/  LDL.LU.64 R10, [R1+0xbd8] ;  /* 0x000bd800010a7983 */ /* 0x000ee80000300a00 */
[----:B------:R-:W4:Y:S04]  /*15300*/  LDL.LU.64 R24, [R1+0xbd0] ;  /* 0x000bd00001187983 */ /* 0x000f280000300a00 */
[----:B------:R-:W5:Y:S04]  /*15310*/  LDL.LU.64 R2, [R1+0xbc8] ;  /* 0x000bc80001027983 */ /* 0x000f680000300a00 */
[----:B------:R-:W-:Y:S04]  /*15320*/  LDGSTS.E [R0+0x7a000], desc[UR16][R6.64], P1 ;  /* 0x7a00000006007fae */ /* 0x000fe800089a1010 */
[----:B------:R-:W-:Y:S04]  /*15330*/  LDGSTS.E [R0+0x7b000], desc[UR16][R26.64], P1 ;  /* 0x7b0000001a007fae */ /* 0x000fe800089a1010 */
[----:B-----5:R-:W-:Y:S04]  /*15340*/  LDGSTS.E [R0+0x7c000], desc[UR16][R2.64], P1 ;  /* 0x7c00000002007fae */ /* 0x020fe800089a1010 */
[----:B----4-:R-:W-:Y:S04]  /*15350*/  LDGSTS.E [R0+0x7d000], desc[UR16][R24.64], P1 ;  /* 0x7d00000018007fae */ /* 0x010fe800089a1010 */
[----:B---3--:R-:W-:Y:S04]  /*15360*/  LDGSTS.E [R0+0x7e000], desc[UR16][R10.64], P1 ;  /* 0x7e0000000a007fae */ /* 0x008fe800089a1010 */
[----:B--2---:R-:W-:Y:S04]  /*15370*/  LDGSTS.E [R0+0x7f000], desc[UR16][R8.64], P1 ;  /* 0x7f00000008007fae */ /* 0x004fe800089a1010 */
[----:B------:R-:W2:Y:S04]  /*15380*/  LDL.LU.64 R2, [R1+0xbc0] ;  /* 0x000bc00001027983 */ /* 0x000ea80000300a00 */
[----:B------:R-:W3:Y:S04]  /*15390*/  LDL.LU.64 R28, [R1+0x288] ;  /* 0x00028800011c7983 */ /* 0x000ee80000300a00 */
        /* <DEDUP_REMOVED lines=77> */
[----:B------:R-:W-:Y:S04]  /*15870*/  LDGSTS.E [R3+0x52800], desc[UR16][R24.64], P1 ;  /* 0x5280000018037fae */ /* 0x000fe800089a1010 */
[----:B------:R-:W2:Y:S04]  /*15880*/  LDL.LU.64 R28, [R1+0xb40] ;  /* 0x000b4000011c7983 */ /* 0x000ea80000300a00 */
[----:B--2---:R-:W-:Y:S04]  /*15890*/  LDGSTS.E [R3+0x53800], desc[UR16][R28.64], P1 ;  /* 0x538000001c037fae */ /* 0x004fe800089a1010 */
[----:B------:R-:W-:Y:S04]  /*158a0*/  LDGSTS.E [R3+0x54800], desc[UR16][R22.64], P1 ;  /* 0x5480000016037fae */ /* 0x000fe800089a1010 */
        /* <DEDUP_REMOVED lines=100> */
[----:B------:R1:W-:Y:S04]  /*15ef0*/  LDGSTS.E [R3+0x76800], desc[UR16][R28.64], P1 ;  /* 0x768000001c037fae */ /* 0x0003e800089a1010 */
[----:B------:R2:W-:Y:S04]  /*15f00*/  LDGSTS.E [R3+0x77800], desc[UR16][R22.64], P1 ;  /* 0x7780000016037fae */ /* 0x0005e800089a1010 */
[----:B------:R2:W-:Y:S04]  /*15f10*/  LDGSTS.E [R3+0x78800], desc[UR16][R20.64], P1 ;  /* 0x7880000014037fae */ /* 0x0005e800089a1010 */
[----:B------:R2:W-:Y:S04]  /*15f20*/  LDGSTS.E [R3+0x79800], desc[UR16][R18.64], P1 ;  /* 0x7980000012037fae */ /* 0x0005e800089a1010 */
[----:B------:R2:W-:Y:S04]  /*15f30*/  LDGSTS.E [R3+0x7a800], desc[UR16][R16.64], P1 ;  /* 0x7a80000010037fae */ /* 0x0005e800089a1010 */
[----:B------:R-:W3:Y:S04]  /*15f40*/  LDL.LU.64 R12, [R1+0xaa8] ;  /* 0x000aa800010c7983 */ /* 0x000ee80000300a00 */
[----:B------:R-:W4:Y:S04]  /*15f50*/  LDL.LU.64 R4, [R1+0xaa0] ;  /* 0x000aa00001047983 */ /* 0x000f280000300a00 */
[----:B------:R-:W5:Y:S04]  /*15f60*/  LDL.LU.64 R6, [R1+0xa98] ;  /* 0x000a980001067983 */ /* 0x000f680000300a00 */
[----:B------:R-:W2:Y:S04]  /*15f70*/  LDL.LU.64 R26, [R1+0xa90] ;  /* 0x000a9000011a7983 */ /* 0x000ea80000300a00 */
[----:B------:R2:W-:Y:S01]  /*15f80*/  LDGSTS.E [R3+0x7b800], desc[UR16][R14.64], P1 ;  /* 0x7b8000000e037fae */ /* 0x0005e200089a1010 */
[----:B-1----:R-:W1:Y:S03]  /*15f90*/  S2R R29, SR_TID.X ;  /* 0x00000000001d7919 */ /* 0x002e660000002100 */
[----:B--2---:R2:W-:Y:S04]  /*15fa0*/  LDGSTS.E [R3+0x7c800], desc[UR16][R26.64], P1 ;  /* 0x7c8000001a037fae */ /* 0x0045e800089a1010 */
[----:B-----5:R2:W-:Y:S04]  /*15fb0*/  LDGSTS.E [R3+0x7d800], desc[UR16][R6.64], P1 ;  /* 0x7d80000006037fae */ /* 0x0205e800089a1010 */
[----:B----4-:R2:W-:Y:S04]  /*15fc0*/  LDGSTS.E [R3+0x7e800], desc[UR16][R4.64], P1 ;  /* 0x7e80000004037fae */ /* 0x0105e800089a1010 */
[----:B---3--:R2:W-:Y:S04]  /*15fd0*/  LDGSTS.E [R3+0x7f800], desc[UR16][R12.64], P1 ;  /* 0x7f8000000c037fae */ /* 0x0085e800089a1010 */
[----:B------:R-:W0:Y:S01]  /*15fe0*/  LDGDEPBAR ;  /* 0x00000000000079af */ /* 0x000e220000000000 */
[----:B-1----:R-:W-:Y:S05]  /*15ff0*/  @P0 BRA `(.L_x_0) ;  /* 0x0000000800000947 */ /* 0x002fea0003800000 */
[----:B------:R1:W-:Y:S01]  /*16000*/  STL [R1+0x2a0], RZ ;  /* 0x0002a0ff01007387 */ /* 0x0003e20000100800 */
[----:B------:R-:W-:Y:S01]  /*16010*/  IMAD.SHL.U32 R0, R29, 0x80, RZ ;  /* 0x000000801d007824 */ /* 0x000fe200078e00ff */
[----:B------:R-:W-:Y:S02]  /*16020*/  CS2R R16, SRZ ;  /* 0x0000000000107805 */ /* 0x000fe4000001ff00 */
[----:B------:R-:W-:Y:S01]  /*16030*/  CS2R R18, SRZ ;  /* 0x0000000000127805 */ /* 0x000fe2000001ff00 */
[----:B------:R1:W-:Y:S01]  /*16040*/  STL [R1+0x2a4], RZ ;  /* 0x0002a4ff01007387 */ /* 0x0003e20000100800 */
[----:B--2---:R-:W-:Y:S02]  /*16050*/  CS2R R12, SRZ ;  /* 0x00000000000c7805 */ /* 0x004fe4000001ff00 */
[----:B------:R-:W-:Y:S02]  /*16060*/  LOP3.LUT R0, R0, 0x7000, RZ, 0xc0, !PT ;  /* 0x0000700000007812 */ /* 0x000fe400078ec0ff */
[----:B------:R-:W-:Y:S01]  /*16070*/  CS2R R14, SRZ ;  /* 0x00000000000e7805 */ /* 0x000fe2000001ff00 */
[----:B------:R1:W-:Y:S04]  /*16080*/  STL [R1+0x2a8], RZ ;  /* 0x0002a8ff01007387 */ /* 0x0003e80000100800 */
        /* <DEDUP_REMOVED lines=108> */
[----:B------:R1:W-:Y:S04]  /*16750*/  STL [R1+0x83c], R0 ;  /* 0x00083c0001007387 */ /* 0x0003e80000100800 */
        /* <DEDUP_REMOVED lines=8> */
[----:B------:R1:W-:Y:S01]  /*167e0*/  STL [R1+0x8c], RZ ;  /* 0x00008cff01007387 */ /* 0x0003e20000100800 */
[----:B------:R-:W-:Y:S05]  /*167f0*/  BRA `(.L_x_1) ;  /* 0x000002b400107947 */ /* 0x000fea0003800000 */
.L_x_0:
[----:B--2---:R-:W2:Y:S01]  /*16800*/  LDL.LU R3, [R1+0x6cc] ;  /* 0x0006cc0001037983 */ /* 0x004ea20000300800 */
[----:B------:R-:W-:Y:S01]  /*16810*/  IMAD.U32 R5, RZ, RZ, UR11 ;  /* 0x0000000bff057e24 */ /* 0x000fe2000f8e00ff */
[----:B------:R-:W-:Y:S02]  /*16820*/  USHF.R.S32.HI UR9, URZ, 0x1f, UR11 ;  /* 0x0000001fff097899 */ /* 0x000fe4000801140b */
[----:B------:R-:W3:Y:S01]  /*16830*/  LDL.LU R21, [R1+0x730] ;  /* 0x0007300001157983 */ /* 0x000ee20000300800 */
[----:B------:R-:W-:Y:S02]  /*16840*/  USHF.L.U32 UR4, UR6, 0x3, URZ ;  /* 0x0000000306047899 */ /* 0x000fe400080006ff */
[----:B------:R-:W-:Y:S01]  /*16850*/  USHF.R.S32.HI UR10, URZ, 0x1f, UR6 ;  /* 0x0000001fff0a7899 */ /* 0x000fe20008011406 */
[----:B------:R-:W4:Y:S01]  /*16860*/  LDL.LU R22, [R1+0x6c8] ;  /* 0x0006c80001167983 */ /* 0x000f220000300800 */
[----:B------:R-:W1:Y:S03]  /*16870*/  LDCU.64 UR28, c[0x0][0x388] ;  /* 0x00007100ff1c77ac */ /* 0x000e660008000a00 */
        /* <DEDUP_REMOVED lines=11> */
[----:B------:R-:W1:Y:S03]  /*16930*/  LDCU UR27, c[0x0][0x38c] ;  /* 0x00007180ff1b77ac */ /* 0x000e660008000800 */
[----:B------:R-:W4:Y:S01]  /*16940*/  LDL.LU R6, [R1+0x6a8] ;  /* 0x0006a80001067983 */ /* 0x000f220000300800 */
[----:B------:R-:W1:Y:S03]  /*16950*/  LDCU UR35, c[0x0][0x3a8] ;  /* 0x00007500ff2377ac */ /* 0x000e660008000800 */
[----:B------:R3:W-:Y:S01]  /*16960*/  STL [R1+0xa8c], R2 ;  /* 0x000a8c0201007387 */ /* 0x0007e20000100800 */
[----:B------:R-:W1:Y:S03]  /*16970*/  LDCU UR36, c[0x0][0x3a8] ;  /* 0x00007500ff2477ac */ /* 0x000e660008000800 */
[----:B------:R-:W4:Y:S01]  /*16980*/  LDL.LU R24, [R1+0x6ac] ;  /* 0x0006ac0001187983 */ /* 0x000f220000300800 */
[----:B------:R-:W1:Y:S01]  /*16990*/  LDCU UR37, c[0x0][0x3a8] ;  /* 0x00007500ff2577ac */ /* 0x000e620008000800 */
        /* <DEDUP_REMOVED lines=11> */
[----:B--2---:R-:W-:-:S02]  /*16a50*/  SHF.R.S32.HI R0, RZ, 0x1f, R3 ;  /* 0x0000001fff007819 */ /* 0x004fc40000011403 */
[----:B---3--:R-:W-:Y:S02]  /*16a60*/  LEA R2, P1, R5, R21, 0x3 ;  /* 0x0000001505027211 */ /* 0x008fe400078218ff */
[----:B------:R-:W2:Y:S01]  /*16a70*/  LDL.LU R21, [R1+0x58c] ;  /* 0x00058c0001157983 */ /* 0x000ea20000300800 */
[----:B------:R-:W-:Y:S02]  /*16a80*/  SHF.L.U64.HI R0, R3, 0x2, R0 ;  /* 0x0000000203007819 */ /* 0x000fe40000010200 */
[----:B----4-:R-:W-:Y:S02]  /*16a90*/  SHF.R.S32.HI R4, RZ, 0x1f, R22 ;  /* 0x0000001fff047819 */ /* 0x010fe40000011416 */
[----:B------:R-:W-:Y:S02]  /*16aa0*/  SHF.R.S32.HI R3, RZ, 0x1f, R20 ;  /* 0x0000001fff037819 */ /* 0x000fe40000011414 */
[----:B------:R-:W-:Y:S01]  /*16ab0*/  SHF.L.U64.HI R4, R22, 0x2, R4 ;  /* 0x0000000216047819 */ /* 0x000fe20000010204 */
[----:B------:R3:W-:Y:S01]  /*16ac0*/  STL [R1+0x70c], R2 ;  /* 0x00070c0201007387 */ /* 0x0007e20000100800 */
[----:B------:R-:W-:-:S03]  /*16ad0*/  SHF.R.S32.HI R5, RZ, 0x1f, R11 ;  /* 0x0000001fff057819 */ /* 0x000fc6000001140b */
[----:B------:R4:W-:Y:S01]  /*16ae0*/  STL [R1+0x7bc], R4 ;  /* 0x0007bc0401007387 */ /* 0x0009e20000100800 */
[----:B------:R-:W-:Y:S02]  /*16af0*/  SHF.L.U64.HI R11, R11, 0x2, R5 ;  /* 0x000000020b0b7819 */ /* 0x000fe40000010205 */
[----:B---3--:R-:W-:Y:S02]  /*16b00*/  SHF.L.U64.HI R2, R20, 0x2, R3 ;  /* 0x0000000214027819 */ /* 0x008fe40000010203 */
[----:B------:R-:W-:Y:S02]  /*16b10*/  SHF.R.S32.HI R3, RZ, 0x1f, R9 ;  /* 0x0000001fff037819 */ /* 0x000fe40000011409 */
[----:B----4-:R-:W-:Y:S01]  /*16b20*/  SHF.R.S32.HI R4, RZ, 0x1f, R10 ;  /* 0x0000001fff047819 */ /* 0x010fe2000001140a */
[----:B------:R3:W-:Y:S01]  /*16b30*/  STL [R1+0x7b4], R2 ;  /* 0x0007b40201007387 */ /* 0x0007e20000100800 */
[----:B------:R-:W-:-:S03]  /*16b40*/  SHF.R.S32.HI R5, RZ, 0x1f, R8 ;  /* 0x0000001fff057819 */ /* 0x000fc60000011408 */
[----:B------:R-:W-:Y:S01]  /*16b50*/  STL [R1+0x7b0], R11 ;  /* 0x0007b00b01007387 */ /* 0x000fe20000100800 */
[----:B---3--:R-:W-:Y:S02]  /*16b60*/  SHF.L.U64.HI R2, R10, 0x2, R4 ;  /* 0x000000020a027819 */ /* 0x008fe40000010204 */
[----:B------:R-:W-:-:S03]  /*16b70*/  SHF.L.U64.HI R4, R9, 0x2, R3 ;  /* 0x0000000209047819 */ /* 0x000fc60000010203 */
[----:B------:R3:W-:Y:S04]  /*16b80*/  STL [R1+0x7ac], R2 ;  /* 0x0007ac0201007387 */ /* 0x0007e80000100800 */
[----:B------:R4:W-:Y:S04]  /*16b90*/  STL [R1+0x7a8], R4 ;  /* 0x0007a80401007387 */ /* 0x0009e80000100800 */
[----:B------:R-:W2:Y:S01]  /*16ba0*/  LDL.LU R28, [R1+0x4a8] ;  /* 0x0004a800011c7983 */ /* 0x000ea20000300800 */
[----:B---3--:R-:W-:-:S03]  /*16bb0*/  SHF.L.U64.HI R2, R8, 0x2, R5 ;  /* 0x0000000208027819 */ /* 0x008fc60000010205 */
[----:B------:R-:W3:Y:S01]  /*16bc0*/  LDL.LU R25, [R1+0x4ac] ;  /* 0x0004ac0001197983 */ /* 0x000ee20000300800 */
[----:B------:R-:W-:-:S03]  /*16bd0*/  SHF.R.S32.HI R3, RZ, 0x1f, R7 ;  /* 0x0000001fff037819 */ /* 0x000fc60000011407 */
[----:B------:R1:W-:Y:S01]  /*16be0*/  STL [R1+0x7a4], R2 ;  /* 0x0007a40201007387 */ /* 0x0003e20000100800 */
[----:B----4-:R-:W-:-:S03]  /*16bf0*/  SHF.R.S32.HI R4, RZ, 0x1f, R6 ;  /* 0x0000001fff047819 */ /* 0x010fc60000011406 */
[----:B------:R-:W4:Y:S04]  /*16c00*/  LDL.LU R22, [R1+0x4b0] ;  /* 0x0004b00001167983 */ /* 0x000f280000300800 */
[----:B------:R-:W4:Y:S01]  /*16c10*/  LDL.LU R10, [R1+0x4b4] ;  /* 0x0004b400010a7983 */ /* 0x000f220000300800 */
[----:B-1----:R-:W-:Y:S02]  /*16c20*/  SHF.L.U64.HI R2, R7, 0x2, R3 ;  /* 0x0000000207027819 */ /* 0x002fe40000010203 */
[----:B------:R-:W-:-:S03]  /*16c30*/  SHF.L.U64.HI R3, R6, 0x2, R4 ;  /* 0x0000000206037819 */ /* 0x000fc60000010204 */
[----:B------:R1:W-:Y:S04]  /*16c40*/  STL [R1+0x7a0], R2 ;  /* 0x0007a00201007387 */ /* 0x0003e80000100800 */
[----:B------:R1:W-:Y:S01]  /*16c50*/  STL [R1+0xa90], R3 ;  /* 0x000a900301007387 */ /* 0x0003e20000100800 */
[----:B------:R-:W-:-:S03]  /*16c60*/  SHF.R.S32.HI R7, RZ, 0x1f, R24 ;  /* 0x0000001fff077819 */ /* 0x000fc60000011418 */
[----:B------:R-:W4:Y:S04]  /*16c70*/  LDL.LU R26, [R1+0x4b8] ;  /* 0x0004b800011a7983 */ /* 0x000f280000300800 */
[----:B------:R-:W4:Y:S01]  /*16c80*/  LDL.LU R23, [R1+0x4bc] ;  /* 0x0004bc0001177983 */ /* 0x000f220000300800 */
[----:B-1----:R-:W-:Y:S01]  /*16c90*/  LOP3.LUT R2, R29, 0x7, RZ, 0xc0, !PT ;  /* 0x000000071d027812 */ /* 0x002fe200078ec0ff */
[----:B------:R-:W-:Y:S01]  /*16ca0*/  IMAD.U32 R5, RZ, RZ, UR11 ;  /* 0x0000000bff057e24 */ /* 0x000fe2000f8e00ff */
[----:B------:R-:W-:Y:S01]  /*16cb0*/  LEA.HI R3, R7, R24, RZ, 0x7 ;  /* 0x0000001807037211 */ /* 0x000fe200078f38ff */
[----:B------:R-:W-:Y:S01]  /*16cc0*/  IMAD.U32 R6, RZ, RZ, UR9 ;  /* 0x00000009ff067e24 */ /* 0x000fe2000f8e00ff */
[----:B------:R-:W4:Y:S01]  /*16cd0*/  LDL.LU R20, [R1+0x4c0] ;  /* 0x0004c00001147983 */ /* 0x000f220000300800 */
[----:B------:R-:W-:-:S03]  /*16ce0*/  IMAD.SHL.U32 R8, R2, 0x10, RZ ;  /* 0x0000001002087824 */ /* 0x000fc600078e00ff */
[----:B------:R-:W4:Y:S01]  /*16cf0*/  LDL.LU R11, [R1+0x4c4] ;  /* 0x0004c400010b7983 */ /* 0x000f220000300800 */
[----:B------:R-:W-:-:S03]  /*16d00*/  IMAD.SHL.U32 R9, R29, 0x2, RZ ;  /* 0x000000021d097824 */ /* 0x000fc600078e00ff */
[----:B------:R1:W-:Y:S01]  /*16d10*/  STL [R1+0xa94], R3 ;  /* 0x000a940301007387 */ /* 0x0003e20000100800 */
[----:B------:R-:W-:Y:S01]  /*16d20*/  USHF.L.U64.HI UR24, UR6, 0x3, UR10 ;  /* 0x0000000306187899 */ /* 0x000fe2000801020a */
[----:B-1----:R-:W-:Y:S02]  /*16d30*/  LEA.HI.X R3, R5, R0, R6, 0x3, P1 ;  /* 0x0000000005037211 */ /* 0x002fe400008f1c06 */
[----:B--2---:R-:W-:Y:S02]  /*16d40*/  LEA R2, P0, R21, UR4, 0x2 ;  /* 0x0000000415027c11 */ /* 0x004fe4000f8010ff */
[----:B------:R-:W-:-:S03]  /*16d50*/  SHF.R.S32.HI R4, RZ, 0x1f, R21 ;  /* 0x0000001fff047819 */ /* 0x000fc60000011415 */
[----:B------:R1:W-:Y:S04]  /*16d60*/  STL [R1+0x36c], R2 ;  /* 0x00036c0201007387 */ /* 0x0003e80000100800 */
[----:B------:R2:W-:Y:S04]  /*16d70*/  STL [R1+0x72c], R3 ;  /* 0x00072c0301007387 */ /* 0x0005e80000100800 */
[----:B------:R-:W4:Y:S01]  /*16d80*/  LDL.LU R29, [R1+0x4c8] ;  /* 0x0004c800011d7983 */ /* 0x000f220000300800 */
[----:B-1----:R-:W-:Y:S02]  /*16d90*/  LOP3.LUT R2, R8, 0x30, R9, 0x78, !PT ;  /* 0x0000003008027812 */ /* 0x002fe400078e7809 */
[----:B------:R-:W-:-:S03]  /*16da0*/  LEA.HI.X R0, R21, UR24, R4, 0x2, P0 ;  /* 0x0000001815007c11 */ /* 0x000fc600080f1404 */
[----:B------:R-:W-:Y:S04]  /*16db0*/  STL [R1+0x114], R2 ;  /* 0x0001140201007387 */ /* 0x000fe80000100800 */
[----:B------:R-:W4:Y:S04]  /*16dc0*/  LDL.LU R27, [R1+0x4cc] ;  /* 0x0004cc00011b7983 */ /* 0x000f280000300800 */
[----:B------:R1:W-:Y:S04]  /*16dd0*/  STL [R1+0x1b4], R0 ;  /* 0x0001b40001007387 */ /* 0x0003e80000100800 */
[----:B------:R-:W4:Y:S04]  /*16de0*/  LDL.LU R24, [R1+0x4d0] ;  /* 0x0004d00001187983 */ /* 0x000f280000300800 */
[----:B------:R-:W4:Y:S01]  /*16df0*/  LDL.LU R21, [R1+0x4d4] ;  /* 0x0004d40001157983 */ /* 0x000f220000300800 */
[----:B--2---:R-:W-:-:S02]  /*16e00*/  LEA R3, P0, R28, UR4, 0x2 ;  /* 0x000000041c037c11 */ /* 0x004fc4000f8010ff */
[----:B-1----:R-:W-:Y:S02]  /*16e10*/  SHF.R.S32.HI R0, RZ, 0x1f, R28 ;  /* 0x0000001fff007819 */ /* 0x002fe4000001141c */
[----:B---3--:R-:W-:Y:S01]  /*16e20*/  LEA R2, P1, R25, UR4, 0x2 ;  /* 0x0000000419027c11 */ /* 0x008fe2000f8210ff */
[----:B------:R1:W-:Y:S01]  /*16e30*/  STL [R1+0x98], R3 ;  /* 0x0000980301007387 */ /* 0x0003e20000100800 */
[----:B------:R-:W-:-:S03]  /*16e40*/  SHF.R.S32.HI R4, RZ, 0x1f, R25 ;  /* 0x0000001fff047819 */ /* 0x000fc60000011419 */
[----:B------:R2:W-:Y:S01]  /*16e50*/  STL [R1+0x118], R2 ;  /* 0x0001180201007387 */ /* 0x0005e20000100800 */
[----:B----4-:R-:W-:Y:S02]  /*16e60*/  LEA R7, P2, R22, UR4, 0x2 ;  /* 0x0000000416077c11 */ /* 0x010fe4000f8410ff */
[----:B------:R-:W-:Y:S02]  /*16e70*/  SHF.R.S32.HI R5, RZ, 0x1f, R22 ;  /* 0x0000001fff057819 */ /* 0x000fe40000011416 */
[----:B-1----:R-:W-:Y:S02]  /*16e80*/  LEA R3, P3, R10, UR4, 0x2 ;  /* 0x000000040a037c11 */ /* 0x002fe4000f8610ff */
[----:B--2---:R-:W-:Y:S01]  /*16e90*/  LEA.HI.X R2, R28, UR24, R0, 0x2, P0 ;  /* 0x000000181c027c11 */ /* 0x004fe200080f1400 */
[----:B------:R-:W-:Y:S01]  /*16ea0*/  STL [R1+0x11c], R7 ;  /* 0x00011c0701007387 */ /* 0x000fe20000100800 */
[----:B------:R-:W-:Y:S02]  /*16eb0*/  SHF.R.S32.HI R6, RZ, 0x1f, R10 ;  /* 0x0000001fff067819 */ /* 0x000fe4000001140a */
[----:B------:R-:W-:Y:S01]  /*16ec0*/  LEA.HI.X R0, R25, UR24, R4, 0x2, P1 ;  /* 0x0000001819007c11 */ /* 0x000fe200088f1404 */
[----:B------:R1:W-:Y:S04]  /*16ed0*/  STL [R1+0x180], R3 ;  /* 0x0001800301007387 */ /* 0x0003e80000100800 */
[----:B------:R2:W-:Y:S01]  /*16ee0*/  STL [R1+0x1b8], R2 ;  /* 0x0001b80201007387 */ /* 0x0005e20000100800 */
[----:B-1----:R-:W-:-:S03]  /*16ef0*/  LEA.HI.X R3, R22, UR24, R5, 0x2, P2 ;  /* 0x0000001816037c11 */ /* 0x002fc600090f1405 */
[----:B------:R1:W-:Y:S01]  /*16f00*/  STL [R1+0x1bc], R0 ;  /* 0x0001bc0001007387 */ /* 0x0003e20000100800 */
[----:B--2---:R-:W-:-:S03]  /*16f10*/  LEA.HI.X R2, R10, UR24, R6, 0x2, P3 ;  /* 0x000000180a027c11 */ /* 0x004fc600098f1406 */
[----:B------:R-:W-:Y:S01]  /*16f20*/  STL [R1+0x1c0], R3 ;  /* 0x0001c00301007387 */ /* 0x000fe20000100800 */
[----:B------:R-:W-:-:S03]  /*16f30*/  LEA R7, P0, R26, UR4, 0x2 ;  /* 0x000000041a077c11 */ /* 0x000fc6000f8010ff */
[----:B------:R2:W-:Y:S04]  /*16f40*/  STL [R1+0x1c4], R2 ;  /* 0x0001c40201007387 */ /* 0x0005e80000100800 */
[----:B------:R3:W-:Y:S01]  /*16f50*/  STL [R1+0xacc], R7 ;  /* 0x000acc0701007387 */ /* 0x0007e20000100800 */
[----:B-1----:R-:W-:-:S03]  /*16f60*/  SHF.R.S32.HI R0, RZ, 0x1f, R26 ;  /* 0x0000001fff007819 */ /* 0x002fc6000001141a */
[----:B------:R-:W4:Y:S01]  /*16f70*/  LDL.LU R28, [R1+0x4d8] ;  /* 0x0004d800011c7983 */ /* 0x000f220000300800 */
[----:B--2---:R-:W-:-:S03]  /*16f80*/  LEA R2, P1, R23, UR4, 0x2 ;  /* 0x0000000417027c11 */ /* 0x004fc6000f8210ff */
[----:B------:R-:W2:Y:S01]  /*16f90*/  LDL.LU R25, [R1+0x4dc] ;  /* 0x0004dc0001197983 */ /* 0x000ea20000300800 */
[----:B------:R-:W-:-:S03]  /*16fa0*/  LEA R3, P3, R11, UR4, 0x2 ;  /* 0x000000040b037c11 */ /* 0x000fc6000f8610ff */
[----:B------:R1:W-:Y:S01]  /*16fb0*/  STL [R1+0x1c], R2 ;  /* 0x00001c0201007387 */ /* 0x0003e20000100800 */
[----:B---3--:R-:W-:-:S03]  /*16fc0*/  LEA R7, P2, R20, UR4, 0x2 ;  /* 0x0000000414077c11 */ /* 0x008fc6000f8410ff */
[----:B------:R-:W3:Y:S01]  /*16fd0*/  LDL.LU R22, [R1+0x4e0] ;  /* 0x0004e00001167983 */ /* 0x000ee20000300800 */
[----:B------:R-:W-:Y:S02]  /*16fe0*/  SHF.R.S32.HI R4, RZ, 0x1f, R23 ;  /* 0x0000001fff047819 */ /* 0x000fe40000011417 */
[----:B------:R-:W-:Y:S01]  /*16ff0*/  SHF.R.S32.HI R5, RZ, 0x1f, R20 ;  /* 0x0000001fff057819 */ /* 0x000fe20000011414 */
[----:B------:R-:W3:Y:S01]  /*17000*/  LDL.LU R10, [R1+0x4e4] ;  /* 0x0004e400010a7983 */ /* 0x000ee20000300800 */
[----:B-1----:R-:W-:Y:S02]  /*17010*/  LEA.HI.X R2, R26, UR24, R0, 0x2, P0 ;  /* 0x000000181a027c11 */ /* 0x002fe400080f1400 */
[----:B------:R-:W-:Y:S01]  /*17020*/  SHF.R.S32.HI R6, RZ, 0x1f, R11 ;  /* 0x0000001fff067819 */ /* 0x000fe2000001140b */
[----:B------:R-:W-:Y:S01]  /*17030*/  STL [R1+0x9c], R7 ;  /* 0x00009c0701007387 */ /* 0x000fe20000100800 */
[----:B------:R-:W-:-:S03]  /*17040*/  LEA.HI.X R0, R23, UR24, R4, 0x2, P1 ;  /* 0x0000001817007c11 */ /* 0x000fc600088f1404 */
[----:B------:R1:W-:Y:S04]  /*17050*/  STL [R1+0x120], R3 ;  /* 0x0001200301007387 */ /* 0x0003e80000100800 */
[----:B------:R1:W-:Y:S02]  /*17060*/  STL [R1+0x1c8], R2 ;  /* 0x0001c80201007387 */ /* 0x0003e40000100800 */
[----:B-1----:R-:W-:Y:S02]  /*17070*/  LEA.HI.X R3, R20, UR24, R5, 0x2, P2 ;  /* 0x0000001814037c11 */ /* 0x002fe400090f1405 */
[----:B------:R-:W-:Y:S01]  /*17080*/  STL [R1+0x1cc], R0 ;  /* 0x0001cc0001007387 */ /* 0x000fe20000100800 */
[----:B------:R-:W-:-:S03]  /*17090*/  LEA.HI.X R2, R11, UR24, R6, 0x2, P3 ;  /* 0x000000180b027c11 */ /* 0x000fc600098f1406 */
[----:B------:R-:W-:Y:S04]  /*170a0*/  STL [R1+0x1d0], R3 ;  /* 0x0001d00301007387 */ /* 0x000fe80000100800 */
[----:B------:R1:W-:Y:S01]  /*170b0*/  STL [R1+0x1d4], R2 ;  /* 0x0001d40201007387 */ /* 0x0003e20000100800 */
[----:B------:R-:W-:-:S05]  /*170c0*/  LEA R8, P0, R29, UR4, 0x2 ;  /* 0x000000041d087c11 */ /* 0x000fca000f8010ff */
[----:B------:R-:W-:Y:S04]  /*170d0*/  STL [R1+0xac8], R8 ;  /* 0x000ac80801007387 */ /* 0x000fe80000100800 */
[----:B------:R-:W3:Y:S01]  /*170e0*/  LDL.LU R26, [R1+0x4e8] ;  /* 0x0004e800011a7983 */ /* 0x000ee20000300800 */
[----:B-1----:R-:W-:-:S03]  /*170f0*/  LEA R2, P1, R27, UR4, 0x2 ;  /* 0x000000041b027c11 */ /* 0x002fc6000f8210ff */
[----:B------:R-:W3:Y:S01]  /*17100*/  LDL.LU R23, [R1+0x4ec] ;  /* 0x0004ec0001177983 */ /* 0x000ee20000300800 */
[----:B------:R-:W-:-:S03]  /*17110*/  SHF.R.S32.HI R0, RZ, 0x1f, R29 ;  /* 0x0000001fff007819 */ /* 0x000fc6000001141d */
[----:B------:R1:W-:Y:S01]  /*17120*/  STL [R1+0x20], R2 ;  /* 0x0000200201007387 */ /* 0x0003e20000100800 */
[----:B------:R-:W-:-:S03]  /*17130*/  LEA R3, P2, R24, UR4, 0x2 ;  /* 0x0000000418037c11 */ /* 0x000fc6000f8410ff */
[----:B------:R-:W3:Y:S01]  /*17140*/  LDL.LU R20, [R1+0x4f0] ;  /* 0x0004f00001147983 */ /* 0x000ee20000300800 */
[----:B------:R-:W-:-:S03]  /*17150*/  SHF.R.S32.HI R4, RZ, 0x1f, R27 ;  /* 0x0000001fff047819 */ /* 0x000fc6000001141b */
[----:B------:R-:W3:Y:S01]  /*17160*/  LDL.LU R11, [R1+0x4f4] ;  /* 0x0004f400010b7983 */ /* 0x000ee20000300800 */
[----:B-1----:R-:W-:Y:S02]  /*17170*/  LEA R2, P3, R21, UR4, 0x2 ;  /* 0x0000000415027c11 */ /* 0x002fe4000f8610ff */
[----:B------:R-:W-:Y:S01]  /*17180*/  SHF.R.S32.HI R5, RZ, 0x1f, R24 ;  /* 0x0000001fff057819 */ /* 0x000fe20000011418 */
[----:B------:R1:W-:Y:S01]  /*17190*/  STL [R1+0xa0], R3 ;  /* 0x0000a00301007387 */ /* 0x0003e20000100800 */
[----:B------:R-:W-:-:S03]  /*171a0*/  LEA.HI.X R0, R29, UR24, R0, 0x2, P0 ;  /* 0x000000181d007c11 */ /* 0x000fc600080f1400 */
[----:B------:R1:W-:Y:S02]  /*171b0*/  STL [R1+0x124], R2 ;  /* 0x0001240201007387 */ /* 0x0003e40000100800 */
[----:B-1----:R-:W-:Y:S02]  /*171c0*/  LEA.HI.X R3, R27, UR24, R4, 0x2, P1 ;  /* 0x000000181b037c11 */ /* 0x002fe400088f1404 */
[----:B------:R1:W-:Y:S01]  /*171d0*/  STL [R1+0x1d8], R0 ;  /* 0x0001d80001007387 */ /* 0x0003e20000100800 */
[----:B------:R-:W-:-:S03]  /*171e0*/  LEA.HI.X R2, R24, UR24, R5, 0x2, P2 ;  /* 0x0000001818027c11 */ /* 0x000fc600090f1405 */
[----:B------:R-:W-:Y:S04]  /*171f0*/  STL [R1+0x1dc], R3 ;  /* 0x0001dc0301007387 */ /* 0x000fe80000100800 */
[----:B------:R-:W3:Y:S04]  /*17200*/  LDL.LU R15, [R1+0x4f8] ;  /* 0x0004f800010f7983 */ /* 0x000ee80000300800 */
[----:B------:R-:W-:Y:S04]  /*17210*/  STL [R1+0x1e0], R2 ;  /* 0x0001e00201007387 */ /* 0x000fe80000100800 */
[----:B------:R-:W3:Y:S01]  /*17220*/  LDL.LU R27, [R1+0x4fc] ;  /* 0x0004fc00011b7983 */ /* 0x000ee20000300800 */
[----:B------:R-:W-:-:S04]  /*17230*/  SHF.R.S32.HI R6, RZ, 0x1f, R21 ;  /* 0x0000001fff067819 */ /* 0x000fc80000011415 */
[----:B-1----:R-:W-:-:S05]  /*17240*/  LEA.HI.X R0, R21, UR24, R6, 0x2, P3 ;  /* 0x0000001815007c11 */ /* 0x002fca00098f1406 */
[----:B------:R1:W-:Y:S04]  /*17250*/  STL [R1+0x1e4], R0 ;  /* 0x0001e40001007387 */ /* 0x0003e80000100800 */
[----:B------:R-:W3:Y:S04]  /*17260*/  LDL.LU R24, [R1+0x500] ;  /* 0x0005000001187983 */ /* 0x000ee80000300800 */
[----:B------:R-:W3:Y:S01]  /*17270*/  LDL.LU R21, [R1+0x504] ;  /* 0x0005040001157983 */ /* 0x000ee20000300800 */
[----:B----4-:R-:W-:Y:S02]  /*17280*/  LEA R9, P0, R28, UR4, 0x2 ;  /* 0x000000041c097c11 */ /* 0x010fe4000f8010ff */
[----:B-1----:R-:W-:-:S02]  /*17290*/  SHF.R.S32.HI R0, RZ, 0x1f, R28 ;  /* 0x0000001fff007819 */ /* 0x002fc4000001141c */
[----:B--2---:R-:W-:Y:S01]  /*172a0*/  LEA R7, P1, R25, UR4, 0x2 ;  /* 0x0000000419077c11 */ /* 0x004fe2000f8210ff */
[----:B------:R-:W-:Y:S01]  /*172b0*/  STL [R1+0xac4], R9 ;  /* 0x000ac40901007387 */ /* 0x000fe20000100800 */
[----:B------:R-:W-:Y:S02]  /*172c0*/  SHF.R.S32.HI R4, RZ, 0x1f, R25 ;  /* 0x0000001fff047819 */ /* 0x000fe40000011419 */
[----:B---3--:R-:W-:Y:S01]  /*172d0*/  LEA R3, P2, R22, UR4, 0x2 ;  /* 0x0000000416037c11 */ /* 0x008fe2000f8410ff */
[----:B------:R-:W-:Y:S01]  /*172e0*/  STL [R1+0x24], R7 ;  /* 0x0000240701007387 */ /* 0x000fe20000100800 */
[----:B------:R-:W-:Y:S02]  /*172f0*/  LEA.HI.X R0, R28, UR24, R0, 0x2, P0 ;  /* 0x000000181c007c11 */ /* 0x000fe400080f1400 */
[----:B------:R-:W-:Y:S01]  /*17300*/  LEA R2, P3, R10, UR4, 0x2 ;  /* 0x000000040a027c11 */ /* 0x000fe2000f8610ff */
[----:B------:R1:W-:Y:S01]  /*17310*/  STL [R1+0xa4], R3 ;  /* 0x0000a40301007387 */ /* 0x0003e20000100800 */
[----:B------:R-:W-:-:S02]  /*17320*/  SHF.R.S32.HI R5, RZ, 0x1f, R22 ;  /* 0x0000001fff057819 */ /* 0x000fc40000011416 */
[----:B------:R-:W-:Y:S01]  /*17330*/  SHF.R.S32.HI R6, RZ, 0x1f, R10 ;  /* 0x0000001fff067819 */ /* 0x000fe2000001140a */
[----:B------:R2:W-:Y:S01]  /*17340*/  STL [R1+0x128], R2 ;  /* 0x0001280201007387 */ /* 0x0005e20000100800 */
[----:B-1----:R-:W-:-:S03]  /*17350*/  LEA.HI.X R3, R25, UR24, R4, 0x2, P1 ;  /* 0x0000001819037c11 */ /* 0x002fc600088f1404 */
[----:B------:R1:W-:Y:S01]  /*17360*/  STL [R1+0x1e8], R0 ;  /* 0x0001e80001007387 */ /* 0x0003e20000100800 */
[----:B--2---:R-:W-:-:S03]  /*17370*/  LEA.HI.X R2, R22, UR24, R5, 0x2, P2 ;  /* 0x0000001816027c11 */ /* 0x004fc600090f1405 */
[----:B------:R-:W-:Y:S04]  /*17380*/  STL [R1+0x1ec], R3 ;  /* 0x0001ec0301007387 */ /* 0x000fe80000100800 */
[----:B------:R-:W2:Y:S01]  /*17390*/  LDL.LU R14, [R1+0x508] ;  /* 0x00050800010e7983 */ /* 0x000ea20000300800 */
[----:B-1----:R-:W-:-:S03]  /*173a0*/  LEA.HI.X R0, R10, UR24, R6, 0x2, P3 ;  /* 0x000000180a007c11 */ /* 0x002fc600098f1406 */
[----:B------:R-:W-:Y:S04]  /*173b0*/  STL [R1+0x1f0], R2 ;  /* 0x0001f00201007387 */ /* 0x000fe80000100800 */
[----:B------:R-:W3:Y:S04]  /*173c0*/  LDL.LU R28, [R1+0x50c] ;  /* 0x00050c00011c7983 */ /* 0x000ee80000300800 */
[----:B------:R1:W-:Y:S04]  /*173d0*/  STL [R1+0x1f4], R0 ;  /* 0x0001f40001007387 */ /* 0x0003e80000100800 */
[----:B------:R-:W4:Y:S04]  /*173e0*/  LDL.LU R25, [R1+0x510] ;  /* 0x0005100001197983 */ /* 0x000f280000300800 */
[----:B------:R-:W4:Y:S01]  /*173f0*/  LDL.LU R22, [R1+0x514] ;  /* 0x0005140001167983 */ /* 0x000f220000300800 */
[----:B------:R-:W-:-:S02]  /*17400*/  LEA R10, P0, R26, UR4, 0x2 ;  /* 0x000000041a0a7c11 */ /* 0x000fc4000f8010ff */
[----:B-1----:R-:W-:Y:S02]  /*17410*/  SHF.R.S32.HI R0, RZ, 0x1f, R26 ;  /* 0x0000001fff007819 */ /* 0x002fe4000001141a */
[----:B------:R-:W-:Y:S01]  /*17420*/  LEA R2, P1, R23, UR4, 0x2 ;  /* 0x0000000417027c11 */ /* 0x000fe2000f8210ff */
[----:B------:R-:W-:Y:S01]  /*17430*/  STL [R1+0xad0], R10 ;  /* 0x000ad00a01007387 */ /* 0x000fe20000100800 */
[----:B------:R-:W-:-:S03]  /*17440*/  SHF.R.S32.HI R4, RZ, 0x1f, R23 ;  /* 0x0000001fff047819 */ /* 0x000fc60000011417 */
[----:B------:R1:W-:Y:S01]  /*17450*/  STL [R1+0x28], R2 ;  /* 0x0000280201007387 */ /* 0x0003e20000100800 */
[----:B------:R-:W-:Y:S02]  /*17460*/  LEA R7, P2, R20, UR4, 0x2 ;  /* 0x0000000414077c11 */ /* 0x000fe4000f8410ff */
[----:B------:R-:W-:Y:S02]  /*17470*/  SHF.R.S32.HI R5, RZ, 0x1f, R20 ;  /* 0x0000001fff057819 */ /* 0x000fe40000011414 */
[----:B------:R-:W-:Y:S02]  /*17480*/  LEA R3, P3, R11, UR4, 0x2 ;  /* 0x000000040b037c11 */ /* 0x000fe4000f8610ff */
[----:B-1----:R-:W-:Y:S01]  /*17490*/  LEA.HI.X R2, R26, UR24, R0, 0x2, P0 ;  /* 0x000000181a027c11 */ /* 0x002fe200080f1400 */
[----:B------:R-:W-:Y:S01]  /*174a0*/  STL [R1+0xa8], R7 ;  /* 0x0000a80701007387 */ /* 0x000fe20000100800 */
[----:B------:R-:W-:Y:S02]  /*174b0*/  SHF.R.S32.HI R6, RZ, 0x1f, R11 ;  /* 0x0000001fff067819 */ /* 0x000fe4000001140b */
[----:B------:R-:W-:Y:S01]  /*174c0*/  LEA.HI.X R0, R23, UR24, R4, 0x2, P1 ;  /* 0x0000001817007c11 */ /* 0x000fe200088f1404 */
[----:B------:R1:W-:Y:S04]  /*174d0*/  STL [R1+0x12c], R3 ;  /* 0x00012c0301007387 */ /* 0x0003e80000100800 */
[----:B------:R1:W-:Y:S02]  /*174e0*/  STL [R1+0x1f8], R2 ;  /* 0x0001f80201007387 */ /* 0x0003e40000100800 */
[----:B-1----:R-:W-:-:S02]  /*174f0*/  LEA.HI.X R3, R20, UR24, R5, 0x2, P2 ;  /* 0x0000001814037c11 */ /* 0x002fc400090f1405 */
[----:B------:R-:W-:Y:S01]  /*17500*/  STL [R1+0x1fc], R0 ;  /* 0x0001fc0001007387 */ /* 0x000fe20000100800 */
[----:B------:R-:W-:-:S03]  /*17510*/  LEA.HI.X R2, R11, UR24, R6, 0x2, P3 ;  /* 0x000000180b027c11 */ /* 0x000fc600098f1406 */
[----:B------:R-:W-:Y:S01]  /*17520*/  STL [R1+0x200], R3 ;  /* 0x0002000301007387 */ /* 0x000fe20000100800 */
[----:B------:R-:W-:-:S03]  /*17530*/  LEA R11, P0, R15, UR4, 0x2 ;  /* 0x000000040f0b7c11 */ /* 0x000fc6000f8010ff */
[----:B------:R1:W-:Y:S04]  /*17540*/  STL [R1+0x204], R2 ;  /* 0x0002040201007387 */ /* 0x0003e80000100800 */
[----:B------:R-:W-:Y:S04]  /*17550*/  STL [R1+0xabc], R11 ;  /* 0x000abc0b01007387 */ /* 0x000fe80000100800 */
[----:B------:R-:W4:Y:S01]  /*17560*/  LDL.LU R29, [R1+0x518] ;  /* 0x00051800011d7983 */ /* 0x000f220000300800 */
[----:B-1----:R-:W-:-:S03]  /*17570*/  LEA R2, P1, R27, UR4, 0x2 ;  /* 0x000000041b027c11 */ /* 0x002fc6000f8210ff */
[----:B------:R-:W4:Y:S04]  /*17580*/  LDL.LU R26, [R1+0x51c] ;  /* 0x00051c00011a7983 */ /* 0x000f280000300800 */
[----:B------:R1:W-:Y:S04]  /*17590*/  STL [R1+0x2c], R2 ;  /* 0x00002c0201007387 */ /* 0x0003e80000100800 */
[----:B------:R-:W4:Y:S04]  /*175a0*/  LDL.LU R23, [R1+0x520] ;  /* 0x0005200001177983 */ /* 0x000f280000300800 */
[----:B------:R-:W4:Y:S01]  /*175b0*/  LDL.LU R20, [R1+0x524] ;  /* 0x0005240001147983 */ /* 0x000f220000300800 */
[----:B------:R-:W-:-:S02]  /*175c0*/  SHF.R.S32.HI R0, RZ, 0x1f, R15 ;  /* 0x0000001fff007819 */ /* 0x000fc4000001140f */
[----:B------:R-:W-:Y:S02]  /*175d0*/  LEA R7, P2, R24, UR4, 0x2 ;  /* 0x0000000418077c11 */ /* 0x000fe4000f8410ff */
[----:B------:R-:W-:Y:S02]  /*175e0*/  LEA R3, P3, R21, UR4, 0x2 ;  /* 0x0000000415037c11 */ /* 0x000fe4000f8610ff */
[----:B------:R-:W-:Y:S02]  /*175f0*/  SHF.R.S32.HI R4, RZ, 0x1f, R27 ;  /* 0x0000001fff047819 */ /* 0x000fe4000001141b */
[----:B-1----:R-:W-:Y:S02]  /*17600*/  LEA.HI.X R2, R15, UR24, R0, 0x2, P0 ;  /* 0x000000180f027c11 */ /* 0x002fe400080f1400 */
[----:B------:R-:W-:Y:S01]  /*17610*/  SHF.R.S32.HI R5, RZ, 0x1f, R24 ;  /* 0x0000001fff057819 */ /* 0x000fe20000011418 */
[----:B------:R-:W-:Y:S01]  /*17620*/  STL [R1+0xac], R7 ;  /* 0x0000ac0701007387 */ /* 0x000fe20000100800 */
[----:B------:R-:W-:-:S02]  /*17630*/  SHF.R.S32.HI R6, RZ, 0x1f, R21 ;  /* 0x0000001fff067819 */ /* 0x000fc40000011415 */
[----:B------:R-:W-:Y:S01]  /*17640*/  LEA.HI.X R0, R27, UR24, R4, 0x2, P1 ;  /* 0x000000181b007c11 */ /* 0x000fe200088f1404 */
[----:B------:R1:W-:Y:S04]  /*17650*/  STL [R1+0x130], R3 ;  /* 0x0001300301007387 */ /* 0x0003e80000100800 */
[----:B------:R1:W-:Y:S02]  /*17660*/  STL [R1+0x208], R2 ;  /* 0x0002080201007387 */ /* 0x0003e40000100800 */
[----:B-1----:R-:W-:Y:S02]  /*17670*/  LEA.HI.X R3, R24, UR24, R5, 0x2, P2 ;  /* 0x0000001818037c11 */ /* 0x002fe400090f1405 */
[----:B------:R-:W-:Y:S01]  /*17680*/  STL [R1+0x20c], R0 ;  /* 0x00020c0001007387 */ /* 0x000fe20000100800 */
[----:B------:R-:W-:-:S03]  /*17690*/  LEA.HI.X R2, R21, UR24, R6, 0x2, P3 ;  /* 0x0000001815027c11 */ /* 0x000fc600098f1406 */
[----:B------:R-:W-:Y:S04]  /*176a0*/  STL [R1+0x210], R3 ;  /* 0x0002100301007387 */ /* 0x000fe80000100800 */
[----:B------:R3:W-:Y:S01]  /*176b0*/  STL [R1+0x214], R2 ;  /* 0x0002140201007387 */ /* 0x0007e20000100800 */
[----:B--2---:R-:W-:-:S05]  /*176c0*/  LEA R12, P0, R14, UR4, 0x2 ;  /* 0x000000040e0c7c11 */ /* 0x004fca000f8010ff */
[----:B------:R-:W-:Y:S01]  /*176d0*/  STL [R1+0xab8], R12 ;  /* 0x000ab80c01007387 */ /* 0x000fe20000100800 */
[----:B---3--:R-:W-:-:S03]  /*176e0*/  LEA R2, P1, R28, UR4, 0x2 ;  /* 0x000000041c027c11 */ /* 0x008fc6000f8210ff */
[----:B------:R-:W2:Y:S04]  /*176f0*/  LDL.LU R15, [R1+0x528] ;  /* 0x00052800010f7983 */ /* 0x000ea80000300800 */
[----:B------:R-:W3:Y:S01]  /*17700*/  LDL.LU R27, [R1+0x52c] ;  /* 0x00052c00011b7983 */ /* 0x000ee20000300800 */
[----:B------:R-:W-:Y:S02]  /*17710*/  SHF.R.S32.HI R0, RZ, 0x1f, R14 ;  /* 0x0000001fff007819 */ /* 0x000fe4000001140e */
[----:B----4-:R-:W-:Y:S01]  /*17720*/  LEA R3, P2, R25, UR4, 0x2 ;  /* 0x0000000419037c11 */ /* 0x010fe2000f8410ff */
[----:B------:R1:W-:Y:S01]  /*17730*/  STL [R1+0x30], R2 ;  /* 0x0000300201007387 */ /* 0x0003e20000100800 */
[----:B------:R-:W-:-:S03]  /*17740*/  SHF.R.S32.HI R4, RZ, 0x1f, R28 ;  /* 0x0000001fff047819 */ /* 0x000fc6000001141c */
[----:B------:R-:W4:Y:S01]  /*17750*/  LDL.LU R24, [R1+0x530] ;  /* 0x0005300001187983 */ /* 0x000f220000300800 */
[----:B------:R-:W-:-:S03]  /*17760*/  SHF.R.S32.HI R5, RZ, 0x1f, R25 ;  /* 0x0000001fff057819 */ /* 0x000fc60000011419 */
[----:B------:R-:W4:Y:S01]  /*17770*/  LDL.LU R21, [R1+0x534] ;  /* 0x0005340001157983 */ /* 0x000f220000300800 */
[----:B-1----:R-:W-:Y:S02]  /*17780*/  LEA R2, P3, R22, UR4, 0x2 ;  /* 0x0000000416027c11 */ /* 0x002fe4000f8610ff */
[----:B------:R-:W-:Y:S01]  /*17790*/  LEA.HI.X R0, R14, UR24, R0, 0x2, P0 ;  /* 0x000000180e007c11 */ /* 0x000fe200080f1400 */
[----:B------:R1:W-:Y:S01]  /*177a0*/  STL [R1+0xb0], R3 ;  /* 0x0000b00301007387 */ /* 0x0003e20000100800 */
[----:B------:R-:W-:-:S03]  /*177b0*/  SHF.R.S32.HI R6, RZ, 0x1f, R22 ;  /* 0x0000001fff067819 */ /* 0x000fc60000011416 */
[----:B------:R1:W-:Y:S02]  /*177c0*/  STL [R1+0x134], R2 ;  /* 0x0001340201007387 */ /* 0x0003e40000100800 */
[----:B-1----:R-:W-:Y:S02]  /*177d0*/  LEA.HI.X R3, R28, UR24, R4, 0x2, P1 ;  /* 0x000000181c037c11 */ /* 0x002fe400088f1404 */
[----:B------:R1:W-:Y:S01]  /*177e0*/  STL [R1+0x218], R0 ;  /* 0x0002180001007387 */ /* 0x0003e20000100800 */
[----:B------:R-:W-:-:S03]  /*177f0*/  LEA.HI.X R2, R25, UR24, R5, 0x2, P2 ;  /* 0x0000001819027c11 */ /* 0x000fc600090f1405 */
[----:B------:R-:W-:Y:S04]  /*17800*/  STL [R1+0x21c], R3 ;  /* 0x00021c0301007387 */ /* 0x000fe80000100800 */
[----:B------:R-:W4:Y:S01]  /*17810*/  LDL.LU R19, [R1+0x538] ;  /* 0x0005380001137983 */ /* 0x000f220000300800 */
[----:B-1----:R-:W-:-:S03]  /*17820*/  LEA.HI.X R0, R22, UR24, R6, 0x2, P3 ;  /* 0x0000001816007c11 */ /* 0x002fc600098f1406 */
[----:B------:R-:W-:Y:S04]  /*17830*/  STL [R1+0x220], R2 ;  /* 0x0002200201007387 */ /* 0x000fe80000100800 */
[----:B------:R-:W4:Y:S04]  /*17840*/  LDL.LU R28, [R1+0x53c] ;  /* 0x00053c00011c7983 */ /* 0x000f280000300800 */
[----:B------:R1:W-:Y:S04]  /*17850*/  STL [R1+0x224], R0 ;  /* 0x0002240001007387 */ /* 0x0003e80000100800 */
[----:B------:R-:W4:Y:S04]  /*17860*/  LDL.LU R25, [R1+0x540] ;  /* 0x0005400001197983 */ /* 0x000f280000300800 */
[----:B------:R-:W4:Y:S01]  /*17870*/  LDL.LU R22, [R1+0x544] ;  /* 0x0005440001167983 */ /* 0x000f220000300800 */
[----:B------:R-:W-:-:S02]  /*17880*/  LEA R13, P0, R29, UR4, 0x2 ;  /* 0x000000041d0d7c11 */ /* 0x000fc4000f8010ff */
[----:B-1----:R-:W-:Y:S02]  /*17890*/  SHF.R.S32.HI R0, RZ, 0x1f, R29 ;  /* 0x0000001fff007819 */ /* 0x002fe4000001141d */
[----:B------:R-:W-:Y:S01]  /*178a0*/  LEA R7, P1, R26, UR4, 0x2 ;  /* 0x000000041a077c11 */ /* 0x000fe2000f8210ff */
[----:B------:R-:W-:Y:S01]  /*178b0*/  STL [R1+0xac0], R13 ;  /* 0x000ac00d01007387 */ /* 0x000fe20000100800 */
[----:B------:R-:W-:Y:S02]  /*178c0*/  SHF.R.S32.HI R4, RZ, 0x1f, R26 ;  /* 0x0000001fff047819 */ /* 0x000fe4000001141a */
[----:B------:R-:W-:Y:S01]  /*178d0*/  LEA R3, P2, R23, UR4, 0x2 ;  /* 0x0000000417037c11 */ /* 0x000fe2000f8410ff */
[----:B------:R-:W-:Y:S01]  /*178e0*/  STL [R1+0x34], R7 ;  /* 0x0000340701007387 */ /* 0x000fe20000100800 */
[----:B------:R-:W-:Y:S02]  /*178f0*/  SHF.R.S32.HI R5, RZ, 0x1f, R23 ;  /* 0x0000001fff057819 */ /* 0x000fe40000011417 */
[----:B------:R-:W-:Y:S01]  /*17900*/  LEA R2, P3, R20, UR4, 0x2 ;  /* 0x0000000414027c11 */ /* 0x000fe2000f8610ff */
[----:B------:R1:W-:Y:S01]  /*17910*/  STL [R1+0xb4], R3 ;  /* 0x0000b40301007387 */ /* 0x0003e20000100800 */
[----:B------:R-:W-:-:S03]  /*17920*/  LEA.HI.X R0, R29, UR24, R0, 0x2, P0 ;  /* 0x000000181d007c11 */ /* 0x000fc600080f1400 */
[----:B------:R1:W-:Y:S02]  /*17930*/  STL [R1+0x138], R2 ;  /* 0x0001380201007387 */ /* 0x0003e40000100800 */
[----:B-1----:R-:W-:Y:S02]  /*17940*/  LEA.HI.X R3, R26, UR24, R4, 0x2, P1 ;  /* 0x000000181a037c11 */ /* 0x002fe400088f1404 */
[----:B------:R1:W-:Y:S01]  /*17950*/  STL [R1+0x228], R0 ;  /* 0x0002280001007387 */ /* 0x0003e20000100800 */
[----:B------:R-:W-:-:S03]  /*17960*/  LEA.HI.X R2, R23, UR24, R5, 0x2, P2 ;  /* 0x0000001817027c11 */ /* 0x000fc600090f1405 */
[----:B------:R-:W-:Y:S04]  /*17970*/  STL [R1+0x22c], R3 ;  /* 0x00022c0301007387 */ /* 0x000fe80000100800 */
[----:B------:R-:W4:Y:S04]  /*17980*/  LDL.LU R29, [R1+0x548] ;  /* 0x00054800011d7983 */ /* 0x000f280000300800 */
[----:B------:R-:W-:Y:S04]  /*17990*/  STL [R1+0x230], R2 ;  /* 0x0002300201007387 */ /* 0x000fe80000100800 */
[----:B------:R-:W4:Y:S01]  /*179a0*/  LDL.LU R26, [R1+0x54c] ;  /* 0x00054c00011a7983 */ /* 0x000f220000300800 */
[----:B------:R-:W-:-:S04]  /*179b0*/  SHF.R.S32.HI R6, RZ, 0x1f, R20 ;  /* 0x0000001fff067819 */ /* 0x000fc80000011414 */
[----:B-1----:R-:W-:-:S05]  /*179c0*/  LEA.HI.X R0, R20, UR24, R6, 0x2, P3 ;  /* 0x0000001814007c11 */ /* 0x002fca00098f1406 */
[----:B------:R1:W-:Y:S04]  /*179d0*/  STL [R1+0x234], R0 ;  /* 0x0002340001007387 */ /* 0x0003e80000100800 */
[----:B------:R-:W4:Y:S04]  /*179e0*/  LDL.LU R23, [R1+0x550] ;  /* 0x0005500001177983 */ /* 0x000f280000300800 */
[----:B------:R-:W4:Y:S01]  /*179f0*/  LDL.LU R20, [R1+0x554] ;  /* 0x0005540001147983 */ /* 0x000f220000300800 */
[----:B--2---:R-:W-:Y:S02]  /*17a00*/  LEA R14, P0, R15, UR4, 0x2 ;  /* 0x000000040f0e7c11 */ /* 0x004fe4000f8010ff */
[----:B-1----:R-:W-:-:S02]  /*17a10*/  SHF.R.S32.HI R0, RZ, 0x1f, R15 ;  /* 0x0000001fff007819 */ /* 0x002fc4000001140f */
[----:B---3--:R-:W-:Y:S01]  /*17a20*/  LEA R2, P1, R27, UR4, 0x2 ;  /* 0x000000041b027c11 */ /* 0x008fe2000f8210ff */
[----:B------:R-:W-:Y:S01]  /*17a30*/  STL [R1+0xab4], R14 ;  /* 0x000ab40e01007387 */ /* 0x000fe20000100800 */
[----:B------:R-:W-:-:S03]  /*17a40*/  SHF.R.S32.HI R4, RZ, 0x1f, R27 ;  /* 0x0000001fff047819 */ /* 0x000fc6000001141b */
[----:B------:R1:W-:Y:S01]  /*17a50*/  STL [R1+0x38], R2 ;  /* 0x0000380201007387 */ /* 0x0003e20000100800 */
[C---:B----4-:R-:W-:Y:S02]  /*17a60*/  LEA R7, P2, R24.reuse, UR4, 0x2 ;  /* 0x0000000418077c11 */ /* 0x050fe4000f8410ff */
[----:B------:R-:W-:Y:S02]  /*17a70*/  SHF.R.S32.HI R5, RZ, 0x1f, R24 ;  /* 0x0000001fff057819 */ /* 0x000fe40000011418 */
[----:B------:R-:W-:Y:S02]  /*17a80*/  LEA R3, P3, R21, UR4, 0x2 ;  /* 0x0000000415037c11 */ /* 0x000fe4000f8610ff */
[----:B-1----:R-:W-:Y:S01]  /*17a90*/  LEA.HI.X R2, R15, UR24, R0, 0x2, P0 ;  /* 0x000000180f027c11 */ /* 0x002fe200080f1400 */
        /* <DEDUP_REMOVED lines=10> */
[----:B------:R2:W-:Y:S01]  /*17b40*/  STL [R1+0x244], R2 ;  /* 0x0002440201007387 */ /* 0x0005e20000100800 */
[----:B-1----:R-:W-:-:S03]  /*17b50*/  SHF.R.S32.HI R0, RZ, 0x1f, R19 ;  /* 0x0000001fff007819 */ /* 0x002fc60000011413 */
[----:B------:R-:W-:Y:S04]  /*17b60*/  STL [R1+0xaac], R15 ;  /* 0x000aac0f01007387 */ /* 0x000fe80000100800 */
[----:B------:R-:W3:Y:S01]  /*17b70*/  LDL.LU R18, [R1+0x558] ;  /* 0x0005580001127983 */ /* 0x000ee20000300800 */
[----:B--2---:R-:W-:-:S03]  /*17b80*/  LEA R2, P1, R28, UR4, 0x2 ;  /* 0x000000041c027c11 */ /* 0x004fc6000f8210ff */
[----:B------:R-:W2:Y:S01]  /*17b90*/  LDL.LU R27, [R1+0x55c] ;  /* 0x00055c00011b7983 */ /* 0x000ea20000300800 */
[----:B------:R-:W-:-:S03]  /*17ba0*/  LEA R7, P2, R25, UR4, 0x2 ;  /* 0x0000000419077c11 */ /* 0x000fc6000f8410ff */
[----:B------:R1:W-:Y:S01]  /*17bb0*/  STL [R1+0x3c], R2 ;  /* 0x00003c0201007387 */ /* 0x0003e20000100800 */
[----:B------:R-:W-:Y:S02]  /*17bc0*/  LEA R3, P3, R22, UR4, 0x2 ;  /* 0x0000000416037c11 */ /* 0x000fe4000f8610ff */
[----:B------:R-:W-:Y:S01]  /*17bd0*/  SHF.R.S32.HI R4, RZ, 0x1f, R28 ;  /* 0x0000001fff047819 */ /* 0x000fe2000001141c */
[----:B------:R-:W4:Y:S01]  /*17be0*/  LDL.LU R24, [R1+0x560] ;  /* 0x0005600001187983 */ /* 0x000f220000300800 */
[----:B------:R-:W-:Y:S02]  /*17bf0*/  SHF.R.S32.HI R5, RZ, 0x1f, R25 ;  /* 0x0000001fff057819 */ /* 0x000fe40000011419 */
[----:B------:R-:W-:Y:S01]  /*17c00*/  SHF.R.S32.HI R6, RZ, 0x1f, R22 ;  /* 0x0000001fff067819 */ /* 0x000fe20000011416 */
[----:B------:R-:W4:Y:S01]  /*17c10*/  LDL.LU R21, [R1+0x564] ;  /* 0x0005640001157983 */ /* 0x000f220000300800 */
[----:B-1----:R-:W-:-:S03]  /*17c20*/  LEA.HI.X R2, R19, UR24, R0, 0x2, P0 ;  /* 0x0000001813027c11 */ /* 0x002fc600080f1400 */
        /* <DEDUP_REMOVED lines=10> */
[----:B------:R-:W-:Y:S01]  /*17cd0*/  STL [R1+0xaa8], R16 ;  /* 0x000aa81001007387 */ /* 0x000fe20000100800 */
[----:B-1----:R-:W-:-:S03]  /*17ce0*/  LEA R2, P1, R26, UR4, 0x2 ;  /* 0x000000041a027c11 */ /* 0x002fc6000f8210ff */
[----:B------:R-:W4:Y:S04]  /*17cf0*/  LDL.LU R19, [R1+0x568] ;  /* 0x0005680001137983 */ /* 0x000f280000300800 */
[----:B------:R-:W4:Y:S04]  /*17d00*/  LDL.LU R28, [R1+0x56c] ;  /* 0x00056c00011c7983 */ /* 0x000f280000300800 */
[----:B------:R1:W-:Y:S04]  /*17d10*/  STL [R1+0x40], R2 ;  /* 0x0000400201007387 */ /* 0x0003e80000100800 */
[----:B------:R-:W4:Y:S04]  /*17d20*/  LDL.LU R25, [R1+0x570] ;  /* 0x0005700001197983 */ /* 0x000f280000300800 */
[----:B------:R-:W4:Y:S01]  /*17d30*/  LDL.LU R22, [R1+0x574] ;  /* 0x0005740001167983 */ /* 0x000f220000300800 */
[----:B------:R-:W-:-:S02]  /*17d40*/  SHF.R.S32.HI R0, RZ, 0x1f, R29 ;  /* 0x0000001fff007819 */ /* 0x000fc4000001141d */
[----:B------:R-:W-:Y:S02]  /*17d50*/  LEA R3, P2, R23, UR4, 0x2 ;  /* 0x0000000417037c11 */ /* 0x000fe4000f8410ff */
[----:B------:R-:W-:Y:S02]  /*17d60*/  SHF.R.S32.HI R4, RZ, 0x1f, R26 ;  /* 0x0000001fff047819 */ /* 0x000fe4000001141a */
[----:B-1----:R-:W-:Y:S01]  /*17d70*/  LEA R2, P3, R20, UR4, 0x2 ;  /* 0x0000000414027c11 */ /* 0x002fe2000f8610ff */
[----:B------:R1:W-:Y:S01]  /*17d80*/  STL [R1+0xc0], R3 ;  /* 0x0000c00301007387 */ /* 0x0003e20000100800 */
[----:B------:R-:W-:Y:S02]  /*17d90*/  SHF.R.S32.HI R5, RZ, 0x1f, R23 ;  /* 0x0000001fff057819 */ /* 0x000fe40000011417 */
[----:B------:R-:W-:Y:S01]  /*17da0*/  LEA.HI.X R0, R29, UR24, R0, 0x2, P0 ;  /* 0x000000181d007c11 */ /* 0x000fe200080f1400 */
[----:B------:R1:W-:Y:S01]  /*17db0*/  STL [R1+0x144], R2 ;  /* 0x0001440201007387 */ /* 0x0003e20000100800 */
[----:B------:R-:W-:-:S02]  /*17dc0*/  SHF.R.S32.HI R6, RZ, 0x1f, R20 ;  /* 0x0000001fff067819 */ /* 0x000fc40000011414 */
[----:B-1----:R-:W-:Y:S01]  /*17dd0*/  LEA.HI.X R3, R26, UR24, R4, 0x2, P1 ;  /* 0x000000181a037c11 */ /* 0x002fe200088f1404 */
        /* <DEDUP_REMOVED lines=10> */
[----:B---3--:R-:W-:-:S02]  /*17e80*/  LEA R17, P0, R18, UR4, 0x2 ;  /* 0x0000000412117c11 */ /* 0x008fc4000f8010ff */
[----:B-1----:R-:W-:Y:S02]  /*17e90*/  SHF.R.S32.HI R0, RZ, 0x1f, R18 ;  /* 0x0000001fff007819 */ /* 0x002fe40000011412 */
[----:B--2---:R-:W-:Y:S01]  /*17ea0*/  LEA R7, P1, R27, UR4, 0x2 ;  /* 0x000000041b077c11 */ /* 0x004fe2000f8210ff */
[----:B------:R-:W-:Y:S01]  /*17eb0*/  STL [R1+0xab0], R17 ;  /* 0x000ab01101007387 */ /* 0x000fe20000100800 */
[----:B------:R-:W-:Y:S02]  /*17ec0*/  SHF.R.S32.HI R4, RZ, 0x1f, R27 ;  /* 0x0000001fff047819 */ /* 0x000fe4000001141b */
[----:B----4-:R-:W-:Y:S01]  /*17ed0*/  LEA R3, P2, R24, UR4, 0x2 ;  /* 0x0000000418037c11 */ /* 0x010fe2000f8410ff */
[----:B------:R-:W-:Y:S01]  /*17ee0*/  STL [R1+0x44], R7 ;  /* 0x0000440701007387 */ /* 0x000fe20000100800 */
[----:B------:R-:W-:Y:S02]  /*17ef0*/  SHF.R.S32.HI R5, RZ, 0x1f, R24 ;  /* 0x0000001fff057819 */ /* 0x000fe40000011418 */
[----:B------:R-:W-:Y:S01]  /*17f00*/  LEA R2, P3, R21, UR4, 0x2 ;  /* 0x0000000415027c11 */ /* 0x000fe2000f8610ff */
[----:B------:R1:W-:Y:S01]  /*17f10*/  STL [R1+0xc4], R3 ;  /* 0x0000c40301007387 */ /* 0x0003e20000100800 */
[----:B------:R-:W-:-:S02]  /*17f20*/  LEA.HI.X R0, R18, UR24, R0, 0x2, P0 ;  /* 0x0000001812007c11 */ /* 0x000fc400080f1400 */
[----:B------:R-:W-:Y:S01]  /*17f30*/  SHF.R.S32.HI R6, RZ, 0x1f, R21 ;  /* 0x0000001fff067819 */ /* 0x000fe20000011415 */
[----:B------:R2:W-:Y:S01]  /*17f40*/  STL [R1+0x148], R2 ;  /* 0x0001480201007387 */ /* 0x0005e20000100800 */
[----:B-1----:R-:W-:-:S03]  /*17f50*/  LEA.HI.X R3, R27, UR24, R4, 0x2, P1 ;  /* 0x000000181b037c11 */ /* 0x002fc600088f1404 */
[----:B------:R1:W-:Y:S01]  /*17f60*/  STL [R1+0x268], R0 ;  /* 0x0002680001007387 */ /* 0x0003e20000100800 */
[----:B--2---:R-:W-:-:S03]  /*17f70*/  LEA.HI.X R2, R24, UR24, R5, 0x2, P2 ;  /* 0x0000001818027c11 */ /* 0x004fc600090f1405 */
[----:B------:R2:W-:Y:S01]  /*17f80*/  STL [R1+0x26c], R3 ;  /* 0x00026c0301007387 */ /* 0x0005e20000100800 */
[----:B-1----:R-:W-:-:S03]  /*17f90*/  LEA.HI.X R0, R21, UR24, R6, 0x2, P3 ;  /* 0x0000001815007c11 */ /* 0x002fc600098f1406 */
[----:B--2---:R-:W2:Y:S04]  /*17fa0*/  LDL.LU R3, [R1+0x588] ;  /* 0x0005880001037983 */ /* 0x004ea80000300800 */
[----:B------:R-:W-:Y:S04]  /*17fb0*/  STL [R1+0x270], R2 ;  /* 0x0002700201007387 */ /* 0x000fe80000100800 */
[----:B------:R-:W3:Y:S04]  /*17fc0*/  LDL.LU R27, [R1+0x590] ;  /* 0x00059000011b7983 */ /* 0x000ee80000300800 */
[----:B------:R1:W-:Y:S04]  /*17fd0*/  STL [R1+0x274], R0 ;  /* 0x0002740001007387 */ /* 0x0003e80000100800 */
[----:B------:R-:W4:Y:S04]  /*17fe0*/  LDL.LU R24, [R1+0x594] ;  /* 0x0005940001187983 */ /* 0x000f280000300800 */
[----:B------:R-:W4:Y:S01]  /*17ff0*/  LDL.LU R21, [R1+0x598] ;  /* 0x0005980001157983 */ /* 0x000f220000300800 */
[----:B-1----:R-:W-:-:S02]  /*18000*/  SHF.R.S32.HI R0, RZ, 0x1f, R19 ;  /* 0x0000001fff007819 */ /* 0x002fc40000011413 */
[C---:B------:R-:W-:Y:S02]  /*18010*/  LEA R18, P0, R19.reuse, UR4, 0x2 ;  /* 0x0000000413127c11 */ /* 0x040fe4000f8010ff */
[----:B------:R-:W-:Y:S02]  /*18020*/  LEA R8, P1, R28, UR4, 0x2 ;  /* 0x000000041c087c11 */ /* 0x000fe4000f8210ff */
[----:B------:R-:W-:Y:S02]  /*18030*/  SHF.R.S32.HI R4, RZ, 0x1f, R28 ;  /* 0x0000001fff047819 */ /* 0x000fe4000001141c */
[----:B------:R-:W-:Y:S02]  /*18040*/  LEA.HI.X R0, R19, UR24, R0, 0x2, P0 ;  /* 0x0000001813007c11 */ /* 0x000fe400080f1400 */
[----:B------:R-:W-:Y:S01]  /*18050*/  LEA R7, P2, R25, UR4, 0x2 ;  /* 0x0000000419077c11 */ /* 0x000fe2000f8410ff */
[----:B------:R-:W-:Y:S01]  /*18060*/  STL [R1+0x48], R8 ;  /* 0x0000480801007387 */ /* 0x000fe20000100800 */
[----:B------:R-:W-:-:S02]  /*18070*/  SHF.R.S32.HI R5, RZ, 0x1f, R25 ;  /* 0x0000001fff057819 */ /* 0x000fc40000011419 */
[----:B------:R-:W-:Y:S01]  /*18080*/  LEA R2, P3, R22, UR4, 0x2 ;  /* 0x0000000416027c11 */ /* 0x000fe2000f8610ff */
[----:B------:R-:W-:Y:S01]  /*18090*/  STL [R1+0xc8], R7 ;  /* 0x0000c80701007387 */ /* 0x000fe20000100800 */
[----:B------:R-:W-:-:S03]  /*180a0*/  LEA.HI.X R4, R28, UR24, R4, 0x2, P1 ;  /* 0x000000181c047c11 */ /* 0x000fc600088f1404 */
[----:B------:R1:W-:Y:S04]  /*180b0*/  STL [R1+0x14c], R2 ;  /* 0x00014c0201007387 */ /* 0x0003e80000100800 */
[----:B------:R1:W-:Y:S04]  /*180c0*/  STL [R1+0x278], R0 ;  /* 0x0002780001007387 */ /* 0x0003e80000100800 */
[----:B------:R-:W-:Y:S01]  /*180d0*/  STL [R1+0x27c], R4 ;  /* 0x00027c0401007387 */ /* 0x000fe20000100800 */
[----:B-1----:R-:W-:-:S03]  /*180e0*/  LEA.HI.X R2, R25, UR24, R5, 0x2, P2 ;  /* 0x0000001819027c11 */ /* 0x002fc600090f1405 */
[----:B------:R-:W4:Y:S01]  /*180f0*/  LDL.LU R8, [R1+0x59c] ;  /* 0x00059c0001087983 */ /* 0x000f220000300800 */
[----:B------:R-:W-:-:S03]  /*18100*/  SHF.R.S32.HI R6, RZ, 0x1f, R22 ;  /* 0x0000001fff067819 */ /* 0x000fc60000011416 */
[----:B------:R1:W-:Y:S04]  /*18110*/  STL [R1+0x280], R2 ;  /* 0x0002800201007387 */ /* 0x0003e80000100800 */
[----:B------:R-:W4:Y:S01]  /*18120*/  LDL.LU R28, [R1+0x5a0] ;  /* 0x0005a000011c7983 */ /* 0x000f220000300800 */
[----:B------:R-:W-:-:S05]  /*18130*/  LEA.HI.X R0, R22, UR24, R6, 0x2, P3 ;  /* 0x0000001816007c11 */ /* 0x000fca00098f1406 */
[----:B------:R1:W-:Y:S04]  /*18140*/  STL [R1+0x284], R0 ;  /* 0x0002840001007387 */ /* 0x0003e80000100800 */
[----:B------:R-:W4:Y:S04]  /*18150*/  LDL.LU R25, [R1+0x5a4] ;  /* 0x0005a40001197983 */ /* 0x000f280000300800 */
[----:B------:R-:W4:Y:S01]  /*18160*/  LDL.LU R22, [R1+0x5a8] ;  /* 0x0005a80001167983 */ /* 0x000f220000300800 */
[----:B------:R-:W-:Y:S02]  /*18170*/  LEA R19, P0, R29, UR4, 0x2 ;  /* 0x000000041d137c11 */ /* 0x000fe4000f8010ff */
[----:B-1----:R-:W-:-:S02]  /*18180*/  LEA R2, P1, R26, UR4, 0x2 ;  /* 0x000000041a027c11 */ /* 0x002fc4000f8210ff */
[----:B------:R-:W-:Y:S01]  /*18190*/  SHF.R.S32.HI R0, RZ, 0x1f, R29 ;  /* 0x0000001fff007819 */ /* 0x000fe2000001141d */
[----:B------:R-:W-:Y:S01]  /*181a0*/  STL [R1+0xaa0], R19 ;  /* 0x000aa01301007387 */ /* 0x000fe20000100800 */
[----:B------:R-:W-:Y:S02]  /*181b0*/  LEA R9, P2, R23, UR4, 0x2 ;  /* 0x0000000417097c11 */ /* 0x000fe4000f8410ff */
[----:B------:R-:W-:Y:S01]  /*181c0*/  LEA R7, P3, R20, UR4, 0x2 ;  /* 0x0000000414077c11 */ /* 0x000fe2000f8610ff */
[----:B------:R1:W-:Y:S01]  /*181d0*/  STL [R1+0x4c], R2 ;  /* 0x00004c0201007387 */ /* 0x0003e20000100800 */
[----:B------:R-:W-:Y:S02]  /*181e0*/  SHF.R.S32.HI R4, RZ, 0x1f, R26 ;  /* 0x0000001fff047819 */ /* 0x000fe4000001141a */
[----:B------:R-:W-:Y:S01]  /*181f0*/  SHF.R.S32.HI R5, RZ, 0x1f, R23 ;  /* 0x0000001fff057819 */ /* 0x000fe20000011417 */
[----:B------:R-:W-:Y:S01]  /*18200*/  STL [R1+0xcc], R9 ;  /* 0x0000cc0901007387 */ /* 0x000fe20000100800 */
[----:B------:R-:W-:-:S02]  /*18210*/  SHF.R.S32.HI R6, RZ, 0x1f, R20 ;  /* 0x0000001fff067819 */ /* 0x000fc40000011414 */
[----:B-1----:R-:W-:Y:S01]  /*18220*/  LEA.HI.X R2, R29, UR24, R0, 0x2, P0 ;  /* 0x000000181d027c11 */ /* 0x002fe200080f1400 */
[----:B------:R-:W-:Y:S01]  /*18230*/  STL [R1+0x150], R7 ;  /* 0x0001500701007387 */ /* 0x000fe20000100800 */
[----:B------:R-:W-:Y:S02]  /*18240*/  LEA.HI.X R0, R26, UR24, R4, 0x2, P1 ;  /* 0x000000181a007c11 */ /* 0x000fe400088f1404 */
[----:B------:R-:W-:Y:S01]  /*18250*/  LEA.HI.X R4, R23, UR24, R5, 0x2, P2 ;  /* 0x0000001817047c11 */ /* 0x000fe200090f1405 */
[----:B------:R1:W-:Y:S04]  /*18260*/  STL [R1+0x288], R2 ;  /* 0x0002880201007387 */ /* 0x0003e80000100800 */
[----:B------:R2:W-:Y:S01]  /*18270*/  STL [R1+0x28c], R0 ;  /* 0x00028c0001007387 */ /* 0x0005e20000100800 */
[----:B-1----:R-:W-:-:S03]  /*18280*/  LEA.HI.X R2, R20, UR24, R6, 0x2, P3 ;  /* 0x0000001814027c11 */ /* 0x002fc600098f1406 */
[----:B------:R-:W-:Y:S04]  /*18290*/  STL [R1+0x290], R4 ;  /* 0x0002900401007387 */ /* 0x000fe80000100800 */
[----:B------:R1:W-:Y:S01]  /*182a0*/  STL [R1+0x294], R2 ;  /* 0x0002940201007387 */ /* 0x0003e20000100800 */
[----:B--2---:R-:W-:Y:S02]  /*182b0*/  LEA R20, P0, R3, UR4, 0x2 ;  /* 0x0000000403147c11 */ /* 0x004fe4000f8010ff */
[----:B------:R-:W-:-:S03]  /*182c0*/  SHF.R.S32.HI R0, RZ, 0x1f, R3 ;  /* 0x0000001fff007819 */ /* 0x000fc60000011403 */
[----:B------:R-:W-:Y:S01]  /*182d0*/  STL [R1+0xa9c], R20 ;  /* 0x000a9c1401007387 */ /* 0x000fe20000100800 */
[----:B---3--:R-:W-:-:S03]  /*182e0*/  LEA R7, P1, R27, UR4, 0x2 ;  /* 0x000000041b077c11 */ /* 0x008fc6000f8210ff */
[----:B-1----:R-:W2:Y:S01]  /*182f0*/  LDL.LU R2, [R1+0x5ac] ;  /* 0x0005ac0001027983 */ /* 0x002ea20000300800 */
[----:B------:R-:W-:-:S03]  /*18300*/  SHF.R.S32.HI R4, RZ, 0x1f, R27 ;  /* 0x0000001fff047819 */ /* 0x000fc6000001141b */
[----:B------:R-:W3:Y:S01]  /*18310*/  LDL.LU R29, [R1+0x5b0] ;  /* 0x0005b000011d7983 */ /* 0x000ee20000300800 */
[----:B------:R-:W-:Y:S02]  /*18320*/  LEA.HI.X R3, R3, UR24, R0, 0x2, P0 ;  /* 0x0000001803037c11 */ /* 0x000fe400080f1400 */
[----:B----4-:R-:W-:Y:S01]  /*18330*/  LEA R9, P2, R24, UR4, 0x2 ;  /* 0x0000000418097c11 */ /* 0x010fe2000f8410ff */
[----:B------:R1:W-:Y:S01]  /*18340*/  STL [R1+0x50], R7 ;  /* 0x0000500701007387 */ /* 0x0003e20000100800 */
[----:B------:R-:W-:-:S03]  /*18350*/  SHF.R.S32.HI R5, RZ, 0x1f, R24 ;  /* 0x0000001fff057819 */ /* 0x000fc60000011418 */
[----:B------:R-:W4:Y:S01]  /*18360*/  LDL.LU R26, [R1+0x5b4] ;  /* 0x0005b400011a7983 */ /* 0x000f220000300800 */
[----:B------:R-:W-:-:S03]  /*18370*/  SHF.R.S32.HI R6, RZ, 0x1f, R21 ;  /* 0x0000001fff067819 */ /* 0x000fc60000011415 */
[----:B------:R-:W4:Y:S01]  /*18380*/  LDL.LU R23, [R1+0x5b8] ;  /* 0x0005b80001177983 */ /* 0x000f220000300800 */
[----:B-1----:R-:W-:-:S03]  /*18390*/  LEA R7, P3, R21, UR4, 0x2 ;  /* 0x0000000415077c11 */ /* 0x002fc6000f8610ff */
[----:B------:R-:W-:Y:S01]  /*183a0*/  STL [R1+0xd0], R9 ;  /* 0x0000d00901007387 */ /* 0x000fe20000100800 */
[----:B------:R-:W-:Y:S02]  /*183b0*/  LEA.HI.X R0, R27, UR24, R4, 0x2, P1 ;  /* 0x000000181b007c11 */ /* 0x000fe400088f1404 */
[----:B------:R-:W-:Y:S01]  /*183c0*/  LEA.HI.X R4, R24, UR24, R5, 0x2, P2 ;  /* 0x0000001818047c11 */ /* 0x000fe200090f1405 */
[----:B------:R-:W-:Y:S04]  /*183d0*/  STL [R1+0x154], R7 ;  /* 0x0001540701007387 */ /* 0x000fe80000100800 */
[----:B------:R1:W-:Y:S04]  /*183e0*/  STL [R1+0x298], R3 ;  /* 0x0002980301007387 */ /* 0x0003e80000100800 */
[----:B------:R-:W-:Y:S01]  /*183f0*/  STL [R1+0x29c], R0 ;  /* 0x00029c0001007387 */ /* 0x000fe20000100800 */
[----:B-1----:R-:W-:-:S03]  /*18400*/  LEA.HI.X R3, R21, UR24, R6, 0x2, P3 ;  /* 0x0000001815037c11 */ /* 0x002fc600098f1406 */
[----:B------:R-:W-:Y:S04]  /*18410*/  STL [R1+0x2a0], R4 ;  /* 0x0002a00401007387 */ /* 0x000fe80000100800 */
[----:B------:R1:W-:Y:S01]  /*18420*/  STL [R1+0x2a4], R3 ;  /* 0x0002a40301007387 */ /* 0x0003e20000100800 */
[----:B------:R-:W-:-:S05]  /*18430*/  LEA R21, P0, R8, UR4, 0x2 ;  /* 0x0000000408157c11 */ /* 0x000fca000f8010ff */
[----:B------:R-:W-:Y:S01]  /*18440*/  STL [R1+0xa98], R21 ;  /* 0x000a981501007387 */ /* 0x000fe20000100800 */
[----:B------:R-:W-:-:S03]  /*18450*/  LEA R9, P1, R28, UR4, 0x2 ;  /* 0x000000041c097c11 */ /* 0x000fc6000f8210ff */
[----:B------:R-:W4:Y:S04]  /*18460*/  LDL.LU R7, [R1+0x5bc] ;  /* 0x0005bc0001077983 */ /* 0x000f280000300800 */
[----:B-1----:R-:W4:Y:S04]  /*18470*/  LDL.LU R3, [R1+0x5c0] ;  /* 0x0005c00001037983 */ /* 0x002f280000300800 */
[----:B------:R1:W-:Y:S01]  /*18480*/  STL [R1+0x54], R9 ;  /* 0x0000540901007387 */ /* 0x0003e20000100800 */
[----:B------:R-:W-:-:S03]  /*18490*/  SHF.R.S32.HI R0, RZ, 0x1f, R8 ;  /* 0x0000001fff007819 */ /* 0x000fc60000011408 */
[----:B------:R-:W4:Y:S04]  /*184a0*/  LDL.LU R27, [R1+0x5c4] ;  /* 0x0005c400011b7983 */ /* 0x000f280000300800 */
[----:B------:R-:W4:Y:S01]  /*184b0*/  LDL.LU R24, [R1+0x5c8] ;  /* 0x0005c80001187983 */ /* 0x000f220000300800 */
[----:B------:R-:W-:Y:S02]  /*184c0*/  SHF.R.S32.HI R4, RZ, 0x1f, R28 ;  /* 0x0000001fff047819 */ /* 0x000fe4000001141c */
[----:B------:R-:W-:Y:S02]  /*184d0*/  LEA R10, P2, R25, UR4, 0x2 ;  /* 0x00000004190a7c11 */ /* 0x000fe4000f8410ff */
[----:B-1----:R-:W-:Y:S02]  /*184e0*/  LEA R9, P3, R22, UR4, 0x2 ;  /* 0x0000000416097c11 */ /* 0x002fe4000f8610ff */
[----:B------:R-:W-:-:S02]  /*184f0*/  SHF.R.S32.HI R5, RZ, 0x1f, R25 ;  /* 0x0000001fff057819 */ /* 0x000fc40000011419 */
[----:B------:R-:W-:Y:S01]  /*18500*/  LEA.HI.X R0, R8, UR24, R0, 0x2, P0 ;  /* 0x0000001808007c11 */ /* 0x000fe200080f1400 */
[----:B------:R-:W-:Y:S01]  /*18510*/  STL [R1+0xd4], R10 ;  /* 0x0000d40a01007387 */ /* 0x000fe20000100800 */
[----:B------:R-:W-:Y:S02]  /*18520*/  SHF.R.S32.HI R6, RZ, 0x1f, R22 ;  /* 0x0000001fff067819 */ /* 0x000fe40000011416 */
[----:B------:R-:W-:Y:S01]  /*18530*/  LEA.HI.X R8, R28, UR24, R4, 0x2, P1 ;  /* 0x000000181c087c11 */ /* 0x000fe200088f1404 */
[----:B------:R-:W-:Y:S01]  /*18540*/  STL [R1+0x158], R9 ;  /* 0x0001580901007387 */ /* 0x000fe20000100800 */
[----:B------:R-:W-:-:S03]  /*18550*/  LEA.HI.X R4, R25, UR24, R5, 0x2, P2 ;  /* 0x0000001819047c11 */ /* 0x000fc600090f1405 */
[----:B------:R1:W-:Y:S04]  /*18560*/  STL [R1+0x2a8], R0 ;  /* 0x0002a80001007387 */ /* 0x0003e80000100800 */
        /* <DEDUP_REMOVED lines=8> */
[----:B--2---:R-:W-:-:S02]  /*185f0*/  SHF.R.S32.HI R0, RZ, 0x1f, R2 ;  /* 0x0000001fff007819 */ /* 0x004fc40000011402 */
[C---:B------:R-:W-:Y:S02]  /*18600*/  LEA R22, P0, R2.reuse, UR4, 0x2 ;  /* 0x0000000402167c11 */ /* 0x040fe4000f8010ff */
[----:B---3--:R-:W-:Y:S02]  /*18610*/  LEA R12, P1, R29, UR4, 0x2 ;  /* 0x000000041d0c7c11 */ /* 0x008fe4000f8210ff */
[----:B------:R-:W-:Y:S01]  /*18620*/  SHF.R.S32.HI R4, RZ, 0x1f, R29 ;  /* 0x0000001fff047819 */ /* 0x000fe2000001141d */
[----:B------:R-:W-:Y:S01]  /*18630*/  STL [R1+0xaa4], R22 ;  /* 0x000aa41601007387 */ /* 0x000fe20000100800 */
[----:B------:R-:W-:Y:S02]  /*18640*/  LEA.HI.X R0, R2, UR24, R0, 0x2, P0 ;  /* 0x0000001802007c11 */ /* 0x000fe400080f1400 */
[----:B----4-:R-:W-:Y:S02]  /*18650*/  LEA R9, P2, R26, UR4, 0x2 ;  /* 0x000000041a097c11 */ /* 0x010fe4000f8410ff */
[----:B------:R-:W-:-:S02]  /*18660*/  SHF.R.S32.HI R5, RZ, 0x1f, R26 ;  /* 0x0000001fff057819 */ /* 0x000fc4000001141a */
[----:B------:R-:W-:Y:S01]  /*18670*/  LEA R8, P3, R23, UR4, 0x2 ;  /* 0x0000000417087c11 */ /* 0x000fe2000f8610ff */
[----:B------:R-:W-:Y:S01]  /*18680*/  STL [R1+0x58], R12 ;  /* 0x0000580c01007387 */ /* 0x000fe20000100800 */
[----:B------:R-:W-:Y:S02]  /*18690*/  SHF.R.S32.HI R6, RZ, 0x1f, R23 ;  /* 0x0000001fff067819 */ /* 0x000fe40000011417 */
[----:B------:R-:W-:Y:S01]  /*186a0*/  LEA.HI.X R4, R29, UR24, R4, 0x2, P1 ;  /* 0x000000181d047c11 */ /* 0x000fe200088f1404 */
[----:B------:R1:W-:Y:S01]  /*186b0*/  STL [R1+0xd8], R9 ;  /* 0x0000d80901007387 */ /* 0x0003e20000100800 */
[----:B------:R-:W-:-:S03]  /*186c0*/  LEA.HI.X R2, R26, UR24, R5, 0x2, P2 ;  /* 0x000000181a027c11 */ /* 0x000fc600090f1405 */
[----:B------:R-:W-:Y:S04]  /*186d0*/  STL [R1+0x15c], R8 ;  /* 0x00015c0801007387 */ /* 0x000fe80000100800 */
[----:B------:R2:W-:Y:S04]  /*186e0*/  STL [R1+0x2b8], R0 ;  /* 0x0002b80001007387 */ /* 0x0005e80000100800 */
[----:B------:R-:W-:Y:S04]  /*186f0*/  STL [R1+0x2bc], R4 ;  /* 0x0002bc0401007387 */ /* 0x000fe80000100800 */
[----:B-1----:R-:W3:Y:S01]  /*18700*/  LDL.LU R9, [R1+0x5dc] ;  /* 0x0005dc0001097983 */ /* 0x002ee20000300800 */
[----:B--2---:R-:W-:-:S03]  /*18710*/  LEA.HI.X R0, R23, UR24, R6, 0x2, P3 ;  /* 0x0000001817007c11 */ /* 0x004fc600098f1406 */
[----:B------:R1:W-:Y:S04]  /*18720*/  STL [R1+0x2c0], R2 ;  /* 0x0002c00201007387 */ /* 0x0003e80000100800 */
[----:B-1----:R-:W2:Y:S04]  /*18730*/  LDL.LU R2, [R1+0x5e0] ;  /* 0x0005e00001027983 */ /* 0x002ea80000300800 */
[----:B------:R1:W-:Y:S04]  /*18740*/  STL [R1+0x2c4], R0 ;  /* 0x0002c40001007387 */ /* 0x0003e80000100800 */
[----:B------:R-:W4:Y:S04]  /*18750*/  LDL.LU R29, [R1+0x5e4] ;  /* 0x0005e400011d7983 */ /* 0x000f280000300800 */
[----:B------:R-:W4:Y:S01]  /*18760*/  LDL.LU R26, [R1+0x5e8] ;  /* 0x0005e800011a7983 */ /* 0x000f220000300800 */
[----:B-1----:R-:W-:-:S02]  /*18770*/  SHF.R.S32.HI R0, RZ, 0x1f, R7 ;  /* 0x0000001fff007819 */ /* 0x002fc40000011407 */
[----:B------:R-:W-:Y:S02]  /*18780*/  LEA R23, P0, R7, UR4, 0x2 ;  /* 0x0000000407177c11 */ /* 0x000fe4000f8010ff */
[----:B------:R-:W-:Y:S02]  /*18790*/  LEA R13, P1, R3, UR4, 0x2 ;  /* 0x00000004030d7c11 */ /* 0x000fe4000f8210ff */
[----:B------:R-:W-:Y:S02]  /*187a0*/  SHF.R.S32.HI R4, RZ, 0x1f, R3 ;  /* 0x0000001fff047819 */ /* 0x000fe40000011403 */
[----:B------:R-:W-:Y:S02]  /*187b0*/  LEA.HI.X R0, R7, UR24, R0, 0x2, P0 ;  /* 0x0000001807007c11 */ /* 0x000fe400080f1400 */
[----:B------:R-:W-:Y:S02]  /*187c0*/  LEA R12, P2, R27, UR4, 0x2 ;  /* 0x000000041b0c7c11 */ /* 0x000fe4000f8410ff */
[----:B------:R-:W-:-:S02]  /*187d0*/  SHF.R.S32.HI R5, RZ, 0x1f, R27 ;  /* 0x0000001fff057819 */ /* 0x000fc4000001141b */
[----:B------:R-:W-:Y:S01]  /*187e0*/  LEA R8, P3, R24, UR4, 0x2 ;  /* 0x0000000418087c11 */ /* 0x000fe2000f8610ff */
[----:B------:R-:W-:Y:S01]  /*187f0*/  STL [R1+0x5c], R13 ;  /* 0x00005c0d01007387 */ /* 0x000fe20000100800 */
[----:B------:R-:W-:Y:S02]  /*18800*/  SHF.R.S32.HI R6, RZ, 0x1f, R24 ;  /* 0x0000001fff067819 */ /* 0x000fe40000011418 */
[----:B------:R-:W-:Y:S01]  /*18810*/  LEA.HI.X R4, R3, UR24, R4, 0x2, P1 ;  /* 0x0000001803047c11 */ /* 0x000fe200088f1404 */
[----:B------:R-:W-:Y:S01]  /*18820*/  STL [R1+0xdc], R12 ;  /* 0x0000dc0c01007387 */ /* 0x000fe20000100800 */
[----:B------:R-:W-:-:S03]  /*18830*/  LEA.HI.X R3, R27, UR24, R5, 0x2, P2 ;  /* 0x000000181b037c11 */ /* 0x000fc600090f1405 */
[----:B------:R1:W-:Y:S04]  /*18840*/  STL [R1+0x160], R8 ;  /* 0x0001600801007387 */ /* 0x0003e80000100800 */
[----:B------:R1:W-:Y:S04]  /*18850*/  STL [R1+0x2c8], R0 ;  /* 0x0002c80001007387 */ /* 0x0003e80000100800 */
[----:B------:R-:W-:Y:S04]  /*18860*/  STL [R1+0x2cc], R4 ;  /* 0x0002cc0401007387 */ /* 0x000fe80000100800 */
[----:B-1----:R-:W4:Y:S01]  /*18870*/  LDL.LU R8, [R1+0x5ec] ;  /* 0x0005ec0001087983 */ /* 0x002f220000300800 */
[----:B------:R-:W-:-:S03]  /*18880*/  LEA.HI.X R0, R24, UR24, R6, 0x2, P3 ;  /* 0x0000001818007c11 */ /* 0x000fc600098f1406 */
[----:B------:R1:W-:Y:S04]  /*18890*/  STL [R1+0x2d0], R3 ;  /* 0x0002d00301007387 */ /* 0x0003e80000100800 */
[----:B------:R-:W4:Y:S04]  /*188a0*/  LDL.LU R7, [R1+0x5f0] ;  /* 0x0005f00001077983 */ /* 0x000f280000300800 */
[----:B------:R1:W-:Y:S01]  /*188b0*/  STL [R1+0x2d4], R0 ;  /* 0x0002d40001007387 */ /* 0x0003e20000100800 */
[----:B------:R-:W-:-:S03]  /*188c0*/  LEA R24, P0, R11, UR4, 0x2 ;  /* 0x000000040b187c11 */ /* 0x000fc6000f8010ff */
[----:B-1----:R-:W4:Y:S01]  /*188d0*/  LDL.LU R3, [R1+0x5f4] ;  /* 0x0005f40001037983 */ /* 0x002f220000300800 */
[----:B------:R-:W-:-:S03]  /*188e0*/  LEA R14, P1, R10, UR4, 0x2 ;  /* 0x000000040a0e7c11 */ /* 0x000fc6000f8210ff */
[----:B------:R-:W4:Y:S01]  /*188f0*/  LDL.LU R27, [R1+0x5f8] ;  /* 0x0005f800011b7983 */ /* 0x000f220000300800 */
[----:B------:R-:W-:Y:S02]  /*18900*/  SHF.R.S32.HI R0, RZ, 0x1f, R11 ;  /* 0x0000001fff007819 */ /* 0x000fe4000001140b */
[----:B------:R-:W-:Y:S02]  /*18910*/  SHF.R.S32.HI R4, RZ, 0x1f, R10 ;  /* 0x0000001fff047819 */ /* 0x000fe4000001140a */
[----:B------:R-:W-:Y:S02]  /*18920*/  LEA R13, P2, R28, UR4, 0x2 ;  /* 0x000000041c0d7c11 */ /* 0x000fe4000f8410ff */
[----:B------:R-:W-:Y:S02]  /*18930*/  LEA R12, P3, R25, UR4, 0x2 ;  /* 0x00000004190c7c11 */ /* 0x000fe4000f8610ff */
[----:B------:R-:W-:Y:S02]  /*18940*/  SHF.R.S32.HI R5, RZ, 0x1f, R28 ;  /* 0x0000001fff057819 */ /* 0x000fe4000001141c */
[----:B------:R-:W-:Y:S01]  /*18950*/  LEA.HI.X R0, R11, UR24, R0, 0x2, P0 ;  /* 0x000000180b007c11 */ /* 0x000fe200080f1400 */
[----:B------:R-:W-:Y:S01]  /*18960*/  STL [R1+0x60], R14 ;  /* 0x0000600e01007387 */ /* 0x000fe20000100800 */
[----:B------:R-:W-:-:S02]  /*18970*/  SHF.R.S32.HI R6, RZ, 0x1f, R25 ;  /* 0x0000001fff067819 */ /* 0x000fc40000011419 */
[----:B------:R-:W-:Y:S01]  /*18980*/  LEA.HI.X R10, R10, UR24, R4, 0x2, P1 ;  /* 0x000000180a0a7c11 */ /* 0x000fe200088f1404 */
[----:B------:R1:W-:Y:S01]  /*18990*/  STL [R1+0xe0], R13 ;  /* 0x0000e00d01007387 */ /* 0x0003e20000100800 */
[----:B------:R-:W-:-:S03]  /*189a0*/  LEA.HI.X R4, R28, UR24, R5, 0x2, P2 ;  /* 0x000000181c047c11 */ /* 0x000fc600090f1405 */
[----:B------:R-:W-:Y:S04]  /*189b0*/  STL [R1+0x164], R12 ;  /* 0x0001640c01007387 */ /* 0x000fe80000100800 */
[----:B------:R1:W-:Y:S04]  /*189c0*/  STL [R1+0x2d8], R0 ;  /* 0x0002d80001007387 */ /* 0x0003e80000100800 */
[----:B------:R-:W-:Y:S04]  /*189d0*/  STL [R1+0x2dc], R10 ;  /* 0x0002dc0a01007387 */ /* 0x000fe80000100800 */
[----:B-1----:R-:W4:Y:S01]  /*189e0*/  LDL.LU R13, [R1+0x5fc] ;  /* 0x0005fc00010d7983 */ /* 0x002f220000300800 */
[----:B------:R-:W-:-:S03]  /*189f0*/  LEA.HI.X R0, R25, UR24, R6, 0x2, P3 ;  /* 0x0000001819007c11 */ /* 0x000fc600098f1406 */
[----:B------:R-:W-:Y:S04]  /*18a00*/  STL [R1+0x2e0], R4 ;  /* 0x0002e00401007387 */ /* 0x000fe80000100800 */
[----:B------:R-:W4:Y:S04]  /*18a10*/  LDL.LU R12, [R1+0x600] ;  /* 0x00060000010c7983 */ /* 0x000f280000300800 */
[----:B------:R3:W-:Y:S04]  /*18a20*/  STL [R1+0x2e4], R0 ;  /* 0x0002e40001007387 */ /* 0x0007e80000100800 */
[----:B------:R-:W4:Y:S04]  /*18a30*/  LDL.LU R11, [R1+0x604] ;  /* 0x00060400010b7983 */ /* 0x000f280000300800 */
[----:B------:R-:W4:Y:S01]  /*18a40*/  LDL.LU R28, [R1+0x608] ;  /* 0x00060800011c7983 */ /* 0x000f220000300800 */
[----:B---3--:R-:W-:-:S02]  /*18a50*/  SHF.R.S32.HI R0, RZ, 0x1f, R9 ;  /* 0x0000001fff007819 */ /* 0x008fc40000011409 */
[----:B------:R-:W-:-:S04]  /*18a60*/  LEA R25, P0, R9, UR4, 0x2 ;  /* 0x0000000409197c11 */ /* 0x000fc8000f8010ff */
[----:B------:R-:W-:Y:S02]  /*18a70*/  LEA.HI.X R0, R9, UR24, R0, 0x2, P0 ;  /* 0x0000001809007c11 */ /* 0x000fe400080f1400 */
[----:B--2---:R-:W-:Y:S02]  /*18a80*/  LEA R15, P1, R2, UR4, 0x2 ;  /* 0x00000004020f7c11 */ /* 0x004fe4000f8210ff */
[----:B------:R-:W-:Y:S02]  /*18a90*/  SHF.R.S32.HI R4, RZ, 0x1f, R2 ;  /* 0x0000001fff047819 */ /* 0x000fe40000011402 */
[----:B----4-:R-:W-:Y:S02]  /*18aa0*/  LEA R14, P2, R29, UR4, 0x2 ;  /* 0x000000041d0e7c11 */ /* 0x010fe4000f8410ff */
[----:B------:R-:W-:Y:S02]  /*18ab0*/  SHF.R.S32.HI R5, RZ, 0x1f, R29 ;  /* 0x0000001fff057819 */ /* 0x000fe4000001141d */
[----:B------:R-:W-:Y:S01]  /*18ac0*/  LEA R10, P3, R26, UR4, 0x2 ;  /* 0x000000041a0a7c11 */ /* 0x000fe2000f8610ff */
[----:B------:R-:W-:Y:S01]  /*18ad0*/  STL [R1+0x64], R15 ;  /* 0x0000640f01007387 */ /* 0x000fe20000100800 */
[----:B------:R-:W-:-:S02]  /*18ae0*/  SHF.R.S32.HI R6, RZ, 0x1f, R26 ;  /* 0x0000001fff067819 */ /* 0x000fc4000001141a */
[----:B------:R-:W-:Y:S01]  /*18af0*/  LEA.HI.X R4, R2, UR24, R4, 0x2, P1 ;  /* 0x0000001802047c11 */ /* 0x000fe200088f1404 */
[----:B------:R-:W-:Y:S01]  /*18b00*/  STL [R1+0xe4], R14 ;  /* 0x0000e40e01007387 */ /* 0x000fe20000100800 */
[----:B------:R-:W-:-:S03]  /*18b10*/  LEA.HI.X R2, R29, UR24, R5, 0x2, P2 ;  /* 0x000000181d027c11 */ /* 0x000fc600090f1405 */
[----:B------:R1:W-:Y:S04]  /*18b20*/  STL [R1+0x168], R10 ;  /* 0x0001680a01007387 */ /* 0x0003e80000100800 */
[----:B------:R2:W-:Y:S04]  /*18b30*/  STL [R1+0x2e8], R0 ;  /* 0x0002e80001007387 */ /* 0x0005e80000100800 */
[----:B------:R-:W-:Y:S04]  /*18b40*/  STL [R1+0x2ec], R4 ;  /* 0x0002ec0401007387 */ /* 0x000fe80000100800 */
[----:B-1----:R-:W3:Y:S01]  /*18b50*/  LDL.LU R10, [R1+0x60c] ;  /* 0x00060c00010a7983 */ /* 0x002ee20000300800 */
[----:B--2---:R-:W-:-:S03]  /*18b60*/  LEA.HI.X R0, R26, UR24, R6, 0x2, P3 ;  /* 0x000000181a007c11 */ /* 0x004fc600098f1406 */
[----:B------:R1:W-:Y:S04]  /*18b70*/  STL [R1+0x2f0], R2 ;  /* 0x0002f00201007387 */ /* 0x0003e80000100800 */
[----:B------:R-:W2:Y:S04]  /*18b80*/  LDL.LU R9, [R1+0x610] ;  /* 0x0006100001097983 */ /* 0x000ea80000300800 */
[----:B------:R4:W-:Y:S04]  /*18b90*/  STL [R1+0x2f4], R0 ;  /* 0x0002f40001007387 */ /* 0x0009e80000100800 */
[----:B-1----:R-:W2:Y:S04]  /*18ba0*/  LDL.LU R2, [R1+0x614] ;  /* 0x0006140001027983 */ /* 0x002ea80000300800 */
[----:B------:R-:W2:Y:S01]  /*18bb0*/  LDL.LU R29, [R1+0x618] ;  /* 0x00061800011d7983 */ /* 0x000ea20000300800 */
[----:B----4-:R-:W-:-:S02]  /*18bc0*/  SHF.R.S32.HI R0, RZ, 0x1f, R8 ;  /* 0x0000001fff007819 */ /* 0x010fc40000011408 */
[C---:B------:R-:W-:Y:S02]  /*18bd0*/  LEA R26, P0, R8.reuse, UR4, 0x2 ;  /* 0x00000004081a7c11 */ /* 0x040fe4000f8010ff */
        /* <DEDUP_REMOVED lines=14> */
[----:B-1----:R-:W2:Y:S01]  /*18cc0*/  LDL.LU R14, [R1+0x61c] ;  /* 0x00061c00010e7983 */ /* 0x002ea20000300800 */
[----:B----4-:R-:W-:-:S03]  /*18cd0*/  LEA.HI.X R0, R27, UR24, R6, 0x2, P3 ;  /* 0x000000181b007c11 */ /* 0x010fc600098f1406 */
[----:B------:R1:W-:Y:S04]  /*18ce0*/  STL [R1+0x300], R3 ;  /* 0x0003000301007387 */ /* 0x0003e80000100800 */
[----:B------:R-:W4:Y:S04]  /*18cf0*/  LDL.LU R8, [R1+0x620] ;  /* 0x0006200001087983 */ /* 0x000f280000300800 */
[----:B------:R1:W-:Y:S01]  /*18d00*/  STL [R1+0x304], R0 ;  /* 0x0003040001007387 */ /* 0x0003e20000100800 */
[----:B------:R-:W-:-:S03]  /*18d10*/  LEA R27, P0, R13, UR4, 0x2 ;  /* 0x000000040d1b7c11 */ /* 0x000fc6000f8010ff */
[----:B------:R-:W4:Y:S04]  /*18d20*/  LDL.LU R7, [R1+0x624] ;  /* 0x0006240001077983 */ /* 0x000f280000300800 */
[----:B-1----:R-:W4:Y:S01]  /*18d30*/  LDL.LU R3, [R1+0x628] ;  /* 0x0006280001037983 */ /* 0x002f220000300800 */
[----:B------:R-:W-:Y:S02]  /*18d40*/  LEA R17, P1, R12, UR4, 0x2 ;  /* 0x000000040c117c11 */ /* 0x000fe4000f8210ff */
[----:B------:R-:W-:Y:S02]  /*18d50*/  SHF.R.S32.HI R0, RZ, 0x1f, R13 ;  /* 0x0000001fff007819 */ /* 0x000fe4000001140d */
[----:B------:R-:W-:Y:S02]  /*18d60*/  SHF.R.S32.HI R4, RZ, 0x1f, R12 ;  /* 0x0000001fff047819 */ /* 0x000fe4000001140c */
[----:B------:R-:W-:-:S02]  /*18d70*/  LEA R16, P2, R11, UR4, 0x2 ;  /* 0x000000040b107c11 */ /* 0x000fc4000f8410ff */
[----:B------:R-:W-:Y:S02]  /*18d80*/  SHF.R.S32.HI R5, RZ, 0x1f, R11 ;  /* 0x0000001fff057819 */ /* 0x000fe4000001140b */
[----:B------:R-:W-:Y:S02]  /*18d90*/  LEA R15, P3, R28, UR4, 0x2 ;  /* 0x000000041c0f7c11 */ /* 0x000fe4000f8610ff */
[----:B------:R-:W-:Y:S01]  /*18da0*/  LEA.HI.X R0, R13, UR24, R0, 0x2, P0 ;  /* 0x000000180d007c11 */ /* 0x000fe200080f1400 */
[----:B------:R-:W-:Y:S01]  /*18db0*/  STL [R1+0x6c], R17 ;  /* 0x00006c1101007387 */ /* 0x000fe20000100800 */
[----:B------:R-:W-:Y:S02]  /*18dc0*/  SHF.R.S32.HI R6, RZ, 0x1f, R28 ;  /* 0x0000001fff067819 */ /* 0x000fe4000001141c */
[----:B------:R-:W-:Y:S01]  /*18dd0*/  LEA.HI.X R12, R12, UR24, R4, 0x2, P1 ;  /* 0x000000180c0c7c11 */ /* 0x000fe200088f1404 */
[----:B------:R-:W-:Y:S01]  /*18de0*/  STL [R1+0xec], R16 ;  /* 0x0000ec1001007387 */ /* 0x000fe20000100800 */
[----:B------:R-:W-:-:S03]  /*18df0*/  LEA.HI.X R4, R11, UR24, R5, 0x2, P2 ;  /* 0x000000180b047c11 */ /* 0x000fc600090f1405 */
[----:B------:R-:W-:Y:S04]  /*18e00*/  STL [R1+0x170], R15 ;  /* 0x0001700f01007387 */ /* 0x000fe80000100800 */
[----:B------:R1:W-:Y:S04]  /*18e10*/  STL [R1+0x308], R0 ;  /* 0x0003080001007387 */ /* 0x0003e80000100800 */
[----:B------:R1:W-:Y:S04]  /*18e20*/  STL [R1+0x30c], R12 ;  /* 0x00030c0c01007387 */ /* 0x0003e80000100800 */
[----:B------:R-:W4:Y:S01]  /*18e30*/  LDL.LU R13, [R1+0x62c] ;  /* 0x00062c00010d7983 */ /* 0x000f220000300800 */
[----:B-1----:R-:W-:-:S03]  /*18e40*/  LEA.HI.X R0, R28, UR24, R6, 0x2, P3 ;  /* 0x000000181c007c11 */ /* 0x002fc600098f1406 */
[----:B------:R-:W-:Y:S04]  /*18e50*/  STL [R1+0x310], R4 ;  /* 0x0003100401007387 */ /* 0x000fe80000100800 */
[----:B------:R-:W4:Y:S04]  /*18e60*/  LDL.LU R12, [R1+0x630] ;  /* 0x00063000010c7983 */ /* 0x000f280000300800 */
[----:B------:R3:W-:Y:S04]  /*18e70*/  STL [R1+0x314], R0 ;  /* 0x0003140001007387 */ /* 0x0007e80000100800 */
[----:B------:R-:W4:Y:S01]  /*18e80*/  LDL.LU R11, [R1+0x634] ;  /* 0x00063400010b7983 */ /* 0x000f220000300800 */
[----:B---3--:R-:W-:-:S02]  /*18e90*/  SHF.R.S32.HI R0, RZ, 0x1f, R10 ;  /* 0x0000001fff007819 */ /* 0x008fc4000001140a */
[C---:B------:R-:W-:Y:S02]  /*18ea0*/  LEA R28, P0, R10.reuse, UR4, 0x2 ;  /* 0x000000040a1c7c11 */ /* 0x040fe4000f8010ff */
[----:B--2---:R-:W-:Y:S02]  /*18eb0*/  LEA R17, P1, R9, UR4, 0x2 ;  /* 0x0000000409117c11 */ /* 0x004fe4000f8210ff */
        /* <DEDUP_REMOVED lines=10> */
[----:B------:R-:W-:Y:S04]  /*18f60*/  STL [R1+0x174], R15 ;  /* 0x0001740f01007387 */ /* 0x000fe80000100800 */
[----:B------:R1:W-:Y:S04]  /*18f70*/  STL [R1+0x318], R0 ;  /* 0x0003180001007387 */ /* 0x0003e80000100800 */
[----:B------:R-:W-:Y:S04]  /*18f80*/  STL [R1+0x31c], R4 ;  /* 0x00031c0401007387 */ /* 0x000fe80000100800 */
[----:B------:R-:W2:Y:S01]  /*18f90*/  LDL.LU R10, [R1+0x638] ;  /* 0x00063800010a7983 */ /* 0x000ea20000300800 */
[----:B-1----:R-:W-:-:S03]  /*18fa0*/  LEA.HI.X R0, R29, UR24, R6, 0x2, P3 ;  /* 0x000000181d007c11 */ /* 0x002fc600098f1406 */
[----:B------:R1:W-:Y:S04]  /*18fb0*/  STL [R1+0x320], R2 ;  /* 0x0003200201007387 */ /* 0x0003e80000100800 */
[----:B------:R-:W3:Y:S04]  /*18fc0*/  LDL.LU R9, [R1+0x63c] ;  /* 0x00063c0001097983 */ /* 0x000ee80000300800 */
[----:B------:R1:W-:Y:S04]  /*18fd0*/  STL [R1+0x324], R0 ;  /* 0x0003240001007387 */ /* 0x0003e80000100800 */
[----:B-1----:R-:W3:Y:S01]  /*18fe0*/  LDL.LU R2, [R1+0x640] ;  /* 0x0006400001027983 */ /* 0x002ee20000300800 */
[----:B------:R-:W-:-:S02]  /*18ff0*/  SHF.R.S32.HI R0, RZ, 0x1f, R14 ;  /* 0x0000001fff007819 */ /* 0x000fc4000001140e */
[----:B------:R-:W-:Y:S02]  /*19000*/  LEA R29, P0, R14, UR4, 0x2 ;  /* 0x000000040e1d7c11 */ /* 0x000fe4000f8010ff */
[----:B----4-:R-:W-:Y:S02]  /*19010*/  LEA R17, P1, R8, UR4, 0x2 ;  /* 0x0000000408117c11 */ /* 0x010fe4000f8210ff */
        /* <DEDUP_REMOVED lines=12> */
[----:B------:R4:W-:Y:S01]  /*190e0*/  STL [R1+0x32c], R8 ;  /* 0x00032c0801007387 */ /* 0x0009e20000100800 */
[----:B-1----:R-:W-:-:S03]  /*190f0*/  LEA.HI.X R0, R3, UR24, R6, 0x2, P3 ;  /* 0x0000001803007c11 */ /* 0x002fc600098f1406 */
[----:B----4-:R-:W4:Y:S04]  /*19100*/  LDL.LU R8, [R1+0x644] ;  /* 0x0006440001087983 */ /* 0x010f280000300800 */
[----:B------:R1:W-:Y:S04]  /*19110*/  STL [R1+0x330], R4 ;  /* 0x0003300401007387 */ /* 0x0003e80000100800 */
[----:B------:R-:W4:Y:S01]  /*19120*/  LDL.LU R7, [R1+0x648] ;  /* 0x0006480001077983 */ /* 0x000f220000300800 */
[----:B------:R-:W-:-:S03]  /*19130*/  LEA R6, P0, R13, UR4, 0x2 ;  /* 0x000000040d067c11 */ /* 0x000fc6000f8010ff */
[----:B------:R1:W-:Y:S04]  /*19140*/  STL [R1+0x334], R0 ;  /* 0x0003340001007387 */ /* 0x0003e80000100800 */
[----:B------:R-:W4:Y:S01]  /*19150*/  LDL.LU R3, [R1+0x64c] ;  /* 0x00064c0001037983 */ /* 0x000f220000300800 */
[----:B------:R-:W-:Y:S02]  /*19160*/  LEA R15, P1, R12, UR4, 0x2 ;  /* 0x000000040c0f7c11 */ /* 0x000fe4000f8210ff */
[----:B-1----:R-:W-:Y:S02]  /*19170*/  SHF.R.S32.HI R4, RZ, 0x1f, R12 ;  /* 0x0000001fff047819 */ /* 0x002fe4000001140c */
[----:B------:R-:W-:Y:S02]  /*19180*/  SHF.R.S32.HI R0, RZ, 0x1f, R13 ;  /* 0x0000001fff007819 */ /* 0x000fe4000001140d */
[----:B------:R-:W-:-:S02]  /*19190*/  LEA R14, P2, R11, UR4, 0x2 ;  /* 0x000000040b0e7c11 */ /* 0x000fc4000f8410ff */
[----:B------:R-:W-:Y:S01]  /*191a0*/  LEA.HI.X R0, R13, UR24, R0, 0x2, P0 ;  /* 0x000000180d007c11 */ /* 0x000fe200080f1400 */
[----:B------:R-:W-:Y:S01]  /*191b0*/  STL [R1+0x78], R15 ;  /* 0x0000780f01007387 */ /* 0x000fe20000100800 */
[----:B------:R-:W-:Y:S02]  /*191c0*/  SHF.R.S32.HI R5, RZ, 0x1f, R11 ;  /* 0x0000001fff057819 */ /* 0x000fe4000001140b */
[----:B------:R-:W-:Y:S01]  /*191d0*/  LEA.HI.X R4, R12, UR24, R4, 0x2, P1 ;  /* 0x000000180c047c11 */ /* 0x000fe200088f1404 */
[----:B------:R-:W-:Y:S04]  /*191e0*/  STL [R1+0xf8], R14 ;  /* 0x0000f80e01007387 */ /* 0x000fe80000100800 */
[----:B------:R1:W-:Y:S04]  /*191f0*/  STL [R1+0x338], R0 ;  /* 0x0003380001007387 */ /* 0x0003e80000100800 */
[----:B------:R-:W-:Y:S04]  /*19200*/  STL [R1+0x33c], R4 ;  /* 0x00033c0401007387 */ /* 0x000fe80000100800 */
[----:B------:R-:W4:Y:S01]  /*19210*/  LDL.LU R13, [R1+0x650] ;  /* 0x00065000010d7983 */ /* 0x000f220000300800 */
[----:B-1----:R-:W-:-:S03]  /*19220*/  LEA.HI.X R0, R11, UR24, R5, 0x2, P2 ;  /* 0x000000180b007c11 */ /* 0x002fc600090f1405 */
[----:B------:R-:W4:Y:S04]  /*19230*/  LDL.LU R12, [R1+0x654] ;  /* 0x00065400010c7983 */ /* 0x000f280000300800 */
[----:B------:R2:W-:Y:S04]  /*19240*/  STL [R1+0x340], R0 ;  /* 0x0003400001007387 */ /* 0x0005e80000100800 */
[----:B------:R-:W4:Y:S01]  /*19250*/  LDL.LU R11, [R1+0x658] ;  /* 0x00065800010b7983 */ /* 0x000f220000300800 */
[----:B--2---:R-:W-:Y:S02]  /*19260*/  SHF.R.S32.HI R0, RZ, 0x1f, R10 ;  /* 0x0000001fff007819 */ /* 0x004fe4000001140a */
[----:B------:R-:W-:-:S04]  /*19270*/  LEA R16, P0, R10, UR4, 0x2 ;  /* 0x000000040a107c11 */ /* 0x000fc8000f8010ff */
[----:B------:R-:W-:Y:S02]  /*19280*/  LEA.HI.X R10, R10, UR24, R0, 0x2, P0 ;  /* 0x000000180a0a7c11 */ /* 0x000fe400080f1400 */
[----:B---3--:R-:W-:Y:S02]  /*19290*/  SHF.R.S32.HI R4, RZ, 0x1f, R9 ;  /* 0x0000001fff047819 */ /* 0x008fe40000011409 */
[C---:B------:R-:W-:Y:S01]  /*192a0*/  LEA R15, P1, R9.reuse, UR4, 0x2 ;  /* 0x00000004090f7c11 */ /* 0x040fe2000f8210ff */
[----:B------:R-:W-:Y:S01]  /*192b0*/  STL [R1], R16 ;  /* 0x0000001001007387 */ /* 0x000fe20000100800 */
[----:B------:R-:W-:Y:S02]  /*192c0*/  LEA R14, P2, R2, UR4, 0x2 ;  /* 0x00000004020e7c11 */ /* 0x000fe4000f8410ff */
[----:B------:R-:W-:Y:S01]  /*192d0*/  SHF.R.S32.HI R5, RZ, 0x1f, R2 ;  /* 0x0000001fff057819 */ /* 0x000fe20000011402 */
[----:B------:R-:W-:Y:S01]  /*192e0*/  STL [R1+0x7c], R15 ;  /* 0x00007c0f01007387 */ /* 0x000fe20000100800 */
[----:B------:R-:W-:-:S02]  /*192f0*/  LEA.HI.X R4, R9, UR24, R4, 0x2, P1 ;  /* 0x0000001809047c11 */ /* 0x000fc400088f1404 */
[----:B------:R-:W-:Y:S01]  /*19300*/  LEA.HI.X R0, R2, UR24, R5, 0x2, P2 ;  /* 0x0000001802007c11 */ /* 0x000fe200090f1405 */
[----:B------:R-:W-:Y:S04]  /*19310*/  STL [R1+0xfc], R14 ;  /* 0x0000fc0e01007387 */ /* 0x000fe80000100800 */
[----:B------:R1:W-:Y:S04]  /*19320*/  STL [R1+0x344], R10 ;  /* 0x0003440a01007387 */ /* 0x0003e80000100800 */
[----:B-1----:R-:W2:Y:S04]  /*19330*/  LDL.LU R10, [R1+0x65c] ;  /* 0x00065c00010a7983 */ /* 0x002ea80000300800 */
[----:B------:R-:W-:Y:S04]  /*19340*/  STL [R1+0x348], R4 ;  /* 0x0003480401007387 */ /* 0x000fe80000100800 */
[----:B------:R-:W3:Y:S04]  /*19350*/  LDL.LU R9, [R1+0x660] ;  /* 0x0006600001097983 */ /* 0x000ee80000300800 */
[----:B------:R4:W-:Y:S04]  /*19360*/  STL [R1+0x34c], R0 ;  /* 0x00034c0001007387 */ /* 0x0009e80000100800 */
[----:B------:R-:W3:Y:S01]  /*19370*/  LDL.LU R2, [R1+0x664] ;  /* 0x0006640001027983 */ /* 0x000ee20000300800 */
[----:B----4-:R-:W-:-:S02]  /*19380*/  SHF.R.S32.HI R0, RZ, 0x1f, R8 ;  /* 0x0000001fff007819 */ /* 0x010fc40000011408 */
[----:B------:R-:W-:-:S04]  /*19390*/  LEA R16, P0, R8, UR4, 0x2 ;  /* 0x0000000408107c11 */ /* 0x000fc8000f8010ff */
[----:B------:R-:W-:Y:S02]  /*193a0*/  LEA.HI.X R8, R8, UR24, R0, 0x2, P0 ;  /* 0x0000001808087c11 */ /* 0x000fe400080f1400 */
[----:B------:R-:W-:Y:S02]  /*193b0*/  SHF.R.S32.HI R4, RZ, 0x1f, R7 ;  /* 0x0000001fff047819 */ /* 0x000fe40000011407 */
[----:B------:R-:W-:Y:S01]  /*193c0*/  LEA R15, P1, R7, UR4, 0x2 ;  /* 0x00000004070f7c11 */ /* 0x000fe2000f8210ff */
[----:B------:R-:W-:Y:S01]  /*193d0*/  STL [R1+0x4], R16 ;  /* 0x0000041001007387 */ /* 0x000fe20000100800 */
[----:B------:R-:W-:Y:S02]  /*193e0*/  LEA R14, P2, R3, UR4, 0x2 ;  /* 0x00000004030e7c11 */ /* 0x000fe4000f8410ff */
[----:B------:R-:W-:Y:S01]  /*193f0*/  SHF.R.S32.HI R5, RZ, 0x1f, R3 ;  /* 0x0000001fff057819 */ /* 0x000fe20000011403 */
[----:B------:R-:W-:Y:S01]  /*19400*/  STL [R1+0x80], R15 ;  /* 0x0000800f01007387 */ /* 0x000fe20000100800 */
[----:B------:R-:W-:-:S02]  /*19410*/  LEA.HI.X R4, R7, UR24, R4, 0x2, P1 ;  /* 0x0000001807047c11 */ /* 0x000fc400088f1404 */
[----:B------:R-:W-:Y:S01]  /*19420*/  LEA.HI.X R0, R3, UR24, R5, 0x2, P2 ;  /* 0x0000001803007c11 */ /* 0x000fe200090f1405 */
[----:B------:R-:W-:Y:S04]  /*19430*/  STL [R1+0x100], R14 ;  /* 0x0001000e01007387 */ /* 0x000fe80000100800 */
[----:B------:R1:W-:Y:S04]  /*19440*/  STL [R1+0x350], R8 ;  /* 0x0003500801007387 */ /* 0x0003e80000100800 */
[----:B-1----:R-:W4:Y:S04]  /*19450*/  LDL.LU R8, [R1+0x668] ;  /* 0x0006680001087983 */ /* 0x002f280000300800 */
[----:B------:R1:W-:Y:S04]  /*19460*/  STL [R1+0x354], R4 ;  /* 0x0003540401007387 */ /* 0x0003e80000100800 */
[----:B------:R-:W4:Y:S04]  /*19470*/  LDL.LU R7, [R1+0x66c] ;  /* 0x00066c0001077983 */ /* 0x000f280000300800 */
[----:B------:R1:W-:Y:S04]  /*19480*/  STL [R1+0x358], R0 ;  /* 0x0003580001007387 */ /* 0x0003e80000100800 */
[----:B------:R-:W4:Y:S01]  /*19490*/  LDL.LU R3, [R1+0x670] ;  /* 0x0006700001037983 */ /* 0x000f220000300800 */
[----:B------:R-:W-:-:S02]  /*194a0*/  LEA R16, P0, R13, UR4, 0x2 ;  /* 0x000000040d107c11 */ /* 0x000fc4000f8010ff */
[----:B-1----:R-:W-:Y:S02]  /*194b0*/  SHF.R.S32.HI R4, RZ, 0x1f, R12 ;  /* 0x0000001fff047819 */ /* 0x002fe4000001140c */
[----:B------:R-:W-:Y:S02]  /*194c0*/  SHF.R.S32.HI R0, RZ, 0x1f, R13 ;  /* 0x0000001fff007819 */ /* 0x000fe4000001140d */
[C---:B------:R-:W-:Y:S02]  /*194d0*/  LEA R15, P1, R12.reuse, UR4, 0x2 ;  /* 0x000000040c0f7c11 */ /* 0x040fe4000f8210ff */
[----:B------:R-:W-:Y:S02]  /*194e0*/  LEA R14, P2, R11, UR4, 0x2 ;  /* 0x000000040b0e7c11 */ /* 0x000fe4000f8410ff */
[----:B------:R-:W-:Y:S01]  /*194f0*/  LEA.HI.X R13, R13, UR24, R0, 0x2, P0 ;  /* 0x000000180d0d7c11 */ /* 0x000fe200080f1400 */
[----:B------:R1:W-:Y:S01]  /*19500*/  STL [R1+0x8], R16 ;  /* 0x0000081001007387 */ /* 0x0003e20000100800 */
[----:B------:R-:W-:-:S03]  /*19510*/  LEA.HI.X R4, R12, UR24, R4, 0x2, P1 ;  /* 0x000000180c047c11 */ /* 0x000fc600088f1404 */
[----:B------:R1:W-:Y:S04]  /*19520*/  STL [R1+0x84], R15 ;  /* 0x0000840f01007387 */ /* 0x0003e80000100800 */
[----:B------:R1:W-:Y:S04]  /*19530*/  STL [R1+0x104], R14 ;  /* 0x0001040e01007387 */ /* 0x0003e80000100800 */
[----:B------:R-:W-:Y:S04]  /*19540*/  STL [R1+0x35c], R13 ;  /* 0x00035c0d01007387 */ /* 0x000fe80000100800 */
[----:B-1----:R-:W4:Y:S04]  /*19550*/  LDL.LU R16, [R1+0x674] ;  /* 0x0006740001107983 */ /* 0x002f280000300800 */
[----:B------:R-:W-:Y:S04]  /*19560*/  STL [R1+0x368], R4 ;  /* 0x0003680401007387 */ /* 0x000fe80000100800 */
[----:B------:R-:W4:Y:S01]  /*19570*/  LDL.LU R15, [R1+0x678] ;  /* 0x00067800010f7983 */ /* 0x000f220000300800 */
[----:B------:R-:W-:-:S04]  /*19580*/  SHF.R.S32.HI R5, RZ, 0x1f, R11 ;  /* 0x0000001fff057819 */ /* 0x000fc8000001140b */
[----:B------:R-:W-:-:S05]  /*19590*/  LEA.HI.X R0, R11, UR24, R5, 0x2, P2 ;  /* 0x000000180b007c11 */ /* 0x000fca00090f1405 */
[----:B------:R2:W-:Y:S04]  /*195a0*/  STL [R1+0x6cc], R0 ;  /* 0x0006cc0001007387 */ /* 0x0005e80000100800 */
[----:B------:R-:W4:Y:S01]  /*195b0*/  LDL.LU R14, [R1+0x67c] ;  /* 0x00067c00010e7983 */ /* 0x000f220000300800 */
[----:B--2---:R-:W-:Y:S02]  /*195c0*/  SHF.R.S32.HI R0, RZ, 0x1f, R10 ;  /* 0x0000001fff007819 */ /* 0x004fe4000001140a */
[----:B------:R-:W-:-:S04]  /*195d0*/  LEA R13, P0, R10, UR4, 0x2 ;  /* 0x000000040a0d7c11 */ /* 0x000fc8000f8010ff */
[----:B------:R-:W-:Y:S02]  /*195e0*/  LEA.HI.X R10, R10, UR24, R0, 0x2, P0 ;  /* 0x000000180a0a7c11 */ /* 0x000fe400080f1400 */
[----:B---3--:R-:W-:Y:S02]  /*195f0*/  SHF.R.S32.HI R4, RZ, 0x1f, R9 ;  /* 0x0000001fff047819 */ /* 0x008fe40000011409 */
[C---:B------:R-:W-:Y:S01]  /*19600*/  LEA R12, P1, R9.reuse, UR4, 0x2 ;  /* 0x00000004090c7c11 */ /* 0x040fe2000f8210ff */
[----:B------:R1:W-:Y:S01]  /*19610*/  STL [R1+0xc], R13 ;  /* 0x00000c0d01007387 */ /* 0x0003e20000100800 */
[----:B------:R-:W-:Y:S02]  /*19620*/  LEA R11, P2, R2, UR4, 0x2 ;  /* 0x00000004020b7c11 */ /* 0x000fe4000f8410ff */
[----:B------:R-:W-:Y:S01]  /*19630*/  SHF.R.S32.HI R5, RZ, 0x1f, R2 ;  /* 0x0000001fff057819 */ /* 0x000fe20000011402 */
[----:B------:R2:W-:Y:S01]  /*19640*/  STL [R1+0x88], R12 ;  /* 0x0000880c01007387 */ /* 0x0005e20000100800 */
[----:B------:R-:W-:-:S02]  /*19650*/  LEA.HI.X R4, R9, UR24, R4, 0x2, P1 ;  /* 0x0000001809047c11 */ /* 0x000fc400088f1404 */
[----:B------:R-:W-:Y:S01]  /*19660*/  LEA.HI.X R0, R2, UR24, R5, 0x2, P2 ;  /* 0x0000001802007c11 */ /* 0x000fe200090f1405 */
[----:B------:R4:W-:Y:S04]  /*19670*/  STL [R1+0x108], R11 ;  /* 0x0001080b01007387 */ /* 0x0009e80000100800 */
[----:B------:R-:W-:Y:S04]  /*19680*/  STL [R1+0x6d4], R10 ;  /* 0x0006d40a01007387 */ /* 0x000fe80000100800 */
[----:B-1----:R-:W3:Y:S04]  /*19690*/  LDL.LU R13, [R1+0x680] ;  /* 0x00068000010d7983 */ /* 0x002ee80000300800 */
[----:B------:R-:W-:Y:S04]  /*196a0*/  STL [R1+0x6dc], R4 ;  /* 0x0006dc0401007387 */ /* 0x000fe80000100800 */
[----:B--2---:R-:W2:Y:S04]  /*196b0*/  LDL.LU R12, [R1+0x684] ;  /* 0x00068400010c7983 */ /* 0x004ea80000300800 */
[----:B------:R1:W-:Y:S04]  /*196c0*/  STL [R1+0x6e4], R0 ;  /* 0x0006e40001007387 */ /* 0x0003e80000100800 */
[----:B------:R-:W2:Y:S01]  /*196d0*/  LDL.LU R2, [R1+0x688] ;  /* 0x0006880001027983 */ /* 0x000ea20000300800 */
[----:B----4-:R-:W-:-:S02]  /*196e0*/  LEA R11, P0, R8, UR4, 0x2 ;  /* 0x00000004080b7c11 */ /* 0x010fc4000f8010ff */
[----:B-1----:R-:W-:Y:S02]  /*196f0*/  SHF.R.S32.HI R0, RZ, 0x1f, R8 ;  /* 0x0000001fff007819 */ /* 0x002fe40000011408 */
[----:B------:R-:W-:Y:S01]  /*19700*/  LEA R10, P1, R7, UR4, 0x2 ;  /* 0x00000004070a7c11 */ /* 0x000fe2000f8210ff */
[----:B------:R1:W-:Y:S01]  /*19710*/  STL [R1+0x10], R11 ;  /* 0x0000100b01007387 */ /* 0x0003e20000100800 */
[----:B------:R-:W-:Y:S02]  /*19720*/  LEA.HI.X R0, R8, UR24, R0, 0x2, P0 ;  /* 0x0000001808007c11 */ /* 0x000fe400080f1400 */
[C---:B------:R-:W-:Y:S01]  /*19730*/  LEA R9, P2, R3.reuse, UR4, 0x2 ;  /* 0x0000000403097c11 */ /* 0x040fe2000f8410ff */
[----:B------:R4:W-:Y:S01]  /*19740*/  STL [R1+0x8c], R10 ;  /* 0x00008c0a01007387 */ /* 0x0009e20000100800 */
[----:B------:R-:W-:Y:S02]  /*19750*/  SHF.R.S32.HI R4, RZ, 0x1f, R7 ;  /* 0x0000001fff047819 */ /* 0x000fe40000011407 */
[----:B------:R-:W-:Y:S01]  /*19760*/  SHF.R.S32.HI R5, RZ, 0x1f, R3 ;  /* 0x0000001fff057819 */ /* 0x000fe20000011403 */
[----:B------:R4:W-:Y:S04]  /*19770*/  STL [R1+0x10c], R9 ;  /* 0x00010c0901007387 */ /* 0x0009e80000100800 */
[----:B-1----:R-:W2:Y:S01]  /*19780*/  LDL.LU R11, [R1+0x68c] ;  /* 0x00068c00010b7983 */ /* 0x002ea20000300800 */
[----:B------:R-:W-:-:S03]  /*19790*/  LEA.HI.X R3, R3, UR24, R5, 0x2, P2 ;  /* 0x0000001803037c11 */ /* 0x000fc600090f1405 */
[----:B----4-:R-:W4:Y:S04]  /*197a0*/  LDL.LU R10, [R1+0x690] ;  /* 0x00069000010a7983 */ /* 0x010f280000300800 */
[----:B------:R1:W-:Y:S04]  /*197b0*/  STL [R1+0x6ec], R0 ;  /* 0x0006ec0001007387 */ /* 0x0003e80000100800 */
[----:B------:R-:W4:Y:S01]  /*197c0*/  LDL.LU R9, [R1+0x694] ;  /* 0x0006940001097983 */ /* 0x000f220000300800 */
[----:B-1----:R-:W-:Y:S02]  /*197d0*/  LEA.HI.X R0, R7, UR24, R4, 0x2, P1 ;  /* 0x0000001807007c11 */ /* 0x002fe400088f1404 */
[----:B------:R-:W-:-:S03]  /*197e0*/  LEA R7, P0, R16, UR4, 0x2 ;  /* 0x0000000410077c11 */ /* 0x000fc6000f8010ff */
[----:B------:R-:W-:Y:S04]  /*197f0*/  STL [R1+0x6f4], R0 ;  /* 0x0006f40001007387 */ /* 0x000fe80000100800 */
[----:B------:R1:W-:Y:S04]  /*19800*/  STL [R1+0x6fc], R3 ;  /* 0x0006fc0301007387 */ /* 0x0003e80000100800 */
[----:B------:R-:W4:Y:S01]  /*19810*/  LDL.LU R8, [R1+0x698] ;  /* 0x0006980001087983 */ /* 0x000f220000300800 */
[----:B-1----:R-:W-:-:S03]  /*19820*/  LEA R3, P1, R15, UR4, 0x2 ;  /* 0x000000040f037c11 */ /* 0x002fc6000f8210ff */
[----:B------:R1:W-:Y:S04]  /*19830*/  STL [R1+0x14], R7 ;  /* 0x0000140701007387 */ /* 0x0003e80000100800 */
[----:B------:R1:W-:Y:S04]  /*19840*/  STL [R1+0x90], R3 ;  /* 0x0000900301007387 */ /* 0x0003e80000100800 */
[----:B-1----:R-:W4:Y:S04]  /*19850*/  LDL.LU R7, [R1+0x69c] ;  /* 0x00069c0001077983 */ /* 0x002f280000300800 */
[----:B------:R-:W4:Y:S01]  /*19860*/  LDL.LU R3, [R1+0x6a0] ;  /* 0x0006a00001037983 */ /* 0x000f220000300800 */
[----:B------:R-:W-:-:S02]  /*19870*/  SHF.R.S32.HI R0, RZ, 0x1f, R16 ;  /* 0x0000001fff007819 */ /* 0x000fc40000011410 */
[----:B------:R-:W-:Y:S02]  /*19880*/  SHF.R.S32.HI R4, RZ, 0x1f, R15 ;  /* 0x0000001fff047819 */ /* 0x000fe4000001140f */
[----:B------:R-:W-:Y:S02]  /*19890*/  SHF.R.S32.HI R5, RZ, 0x1f, R14 ;  /* 0x0000001fff057819 */ /* 0x000fe4000001140e */
[----:B------:R-:W-:Y:S02]  /*198a0*/  LEA R17, P2, R14, UR4, 0x2 ;  /* 0x000000040e117c11 */ /* 0x000fe4000f8410ff */
[----:B------:R-:W-:Y:S02]  /*198b0*/  LEA.HI.X R16, R16, UR24, R0, 0x2, P0 ;  /* 0x0000001810107c11 */ /* 0x000fe400080f1400 */
[----:B------:R-:W-:Y:S02]  /*198c0*/  LEA.HI.X R0, R15, UR24, R4, 0x2, P1 ;  /* 0x000000180f007c11 */ /* 0x000fe400088f1404 */
[----:B------:R-:W-:Y:S01]  /*198d0*/  LEA.HI.X R4, R14, UR24, R5, 0x2, P2 ;  /* 0x000000180e047c11 */ /* 0x000fe200090f1405 */
[----:B------:R-:W-:Y:S04]  /*198e0*/  STL [R1+0x110], R17 ;  /* 0x0001101101007387 */ /* 0x000fe80000100800 */
[----:B------:R-:W-:Y:S04]  /*198f0*/  STL [R1+0x704], R16 ;  /* 0x0007041001007387 */ /* 0x000fe80000100800 */
[----:B------:R3:W-:Y:S04]  /*19900*/  STL [R1+0x190], R0 ;  /* 0x0001900001007387 */ /* 0x0007e80000100800 */
[----:B------:R2:W-:Y:S01]  /*19910*/  STL [R1+0x184], R4 ;  /* 0x0001840401007387 */ /* 0x0005e20000100800 */
[----:B---3--:R-:W-:-:S02]  /*19920*/  SHF.R.S32.HI R0, RZ, 0x1f, R13 ;  /* 0x0000001fff007819 */ /* 0x008fc4000001140d */
[C---:B------:R-:W-:Y:S02]  /*19930*/  LEA R16, P0, R13.reuse, UR4, 0x2 ;  /* 0x000000040d107c11 */ /* 0x040fe4000f8010ff */
[----:B--2---:R-:W-:Y:S02]  /*19940*/  SHF.R.S32.HI R4, RZ, 0x1f, R12 ;  /* 0x0000001fff047819 */ /* 0x004fe4000001140c */
[----:B------:R-:W-:Y:S02]  /*19950*/  LEA R15, P1, R12, UR4, 0x2 ;  /* 0x000000040c0f7c11 */ /* 0x000fe4000f8210ff */
[----:B------:R-:W-:Y:S02]  /*19960*/  LEA.HI.X R13, R13, UR24, R0, 0x2, P0 ;  /* 0x000000180d0d7c11 */ /* 0x000fe400080f1400 */
[----:B------:R-:W-:Y:S02]  /*19970*/  SHF.R.S32.HI R5, RZ, 0x1f, R2 ;  /* 0x0000001fff057819 */ /* 0x000fe40000011402 */
[----:B------:R-:W-:Y:S01]  /*19980*/  LEA R14, P2, R2, UR4, 0x2 ;  /* 0x00000004020e7c11 */ /* 0x000fe2000f8410ff */
[----:B------:R-:W-:Y:S01]  /*19990*/  STL [R1+0x18], R16 ;  /* 0x0000181001007387 */ /* 0x000fe20000100800 */
[----:B------:R-:W-:-:S02]  /*199a0*/  LEA.HI.X R0, R12, UR24, R4, 0x2, P1 ;  /* 0x000000180c007c11 */ /* 0x000fc400088f1404 */
[----:B------:R-:W-:Y:S01]  /*199b0*/  LEA.HI.X R2, R2, UR24, R5, 0x2, P2 ;  /* 0x0000001802027c11 */ /* 0x000fe200090f1405 */
[----:B------:R-:W-:Y:S04]  /*199c0*/  STL [R1+0x94], R15 ;  /* 0x0000940f01007387 */ /* 0x000fe80000100800 */
[----:B------:R-:W-:Y:S04]  /*199d0*/  STL [R1+0x724], R14 ;  /* 0x0007240e01007387 */ /* 0x000fe80000100800 */
[----:B------:R-:W-:Y:S04]  /*199e0*/  STL [R1+0x17c], R13 ;  /* 0x00017c0d01007387 */ /* 0x000fe80000100800 */
[----:B------:R1:W-:Y:S04]  /*199f0*/  STL [R1+0x194], R0 ;  /* 0x0001940001007387 */ /* 0x0003e80000100800 */
[----:B------:R2:W-:Y:S01]  /*19a00*/  STL [R1+0x198], R2 ;  /* 0x0001980201007387 */ /* 0x0005e20000100800 */
[----:B-1----:R-:W-:-:S02]  /*19a10*/  SHF.R.S32.HI R0, RZ, 0x1f, R11 ;  /* 0x0000001fff007819 */ /* 0x002fc4000001140b */
[C---:B--2---:R-:W-:Y:S02]  /*19a20*/  LEA R2, P0, R11.reuse, UR4, 0x2 ;  /* 0x000000040b027c11 */ /* 0x044fe4000f8010ff */
[----:B----4-:R-:W-:Y:S02]  /*19a30*/  SHF.R.S32.HI R4, RZ, 0x1f, R10 ;  /* 0x0000001fff047819 */ /* 0x010fe4000001140a */
[----:B------:R-:W-:Y:S01]  /*19a40*/  LEA R13, P1, R10, UR4, 0x2 ;  /* 0x000000040a0d7c11 */ /* 0x000fe2000f8210ff */
[----:B------:R1:W-:Y:S01]  /*19a50*/  STL [R1+0x188], R2 ;  /* 0x0001880201007387 */ /* 0x0003e20000100800 */
[----:B------:R-:W-:Y:S02]  /*19a60*/  LEA.HI.X R0, R11, UR24, R0, 0x2, P0 ;  /* 0x000000180b007c11 */ /* 0x000fe400080f1400 */
[----:B------:R-:W-:Y:S02]  /*19a70*/  SHF.R.S32.HI R5, RZ, 0x1f, R9 ;  /* 0x0000001fff057819 */ /* 0x000fe40000011409 */
[----:B------:R-:W-:-:S02]  /*19a80*/  LEA R12, P2, R9, UR4, 0x2 ;  /* 0x00000004090c7c11 */ /* 0x000fc4000f8410ff */
[----:B------:R-:W-:Y:S01]  /*19a90*/  LEA.HI.X R10, R10, UR24, R4, 0x2, P1 ;  /* 0x000000180a0a7c11 */ /* 0x000fe200088f1404 */
[----:B-1----:R-:W2:Y:S01]  /*19aa0*/  LDL.LU R2, [R1+0x6a4] ;  /* 0x0006a40001027983 */ /* 0x002ea20000300800 */
[----:B------:R-:W-:-:S03]  /*19ab0*/  LEA.HI.X R4, R9, UR24, R5, 0x2, P2 ;  /* 0x0000001809047c11 */ /* 0x000fc600090f1405 */
[----:B------:R-:W-:Y:S04]  /*19ac0*/  STL [R1+0x734], R13 ;  /* 0x0007340d01007387 */ /* 0x000fe80000100800 */
[----:B------:R-:W-:Y:S04]  /*19ad0*/  STL [R1+0x73c], R12 ;  /* 0x00073c0c01007387 */ /* 0x000fe80000100800 */
[----:B------:R1:W-:Y:S01]  /*19ae0*/  STL [R1+0x19c], R0 ;  /* 0x00019c0001007387 */ /* 0x0003e20000100800 */
[----:B------:R-:W-:-:S03]  /*19af0*/  LEA R9, P0, R8, UR4, 0x2 ;  /* 0x0000000408097c11 */ /* 0x000fc6000f8010ff */
[----:B------:R3:W-:Y:S04]  /*19b00*/  STL [R1+0x1a0], R10 ;  /* 0x0001a00a01007387 */ /* 0x0007e80000100800 */
[----:B------:R4:W-:Y:S01]  /*19b10*/  STL [R1+0x1a4], R4 ;  /* 0x0001a40401007387 */ /* 0x0009e20000100800 */
[----:B-1----:R-:W-:-:S03]  /*19b20*/  SHF.R.S32.HI R0, RZ, 0x1f, R8 ;  /* 0x0000001fff007819 */ /* 0x002fc60000011408 */
[----:B------:R-:W2:Y:S01]  /*19b30*/  LDL.LU R20, [R1+0x114] ;  /* 0x0001140001147983 */ /* 0x000ea20000300800 */
[----:B------:R-:W-:-:S03]  /*19b40*/  LEA.HI.X R0, R8, UR24, R0, 0x2, P0 ;  /* 0x0000001808007c11 */ /* 0x000fc600080f1400 */
[----:B------:R1:W-:Y:S01]  /*19b50*/  STL [R1+0x18c], R9 ;  /* 0x00018c0901007387 */ /* 0x0003e20000100800 */
[----:B---3--:R-:W-:Y:S02]  /*19b60*/  LEA R10, P1, R7, UR4, 0x2 ;  /* 0x00000004070a7c11 */ /* 0x008fe4000f8210ff */
[----:B----4-:R-:W-:Y:S02]  /*19b70*/  SHF.R.S32.HI R4, RZ, 0x1f, R7 ;  /* 0x0000001fff047819 */ /* 0x010fe40000011407 */
[----:B-1----:R-:W-:Y:S01]  /*19b80*/  LEA R9, P2, R3, UR4, 0x2 ;  /* 0x0000000403097c11 */ /* 0x002fe2000f8410ff */
[----:B------:R1:W-:Y:S04]  /*19b90*/  STL [R1+0x74c], R10 ;  /* 0x00074c0a01007387 */ /* 0x0003e80000100800 */
[----:B------:R-:W3:Y:S04]  /*19ba0*/  LDL.LU R11, [R1+0x36c] ;  /* 0x00036c00010b7983 */ /* 0x000ee80000300800 */
[----:B------:R-:W-:Y:S04]  /*19bb0*/  STL [R1+0x754], R9 ;  /* 0x0007540901007387 */ /* 0x000fe80000100800 */
[----:B------:R4:W-:Y:S04]  /*19bc0*/  STL [R1+0x1a8], R0 ;  /* 0x0001a80001007387 */ /* 0x0009e80000100800 */
[----:B-1----:R-:W3:Y:S01]  /*19bd0*/  LDL.LU R10, [R1+0x98] ;  /* 0x00009800010a7983 */ /* 0x002ee20000300800 */
[----:B----4-:R-:W-:-:S05]  /*19be0*/  LEA.HI.X R0, R7, UR24, R4, 0x2, P1 ;  /* 0x0000001807007c11 */ /* 0x010fca00088f1404 */
[----:B------:R2:W-:Y:S04]  /*19bf0*/  STL [R1+0x1ac], R0 ;  /* 0x0001ac0001007387 */ /* 0x0005e80000100800 */
[----:B------:R-:W4:Y:S04]  /*19c00*/  LDL.LU R9, [R1+0x118] ;  /* 0x0001180001097983 */ /* 0x000f280000300800 */
[----:B------:R-:W4:Y:S01]  /*19c10*/  LDL.LU R7, [R1+0x11c] ;  /* 0x00011c0001077983 */ /* 0x000f220000300800 */
[----:B------:R-:W1:Y:S01]  /*19c20*/  S2R R13, SR_TID.X ;  /* 0x00000000000d7919 */ /* 0x000e620000002100 */
[----:B------:R-:W-:-:S02]  /*19c30*/  SHF.R.S32.HI R5, RZ, 0x1f, R3 ;  /* 0x0000001fff057819 */ /* 0x000fc40000011403 */
[----:B------:R-:W4:Y:S02]  /*19c40*/  LDL.LU R22, [R1+0x180] ;  /* 0x0001800001167983 */ /* 0x000f240000300800 */
[----:B------:R-:W-:Y:S02]  /*19c50*/  LEA.HI.X R3, R3, UR24, R5, 0x2, P2 ;  /* 0x0000001803037c11 */ /* 0x000fe400090f1405 */
[----:B------:R-:W4:Y:S04]  /*19c60*/  LDL.LU R21, [R1+0x1b4] ;  /* 0x0001b40001157983 */ /* 0x000f280000300800 */
[----:B------:R-:W4:Y:S04]  /*19c70*/  LDL.LU R14, [R1+0x1c] ;  /* 0x00001c00010e7983 */ /* 0x000f280000300800 */
[----:B------:R-:W4:Y:S04]  /*19c80*/  LDL.LU R12, [R1+0x1b8] ;  /* 0x0001b800010c7983 */ /* 0x000f280000300800 */
[----:B------:R-:W4:Y:S01]  /*19c90*/  LDL.LU R19, [R1+0x1bc] ;  /* 0x0001bc0001137983 */ /* 0x000f220000300800 */
[----:B-1----:R-:W-:-:S04]  /*19ca0*/  SHF.R.U32.HI R4, RZ, 0x2, R13 ;  /* 0x00000002ff047819 */ /* 0x002fc8000001160d */
[----:B------:R-:W-:Y:S02]  /*19cb0*/  LOP3.LUT R4, R4, 0x40, RZ, 0xc0, !PT ;  /* 0x0000004004047812 */ /* 0x000fe400078ec0ff */
[C---:B------:R-:W-:Y:S02]  /*19cc0*/  LOP3.LUT R8, R13.reuse, 0x3, RZ, 0xc0, !PT ;  /* 0x000000030d087812 */ /* 0x040fe400078ec0ff */
[----:B------:R-:W-:Y:S02]  /*19cd0*/  LOP3.LUT R4, R4, 0x1c, R13, 0xf8, !PT ;  /* 0x0000001c04047812 */ /* 0x000fe400078ef80d */
[----:B------:R-:W-:Y:S01]  /*19ce0*/  LOP3.LUT R13, R13, 0x7, RZ, 0xc0, !PT ;  /* 0x000000070d0d7812 */ /* 0x000fe200078ec0ff */
[----:B------:R-:W-:Y:S02]  /*19cf0*/  IMAD R16, R8, 0x220, RZ ;  /* 0x0000022008107824 */ /* 0x000fe400078e02ff */
[----:B------:R-:W4:Y:S04]  /*19d00*/  LDL.LU R8, [R1+0x120] ;  /* 0x0001200001087983 */ /* 0x000f280000300800 */
[----:B------:R-:W4:Y:S04]  /*19d10*/  LDL.LU R17, [R1+0x1c0] ;  /* 0x0001c00001117983 */ /* 0x000f280000300800 */
[----:B------:R-:W4:Y:S01]  /*19d20*/  LDL.LU R15, [R1+0x1c4] ;  /* 0x0001c400010f7983 */ /* 0x000f220000300800 */
[----:B--2---:R-:W-:-:S02]  /*19d30*/  SHF.R.S32.HI R0, RZ, 0x1f, R2 ;  /* 0x0000001fff007819 */ /* 0x004fc40000011402 */
[----:B------:R-:W-:-:S04]  /*19d40*/  LEA R5, P0, R2, UR4, 0x2 ;  /* 0x0000000402057c11 */ /* 0x000fc8000f8010ff */
[----:B------:R-:W-:Y:S01]  /*19d50*/  LEA.HI.X R2, R2, UR24, R0, 0x2, P0 ;  /* 0x0000001802027c11 */ /* 0x000fe200080f1400 */
[----:B------:R-:W1:Y:S01]  /*19d60*/  LDCU.64 UR24, c[0x0][0x388] ;  /* 0x00007100ff1877ac */ /* 0x000e620008000a00 */
[----:B------:R-:W-:Y:S01]  /*19d70*/  LOP3.LUT R0, R16, R4, RZ, 0x3c, !PT ;  /* 0x0000000410007212 */ /* 0x000fe200078e3cff */
[----:B------:R-:W-:Y:S02]  /*19d80*/  IMAD R20, R13, 0x200, R20 ;  /* 0x000002000d147824 */ /* 0x000fe400078e0214 */
[----:B------:R-:W2:Y:S04]  /*19d90*/  LDL.LU R13, [R1+0x20] ;  /* 0x00002000010d7983 */ /* 0x000ea80000300800 */
[----:B------:R1:W-:Y:S04]  /*19da0*/  STL [R1+0x7ec], R20 ;  /* 0x0007ec1401007387 */ /* 0x0003e80000100800 */
[----:B------:R-:W2:Y:S04]  /*19db0*/  LDL.LU R4, [R1+0x9c] ;  /* 0x00009c0001047983 */ /* 0x000ea80000300800 */
[----:B-1----:R-:W2:Y:S01]  /*19dc0*/  LDL.LU R20, [R1+0x1c8] ;  /* 0x0001c80001147983 */ /* 0x002ea20000300800 */
[----:B---3--:R-:W-:-:S03]  /*19dd0*/  IADD3 R11, P2, PT, R11, UR14, RZ ;  /* 0x0000000e0b0b7c10 */ /* 0x008fc6000ff5e0ff */
[----:B------:R-:W3:Y:S04]  /*19de0*/  LDL.LU R16, [R1+0xa0] ;  /* 0x0000a00001107983 */ /* 0x000ee80000300800 */
[----:B------:R1:W-:Y:S01]  /*19df0*/  STL [R1+0x370], R11 ;  /* 0x0003700b01007387 */ /* 0x0003e20000100800 */
[----:B------:R-:W-:-:S03]  /*19e00*/  IADD3 R10, P3, PT, R10, UR14, RZ ;  /* 0x0000000e0a0a7c10 */ /* 0x000fc6000ff7e0ff */
[----:B-1----:R-:W3:Y:S04]  /*19e10*/  LDL.LU R11, [R1+0x1cc] ;  /* 0x0001cc00010b7983 */ /* 0x002ee80000300800 */
[----:B------:R1:W-:Y:S01]  /*19e20*/  STL [R1+0x378], R10 ;  /* 0x0003780a01007387 */ /* 0x0003e20000100800 */
[----:B----4-:R-:W-:-:S03]  /*19e30*/  IADD3 R9, P4, PT, R9, UR14, RZ ;  /* 0x0000000e09097c10 */ /* 0x010fc6000ff9e0ff */
[----:B-1----:R-:W4:Y:S01]  /*19e40*/  LDL.LU R10, [R1+0xad0] ;  /* 0x000ad000010a7983 */ /* 0x002f220000300800 */
[----:B------:R-:W-:-:S03]  /*19e50*/  IADD3 R7, P5, PT, R7, UR14, RZ ;  /* 0x0000000e07077c10 */ /* 0x000fc6000ffbe0ff */
[----:B------:R1:W-:Y:S04]  /*19e60*/  STL [R1+0x380], R9 ;  /* 0x0003800901007387 */ /* 0x0003e80000100800 */
[----:B-1----:R-:W3:Y:S04]  /*19e70*/  LDL.LU R9, [R1+0x124] ;  /* 0x0001240001097983 */ /* 0x002ee80000300800 */
[----:B------:R1:W-:Y:S04]  /*19e80*/  STL [R1+0x388], R7 ;  /* 0x0003880701007387 */ /* 0x0003e80000100800 */
[----:B-1----:R-:W3:Y:S01]  /*19e90*/  LDL.LU R7, [R1+0xacc] ;  /* 0x000acc0001077983 */ /* 0x002ee20000300800 */
[----:B------:R-:W-:-:S02]  /*19ea0*/  IADD3 R22, P0, PT, R22, UR14, RZ ;  /* 0x0000000e16167c10 */ /* 0x000fc4000ff1e0ff */
[----:B------:R-:W-:-:S03]  /*19eb0*/  IADD3.X R21, PT, PT, R21, UR15, RZ, P2, !PT ;  /* 0x0000000f15157c10 */ /* 0x000fc600097fe4ff */
[----:B------:R3:W-:Y:S01]  /*19ec0*/  STL [R1+0x390], R22 ;  /* 0x0003901601007387 */ /* 0x0007e20000100800 */
[----:B------:R-:W-:Y:S02]  /*19ed0*/  IADD3 R14, P2, PT, R14, UR14, RZ ;  /* 0x0000000e0e0e7c10 */ /* 0x000fe4000ff5e0ff */
[----:B------:R-:W-:Y:S02]  /*19ee0*/  IADD3.X R12, PT, PT, R12, UR15, RZ, P3, !PT ;  /* 0x0000000f0c0c7c10 */ /* 0x000fe40009ffe4ff */
[----:B------:R-:W-:Y:S02]  /*19ef0*/  IADD3.X R19, PT, PT, R19, UR15, RZ, P4, !PT ;  /* 0x0000000f13137c10 */ /* 0x000fe4000a7fe4ff */
[----:B------:R-:W-:Y:S02]  /*19f00*/  IADD3 R8, P4, PT, R8, UR14, RZ ;  /* 0x0000000e08087c10 */ /* 0x000fe4000ff9e0ff */
[----:B--2---:R-:W-:Y:S02]  /*19f10*/  IADD3 R4, P3, PT, R4, UR14, RZ ;  /* 0x0000000e04047c10 */ /* 0x004fe4000ff7e0ff */
[----:B---3--:R-:W-:-:S02]  /*19f20*/  IADD3 R22, P1, PT, R7, UR14, RZ ;  /* 0x0000000e07167c10 */ /* 0x008fc4000ff3e0ff */
[----:B------:R-:W2:Y:S04]  /*19f30*/  LDL.LU R7, [R1+0x1d4] ;  /* 0x0001d40001077983 */ /* 0x000ea80000300800 */
[----:B------:R1:W-:Y:S04]  /*19f40*/  STL [R1+0x398], R22 ;  /* 0x0003981601007387 */ /* 0x0003e80000100800 */
[----:B-1----:R-:W3:Y:S04]  /*19f50*/  LDL.LU R22, [R1+0x24] ;  /* 0x0000240001167983 */ /* 0x002ee80000300800 */
        /* <DEDUP_REMOVED lines=11> */
[----:B-1----:R-:W2:Y:S01]  /*1a010*/  LDL.LU R8, [R1+0xac8] ;  /* 0x000ac80001087983 */ /* 0x002ea20000300800 */
[----:B------:R-:W-:-:S02]  /*1a020*/  IADD3.X R17, PT, PT, R17, UR15, RZ, P5, !PT ;  /* 0x0000000f11117c10 */ /* 0x000fc4000affe4ff */
[----:B------:R-:W-:-:S03]  /*1a030*/  IADD3.X R15, PT, PT, R15, UR15, RZ, P0, !PT ;  /* 0x0000000f0f0f7c10 */ /* 0x000fc600087fe4ff */
[----:B------:R2:W-:Y:S01]  /*1a040*/  STL [R1+0x384], R17 ;  /* 0x0003841101007387 */ /* 0x0005e20000100800 */
[----:B------:R-:W-:Y:S02]  /*1a050*/  IADD3.X R20, PT, PT, R20, UR15, RZ, P1, !PT ;  /* 0x0000000f14147c10 */ /* 0x000fe40008ffe4ff */
[----:B------:R-:W-:Y:S02]  /*1a060*/  IADD3 R16, P1, PT, R16, UR14, RZ ;  /* 0x0000000e10107c10 */ /* 0x000fe4000ff3e0ff */
[----:B--2---:R-:W-:Y:S02]  /*1a070*/  IADD3 R17, P5, PT, R8, UR14, RZ ;  /* 0x0000000e08117c10 */ /* 0x004fe4000ffbe0ff */
[----:B------:R-:W2:Y:S04]  /*1a080*/  LDL.LU R8, [R1+0x1d0] ;  /* 0x0001d00001087983 */ /* 0x000ea80000300800 */
[----:B------:R1:W-:Y:S04]  /*1a090*/  STL [R1+0x3b8], R17 ;  /* 0x0003b81101007387 */ /* 0x0003e80000100800 */
[----:B-1----:R-:W4:Y:S04]  /*1a0a0*/  LDL.LU R17, [R1+0x1e4] ;  /* 0x0001e40001117983 */ /* 0x002f280000300800 */
[----:B------:R1:W-:Y:S02]  /*1a0b0*/  STL [R1+0x38c], R15 ;  /* 0x00038c0f01007387 */ /* 0x0003e40000100800 */
[----:B-1----:R-:W-:-:S02]  /*1a0c0*/  IADD3 R15, P0, PT, R13, UR14, RZ ;  /* 0x0000000e0d0f7c10 */ /* 0x002fc4000ff1e0ff */
[----:B------:R-:W4:Y:S04]  /*1a0d0*/  LDL.LU R13, [R1+0x28] ;  /* 0x00002800010d7983 */ /* 0x000f280000300800 */
[----:B------:R1:W-:Y:S04]  /*1a0e0*/  STL [R1+0x3c0], R15 ;  /* 0x0003c00f01007387 */ /* 0x0003e80000100800 */
[----:B-1----:R-:W4:Y:S04]  /*1a0f0*/  LDL.LU R15, [R1+0x1e8] ;  /* 0x0001e800010f7983 */ /* 0x002f280000300800 */
[----:B------:R1:W-:Y:S04]  /*1a100*/  STL [R1+0x394], R20 ;  /* 0x0003941401007387 */ /* 0x0003e80000100800 */
[----:B-1----:R-:W4:Y:S04]  /*1a110*/  LDL.LU R20, [R1+0x1ec] ;  /* 0x0001ec0001147983 */ /* 0x002f280000300800 */
[----:B------:R1:W-:Y:S02]  /*1a120*/  STL [R1+0x3c8], R16 ;  /* 0x0003c81001007387 */ /* 0x0003e40000100800 */
[----:B-1----:R-:W-:-:S02]  /*1a130*/  IADD3.X R16, PT, PT, R11, UR15, RZ, P2, !PT ;  /* 0x0000000f0b107c10 */ /* 0x002fc400097fe4ff */
[----:B------:R-:W-:Y:S01]  /*1a140*/  IADD3 R9, P2, PT, R9, UR14, RZ ;  /* 0x0000000e09097c10 */ /* 0x000fe2000ff5e0ff */
[----:B------:R-:W4:Y:S04]  /*1a150*/  LDL.LU R11, [R1+0x12c] ;  /* 0x00012c00010b7983 */ /* 0x000f280000300800 */
[----:B------:R1:W-:Y:S04]  /*1a160*/  STL [R1+0x39c], R16 ;  /* 0x00039c1001007387 */ /* 0x0003e80000100800 */
[----:B-1----:R-:W4:Y:S04]  /*1a170*/  LDL.LU R16, [R1+0x1f0] ;  /* 0x0001f00001107983 */ /* 0x002f280000300800 */
[----:B------:R1:W-:Y:S04]  /*1a180*/  STL [R1+0x3d0], R9 ;  /* 0x0003d00901007387 */ /* 0x0003e80000100800 */
[----:B-1----:R-:W4:Y:S01]  /*1a190*/  LDL.LU R9, [R1+0xac4] ;  /* 0x000ac40001097983 */ /* 0x002f220000300800 */
[----:B------:R-:W-:-:S02]  /*1a1a0*/  IADD3.X R7, PT, PT, R7, UR15, RZ, P4, !PT ;  /* 0x0000000f07077c10 */ /* 0x000fc4000a7fe4ff */
[----:B---3--:R-:W-:Y:S02]  /*1a1b0*/  IADD3 R22, P4, PT, R22, UR14, RZ ;  /* 0x0000000e16167c10 */ /* 0x008fe4000ff9e0ff */
[----:B------:R-:W-:Y:S02]  /*1a1c0*/  IADD3.X R21, PT, PT, R21, UR15, RZ, P5, !PT ;  /* 0x0000000f15157c10 */ /* 0x000fe4000affe4ff */
[----:B------:R-:W-:Y:S02]  /*1a1d0*/  IADD3 R14, P5, PT, R14, UR14, RZ ;  /* 0x0000000e0e0e7c10 */ /* 0x000fe4000ffbe0ff */
[----:B------:R-:W-:Y:S02]  /*1a1e0*/  IADD3.X R19, PT, PT, R19, UR15, RZ, P1, !PT ;  /* 0x0000000f13137c10 */ /* 0x000fe40008ffe4ff */
[----:B--2---:R-:W-:-:S05]  /*1a1f0*/  IADD3.X R8, PT, PT, R8, UR15, RZ, P3, !PT ;  /* 0x0000000f08087c10 */ /* 0x004fca0009ffe4ff */
[----:B------:R4:W-:Y:S02]  /*1a200*/  STL [R1+0x3a4], R8 ;  /* 0x0003a40801007387 */ /* 0x0009e40000100800 */
[----:B----4-:R-:W-:Y:S02]  /*1a210*/  IADD3 R8, P3, PT, R9, UR14, RZ ;  /* 0x0000000e09087c10 */ /* 0x010fe4000ff7e0ff */
[----:B------:R-:W2:Y:S04]  /*1a220*/  LDL.LU R9, [R1+0x1f4] ;  /* 0x0001f40001097983 */ /* 0x000ea80000300800 */
[----:B------:R1:W-:Y:S04]  /*1a230*/  STL [R1+0x3d8], R8 ;  /* 0x0003d80801007387 */ /* 0x0003e80000100800 */
[----:B-1----:R-:W3:Y:S04]  /*1a240*/  LDL.LU R8, [R1+0x2c] ;  /* 0x00002c0001087983 */ /* 0x002ee80000300800 */
[----:B------:R1:W-:Y:S04]  /*1a250*/  STL [R1+0x3ac], R7 ;  /* 0x0003ac0701007387 */ /* 0x0003e80000100800 */
[----:B-1----:R-:W4:Y:S04]  /*1a260*/  LDL.LU R7, [R1+0x1f8] ;  /* 0x0001f80001077983 */ /* 0x002f280000300800 */
[----:B------:R1:W-:Y:S04]  /*1a270*/  STL [R1+0x3e0], R22 ;  /* 0x0003e01601007387 */ /* 0x0003e80000100800 */
[----:B-1----:R-:W2:Y:S04]  /*1a280*/  LDL.LU R22, [R1+0xac] ;  /* 0x0000ac0001167983 */ /* 0x002ea80000300800 */
[----:B------:R1:W-:Y:S04]  /*1a290*/  STL [R1+0x3b4], R21 ;  /* 0x0003b41501007387 */ /* 0x0003e80000100800 */
[----:B-1----:R-:W2:Y:S04]  /*1a2a0*/  LDL.LU R21, [R1+0x1fc] ;  /* 0x0001fc0001157983 */ /* 0x002ea80000300800 */
[----:B------:R1:W-:Y:S02]  /*1a2b0*/  STL [R1+0x3e8], R14 ;  /* 0x0003e80e01007387 */ /* 0x0003e40000100800 */
[----:B-1----:R-:W-:-:S02]  /*1a2c0*/  IADD3.X R14, PT, PT, R12, UR15, RZ, P0, !PT ;  /* 0x0000000f0c0e7c10 */ /* 0x002fc400087fe4ff */
[----:B------:R-:W-:Y:S01]  /*1a2d0*/  IADD3 R4, P0, PT, R4, UR14, RZ ;  /* 0x0000000e04047c10 */ /* 0x000fe2000ff1e0ff */
[----:B------:R-:W2:Y:S04]  /*1a2e0*/  LDL.LU R12, [R1+0x130] ;  /* 0x00013000010c7983 */ /* 0x000ea80000300800 */
[----:B------:R1:W-:Y:S04]  /*1a2f0*/  STL [R1+0x3bc], R14 ;  /* 0x0003bc0e01007387 */ /* 0x0003e80000100800 */
[----:B-1----:R-:W2:Y:S04]  /*1a300*/  LDL.LU R14, [R1+0x200] ;  /* 0x00020000010e7983 */ /* 0x002ea80000300800 */
[----:B------:R1:W-:Y:S04]  /*1a310*/  STL [R1+0x3f0], R4 ;  /* 0x0003f00401007387 */ /* 0x0003e80000100800 */
[----:B-1----:R-:W2:Y:S04]  /*1a320*/  LDL.LU R4, [R1+0x204] ;  /* 0x0002040001047983 */ /* 0x002ea80000300800 */
[----:B------:R1:W-:Y:S02]  /*1a330*/  STL [R1+0x3c4], R19 ;  /* 0x0003c41301007387 */ /* 0x0003e40000100800 */
[----:B-1----:R-:W-:-:S02]  /*1a340*/  IADD3 R19, P1, PT, R10, UR14, RZ ;  /* 0x0000000e0a137c10 */ /* 0x002fc4000ff3e0ff */
[----:B------:R-:W2:Y:S01]  /*1a350*/  LDL.LU R10, [R1+0xa8] ;  /* 0x0000a800010a7983 */ /* 0x000ea20000300800 */
[----:B------:R-:W-:Y:S02]  /*1a360*/  IADD3.X R17, PT, PT, R17, UR15, RZ, P2, !PT ;  /* 0x0000000f11117c10 */ /* 0x000fe400097fe4ff */
[----:B------:R-:W-:Y:S01]  /*1a370*/  IADD3 R13, P2, PT, R13, UR14, RZ ;  /* 0x0000000e0d0d7c10 */ /* 0x000fe2000ff5e0ff */
[----:B------:R1:W-:Y:S01]  /*1a380*/  STL [R1+0x3f8], R19 ;  /* 0x0003f81301007387 */ /* 0x0003e20000100800 */
[----:B------:R-:W-:Y:S02]  /*1a390*/  IADD3.X R15, PT, PT, R15, UR15, RZ, P3, !PT ;  /* 0x0000000f0f0f7c10 */ /* 0x000fe40009ffe4ff */
[----:B------:R-:W-:Y:S01]  /*1a3a0*/  IADD3.X R20, PT, PT, R20, UR15, RZ, P4, !PT ;  /* 0x0000000f14147c10 */ /* 0x000fe2000a7fe4ff */
[----:B-1----:R-:W3:Y:S04]  /*1a3b0*/  LDL.LU R19, [R1+0x30] ;  /* 0x0000300001137983 */ /* 0x002ee80000300800 */
[----:B------:R1:W-:Y:S01]  /*1a3c0*/  STL [R1+0x3cc], R17 ;  /* 0x0003cc1101007387 */ /* 0x0003e20000100800 */
[----:B------:R-:W-:-:S03]  /*1a3d0*/  IADD3 R11, P4, PT, R11, UR14, RZ ;  /* 0x0000000e0b0b7c10 */ /* 0x000fc6000ff9e0ff */
[----:B-1----:R-:W3:Y:S04]  /*1a3e0*/  LDL.LU R17, [R1+0xb0] ;  /* 0x0000b00001117983 */ /* 0x002ee80000300800 */
[----:B------:R1:W-:Y:S04]  /*1a3f0*/  STL [R1+0x400], R13 ;  /* 0x0004000d01007387 */ /* 0x0003e80000100800 */
[----:B-1----:R-:W3:Y:S04]  /*1a400*/  LDL.LU R13, [R1+0xac0] ;  /* 0x000ac000010d7983 */ /* 0x002ee80000300800 */
[----:B------:R1:W-:Y:S04]  /*1a410*/  STL [R1+0x3d4], R15 ;  /* 0x0003d40f01007387 */ /* 0x0003e80000100800 */
[----:B-1----:R-:W4:Y:S01]  /*1a420*/  LDL.LU R15, [R1+0x20c] ;  /* 0x00020c00010f7983 */ /* 0x002f220000300800 */
[----:B--2---:R-:W-:-:S05]  /*1a430*/  IADD3 R10, P3, PT, R10, UR14, RZ ;  /* 0x0000000e0a0a7c10 */ /* 0x004fca000ff7e0ff */
[----:B------:R1:W-:Y:S04]  /*1a440*/  STL [R1+0x408], R10 ;  /* 0x0004080a01007387 */ /* 0x0003e80000100800 */
[----:B-1----:R-:W2:Y:S04]  /*1a450*/  LDL.LU R10, [R1+0x134] ;  /* 0x00013400010a7983 */ /* 0x002ea80000300800 */
[----:B------:R1:W-:Y:S04]  /*1a460*/  STL [R1+0x3dc], R20 ;  /* 0x0003dc1401007387 */ /* 0x0003e80000100800 */
[----:B-1----:R-:W2:Y:S04]  /*1a470*/  LDL.LU R20, [R1+0x210] ;  /* 0x0002100001147983 */ /* 0x002ea80000300800 */
[----:B------:R1:W-:Y:S04]  /*1a480*/  STL [R1+0x410], R11 ;  /* 0x0004100b01007387 */ /* 0x0003e80000100800 */
[----:B-1----:R-:W2:Y:S01]  /*1a490*/  LDL.LU R11, [R1+0xabc] ;  /* 0x000abc00010b7983 */ /* 0x002ea20000300800 */
[----:B------:R-:W-:-:S02]  /*1a4a0*/  IADD3.X R16, PT, PT, R16, UR15, RZ, P5, !PT ;  /* 0x0000000f10107c10 */ /* 0x000fc4000affe4ff */
[----:B------:R-:W-:Y:S02]  /*1a4b0*/  IADD3.X R9, PT, PT, R9, UR15, RZ, P0, !PT ;  /* 0x0000000f09097c10 */ /* 0x000fe400087fe4ff */
[----:B---3--:R-:W-:Y:S01]  /*1a4c0*/  IADD3 R8, P0, PT, R8, UR14, RZ ;  /* 0x0000000e08087c10 */ /* 0x008fe2000ff1e0ff */
[----:B------:R1:W-:Y:S01]  /*1a4d0*/  STL [R1+0x3e4], R16 ;  /* 0x0003e41001007387 */ /* 0x0003e20000100800 */
[----:B----4-:R-:W-:Y:S02]  /*1a4e0*/  IADD3.X R7, PT, PT, R7, UR15, RZ, P1, !PT ;  /* 0x0000000f07077c10 */ /* 0x010fe40008ffe4ff */
[----:B------:R-:W-:Y:S01]  /*1a4f0*/  IADD3 R22, P1, PT, R22, UR14, RZ ;  /* 0x0000000e16167c10 */ /* 0x000fe2000ff3e0ff */
[----:B-1----:R-:W3:Y:S01]  /*1a500*/  LDL.LU R16, [R1+0x214] ;  /* 0x0002140001107983 */ /* 0x002ee20000300800 */
[----:B------:R-:W-:Y:S02]  /*1a510*/  IADD3.X R21, PT, PT, R21, UR15, RZ, P2, !PT ;  /* 0x0000000f15157c10 */ /* 0x000fe400097fe4ff */
[----:B------:R-:W-:-:S02]  /*1a520*/  IADD3 R12, P2, PT, R12, UR14, RZ ;  /* 0x0000000e0c0c7c10 */ /* 0x000fc4000ff5e0ff */
[----:B------:R-:W-:Y:S02]  /*1a530*/  IADD3.X R14, PT, PT, R14, UR15, RZ, P3, !PT ;  /* 0x0000000f0e0e7c10 */ /* 0x000fe40009ffe4ff */
[----:B--2---:R-:W-:-:S05]  /*1a540*/  IADD3 R11, P5, PT, R11, UR14, RZ ;  /* 0x0000000e0b0b7c10 */ /* 0x004fca000ffbe0ff */
[----:B------:R1:W-:Y:S04]  /*1a550*/  STL [R1+0x418], R11 ;  /* 0x0004180b01007387 */ /* 0x0003e80000100800 */
[----:B-1----:R-:W2:Y:S04]  /*1a560*/  LDL.LU R11, [R1+0x208] ;  /* 0x00020800010b7983 */ /* 0x002ea80000300800 */
[----:B------:R1:W-:Y:S04]  /*1a570*/  STL [R1+0x3ec], R9 ;  /* 0x0003ec0901007387 */ /* 0x0003e80000100800 */
[----:B-1----:R-:W4:Y:S04]  /*1a580*/  LDL.LU R9, [R1+0x34] ;  /* 0x0000340001097983 */ /* 0x002f280000300800 */
        /* <DEDUP_REMOVED lines=11> */
[----:B-1----:R-:W3:Y:S01]  /*1a640*/  LDL.LU R14, [R1+0x220] ;  /* 0x00022000010e7983 */ /* 0x002ee20000300800 */
[----:B--2---:R-:W-:-:S05]  /*1a650*/  IADD3 R12, P3, PT, R12, UR14, RZ ;  /* 0x0000000e0c0c7c10 */ /* 0x004fca000ff7e0ff */
[----:B------:R1:W-:Y:S02]  /*1a660*/  STL [R1+0x438], R12 ;  /* 0x0004380c01007387 */ /* 0x0003e40000100800 */
[----:B-1----:R-:W-:Y:S02]  /*1a670*/  IADD3.X R12, PT, PT, R4, UR15, RZ, P4, !PT ;  /* 0x0000000f040c7c10 */ /* 0x002fe4000a7fe4ff */
[----:B------:R-:W2:Y:S04]  /*1a680*/  LDL.LU R4, [R1+0x38] ;  /* 0x0000380001047983 */ /* 0x000ea80000300800 */
[----:B------:R1:W-:Y:S02]  /*1a690*/  STL [R1+0x40c], R12 ;  /* 0x00040c0c01007387 */ /* 0x0003e40000100800 */
[----:B-1----:R-:W-:-:S02]  /*1a6a0*/  IADD3 R12, P4, PT, R19, UR14, RZ ;  /* 0x0000000e130c7c10 */ /* 0x002fc4000ff9e0ff */
[----:B------:R-:W2:Y:S04]  /*1a6b0*/  LDL.LU R19, [R1+0x228] ;  /* 0x0002280001137983 */ /* 0x000ea80000300800 */
[----:B------:R1:W-:Y:S02]  /*1a6c0*/  STL [R1+0x440], R12 ;  /* 0x0004400c01007387 */ /* 0x0003e40000100800 */
[----:B-1----:R-:W-:Y:S02]  /*1a6d0*/  IADD3.X R12, PT, PT, R11, UR15, RZ, P5, !PT ;  /* 0x0000000f0b0c7c10 */ /* 0x002fe4000affe4ff */
[----:B------:R-:W-:Y:S02]  /*1a6e0*/  IADD3 R11, P5, PT, R17, UR14, RZ ;  /* 0x0000000e110b7c10 */ /* 0x000fe4000ffbe0ff */
[----:B------:R-:W2:Y:S04]  /*1a6f0*/  LDL.LU R17, [R1+0xb8] ;  /* 0x0000b80001117983 */ /* 0x000ea80000300800 */
        /* <DEDUP_REMOVED lines=8> */
[----:B------:R1:W-:Y:S02]  /*1a780*/  STL [R1+0x450], R10 ;  /* 0x0004500a01007387 */ /* 0x0003e40000100800 */
[----:B-1----:R-:W-:-:S02]  /*1a790*/  IADD3.X R10, PT, PT, R20, UR15, RZ, P1, !PT ;  /* 0x0000000f140a7c10 */ /* 0x002fc40008ffe4ff */
[----:B------:R-:W2:Y:S04]  /*1a7a0*/  LDL.LU R20, [R1+0x234] ;  /* 0x0002340001147983 */ /* 0x000ea80000300800 */
[----:B------:R1:W-:Y:S02]  /*1a7b0*/  STL [R1+0x424], R10 ;  /* 0x0004240a01007387 */ /* 0x0003e40000100800 */
[----:B-1----:R-:W-:Y:S02]  /*1a7c0*/  IADD3 R10, P1, PT, R13, UR14, RZ ;  /* 0x0000000e0d0a7c10 */ /* 0x002fe4000ff3e0ff */
[----:B---3--:R-:W-:Y:S02]  /*1a7d0*/  IADD3.X R13, PT, PT, R16, UR15, RZ, P2, !PT ;  /* 0x0000000f100d7c10 */ /* 0x008fe400097fe4ff */
[----:B------:R-:W3:Y:S04]  /*1a7e0*/  LDL.LU R16, [R1+0x3c] ;  /* 0x00003c0001107983 */ /* 0x000ee80000300800 */
[----:B------:R1:W-:Y:S04]  /*1a7f0*/  STL [R1+0x458], R10 ;  /* 0x0004580a01007387 */ /* 0x0003e80000100800 */
[----:B-1----:R-:W2:Y:S04]  /*1a800*/  LDL.LU R10, [R1+0x238] ;  /* 0x00023800010a7983 */ /* 0x002ea80000300800 */
[----:B------:R4:W-:Y:S02]  /*1a810*/  STL [R1+0x42c], R13 ;  /* 0x00042c0d01007387 */ /* 0x0009e40000100800 */
[----:B----4-:R-:W-:-:S02]  /*1a820*/  IADD3 R13, P2, PT, R9, UR14, RZ ;  /* 0x0000000e090d7c10 */ /* 0x010fc4000ff5e0ff */
[----:B------:R-:W4:Y:S04]  /*1a830*/  LDL.LU R9, [R1+0xbc] ;  /* 0x0000bc0001097983 */ /* 0x000f280000300800 */
[----:B------:R1:W-:Y:S01]  /*1a840*/  STL [R1+0x460], R13 ;  /* 0x0004600d01007387 */ /* 0x0003e20000100800 */
[----:B------:R-:W-:Y:S02]  /*1a850*/  IADD3.X R22, PT, PT, R22, UR15, RZ, P4, !PT ;  /* 0x0000000f16167c10 */ /* 0x000fe4000a7fe4ff */
[----:B------:R-:W-:Y:S02]  /*1a860*/  IADD3 R21, P4, PT, R21, UR14, RZ ;  /* 0x0000000e15157c10 */ /* 0x000fe4000ff9e0ff */
[----:B-1----:R-:W-:Y:S02]  /*1a870*/  IADD3.X R13, PT, PT, R8, UR15, RZ, P3, !PT ;  /* 0x0000000f080d7c10 */ /* 0x002fe40009ffe4ff */
[----:B------:R-:W-:Y:S01]  /*1a880*/  IADD3 R7, P3, PT, R7, UR14, RZ ;  /* 0x0000000e07077c10 */ /* 0x000fe2000ff7e0ff */
[----:B------:R-:W2:Y:S01]  /*1a890*/  LDL.LU R8, [R1+0x23c] ;  /* 0x00023c0001087983 */ /* 0x000ea20000300800 */
[----:B------:R-:W-:-:S03]  /*1a8a0*/  IADD3.X R14, PT, PT, R14, UR15, RZ, P5, !PT ;  /* 0x0000000f0e0e7c10 */ /* 0x000fc6000affe4ff */
        /* <DEDUP_REMOVED lines=9> */
[----:B-1----:R-:W2:Y:S02]  /*1a940*/  LDL.LU R14, [R1+0xab4] ;  /* 0x000ab400010e7983 */ /* 0x002ea40000300800 */
[----:B--2---:R-:W-:-:S05]  /*1a950*/  IADD3 R14, P5, PT, R14, UR14, RZ ;  /* 0x0000000e0e0e7c10 */ /* 0x004fca000ffbe0ff */
[----:B------:R1:W-:Y:S04]  /*1a960*/  STL [R1+0x478], R14 ;  /* 0x0004780e01007387 */ /* 0x0003e80000100800 */
[----:B-1----:R-:W2:Y:S01]  /*1a970*/  LDL.LU R14, [R1+0x224] ;  /* 0x00022400010e7983 */ /* 0x002ea20000300800 */
[----:B------:R-:W-:Y:S02]  /*1a980*/  IADD3.X R19, PT, PT, R19, UR15, RZ, P1, !PT ;  /* 0x0000000f13137c10 */ /* 0x000fe40008ffe4ff */
[----:B------:R-:W-:Y:S02]  /*1a990*/  IADD3 R17, P1, PT, R17, UR14, RZ ;  /* 0x0000000e11117c10 */ /* 0x000fe4000ff3e0ff */
[----:B------:R-:W-:Y:S02]  /*1a9a0*/  IADD3.X R12, PT, PT, R12, UR15, RZ, P2, !PT ;  /* 0x0000000f0c0c7c10 */ /* 0x000fe400097fe4ff */
[----:B------:R-:W-:-:S02]  /*1a9b0*/  IADD3 R15, P2, PT, R15, UR14, RZ ;  /* 0x0000000e0f0f7c10 */ /* 0x000fc4000ff5e0ff */
[----:B--2---:R-:W-:-:S05]  /*1a9c0*/  IADD3.X R14, PT, PT, R14, UR15, RZ, P0, !PT ;  /* 0x0000000f0e0e7c10 */ /* 0x004fca00087fe4ff */
[----:B------:R1:W-:Y:S02]  /*1a9d0*/  STL [R1+0x44c], R14 ;  /* 0x00044c0e01007387 */ /* 0x0003e40000100800 */
[----:B-1----:R-:W-:Y:S02]  /*1a9e0*/  IADD3 R14, P0, PT, R4, UR14, RZ ;  /* 0x0000000e040e7c10 */ /* 0x002fe4000ff1e0ff */
[----:B------:R-:W2:Y:S04]  /*1a9f0*/  LDL.LU R4, [R1+0xc0] ;  /* 0x0000c00001047983 */ /* 0x000ea80000300800 */
        /* <DEDUP_REMOVED lines=13> */
[----:B---3--:R-:W-:Y:S02]  /*1aad0*/  IADD3 R16, P4, PT, R16, UR14, RZ ;  /* 0x0000000e10107c10 */ /* 0x008fe4000ff9e0ff */
[----:B--2---:R-:W-:Y:S02]  /*1aae0*/  IADD3 R11, P3, PT, R15, UR14, RZ ;  /* 0x0000000e0f0b7c10 */ /* 0x004fe4000ff7e0ff */
[----:B------:R-:W2:Y:S04]  /*1aaf0*/  LDL.LU R15, [R1+0x248] ;  /* 0x00024800010f7983 */ /* 0x000ea80000300800 */
[----:B------:R1:W-:Y:S04]  /*1ab00*/  STL [R1+0x498], R11 ;  /* 0x0004980b01007387 */ /* 0x0003e80000100800 */
[----:B-1----:R-:W3:Y:S04]  /*1ab10*/  LDL.LU R11, [R1+0x44] ;  /* 0x00004400010b7983 */ /* 0x002ee80000300800 */
[----:B------:R1:W-:Y:S04]  /*1ab20*/  STL [R1+0x46c], R20 ;  /* 0x00046c1401007387 */ /* 0x0003e80000100800 */
[----:B-1----:R-:W3:Y:S04]  /*1ab30*/  LDL.LU R20, [R1+0x258] ;  /* 0x0002580001147983 */ /* 0x002ee80000300800 */
[----:B------:R1:W-:Y:S04]  /*1ab40*/  STL [R1+0x4a0], R16 ;  /* 0x0004a01001007387 */ /* 0x0003e80000100800 */
[----:B-1----:R-:W3:Y:S01]  /*1ab50*/  LDL.LU R16, [R1+0xaa8] ;  /* 0x000aa80001107983 */ /* 0x002ee20000300800 */
[----:B------:R-:W-:-:S02]  /*1ab60*/  IADD3.X R10, PT, PT, R10, UR15, RZ, P5, !PT ;  /* 0x0000000f0a0a7c10 */ /* 0x000fc4000affe4ff */
[----:B----4-:R-:W-:Y:S02]  /*1ab70*/  IADD3 R9, P5, PT, R9, UR14, RZ ;  /* 0x0000000e09097c10 */ /* 0x010fe4000ffbe0ff */
[----:B------:R-:W-:Y:S01]  /*1ab80*/  IADD3.X R8, PT, PT, R8, UR15, RZ, P0, !PT ;  /* 0x0000000f08087c10 */ /* 0x000fe200087fe4ff */
[----:B------:R1:W-:Y:S01]  /*1ab90*/  STL [R1+0x474], R10 ;  /* 0x0004740a01007387 */ /* 0x0003e20000100800 */
[----:B------:R-:W-:-:S03]  /*1aba0*/  IADD3 R13, P0, PT, R13, UR14, RZ ;  /* 0x0000000e0d0d7c10 */ /* 0x000fc6000ff1e0ff */
[----:B-1----:R-:W4:Y:S04]  /*1abb0*/  LDL.LU R10, [R1+0xc4] ;  /* 0x0000c400010a7983 */ /* 0x002f280000300800 */
[----:B------:R1:W-:Y:S04]  /*1abc0*/  STL [R1+0x4a8], R9 ;  /* 0x0004a80901007387 */ /* 0x0003e80000100800 */
[----:B-1----:R-:W4:Y:S04]  /*1abd0*/  LDL.LU R9, [R1+0x25c] ;  /* 0x00025c0001097983 */ /* 0x002f280000300800 */
[----:B------:R1:W-:Y:S04]  /*1abe0*/  STL [R1+0x47c], R8 ;  /* 0x00047c0801007387 */ /* 0x0003e80000100800 */
[----:B-1----:R-:W4:Y:S04]  /*1abf0*/  LDL.LU R8, [R1+0x260] ;  /* 0x0002600001087983 */ /* 0x002f280000300800 */
[----:B------:R1:W-:Y:S02]  /*1ac00*/  STL [R1+0x4b0], R13 ;  /* 0x0004b00d01007387 */ /* 0x0003e40000100800 */
[----:B-1----:R-:W-:-:S02]  /*1ac10*/  IADD3.X R13, PT, PT, R7, UR15, RZ, P1, !PT ;  /* 0x0000000f070d7c10 */ /* 0x002fc40008ffe4ff */
[----:B--2---:R-:W-:Y:S02]  /*1ac20*/  IADD3.X R15, PT, PT, R15, UR15, RZ, P3, !PT ;  /* 0x0000000f0f0f7c10 */ /* 0x004fe40009ffe4ff */
[----:B---3--:R-:W-:Y:S02]  /*1ac30*/  IADD3 R7, P1, PT, R16, UR14, RZ ;  /* 0x0000000e10077c10 */ /* 0x008fe4000ff3e0ff */
[----:B------:R-:W2:Y:S04]  /*1ac40*/  LDL.LU R16, [R1+0x148] ;  /* 0x0001480001107983 */ /* 0x000ea80000300800 */
[----:B------:R1:W-:Y:S04]  /*1ac50*/  STL [R1+0x484], R13 ;  /* 0x0004840d01007387 */ /* 0x0003e80000100800 */
[----:B------:R3:W-:Y:S01]  /*1ac60*/  STL [R1+0x4b8], R7 ;  /* 0x0004b80701007387 */ /* 0x0007e20000100800 */
[----:B-1----:R-:W-:-:S03]  /*1ac70*/  IADD3.X R13, PT, PT, R22, UR15, RZ, P2, !PT ;  /* 0x0000000f160d7c10 */ /* 0x002fc600097fe4ff */
[----:B------:R-:W2:Y:S01]  /*1ac80*/  LDL.LU R22, [R1+0x264] ;  /* 0x0002640001167983 */ /* 0x000ea20000300800 */
[----:B---3--:R-:W-:-:S03]  /*1ac90*/  IADD3 R7, P2, PT, R21, UR14, RZ ;  /* 0x0000000e15077c10 */ /* 0x008fc6000ff5e0ff */
[----:B------:R1:W-:Y:S04]  /*1aca0*/  STL [R1+0x48c], R13 ;  /* 0x00048c0d01007387 */ /* 0x0003e80000100800 */
[----:B-1----:R-:W3:Y:S04]  /*1acb0*/  LDL.LU R13, [R1+0x48] ;  /* 0x00004800010d7983 */ /* 0x002ee80000300800 */
[----:B------:R1:W-:Y:S04]  /*1acc0*/  STL [R1+0x4c0], R7 ;  /* 0x0004c00701007387 */ /* 0x0003e80000100800 */
[----:B-1----:R-:W4:Y:S04]  /*1acd0*/  LDL.LU R7, [R1+0x268] ;  /* 0x0002680001077983 */ /* 0x002f280000300800 */
[----:B------:R-:W4:Y:S04]  /*1ace0*/  LDL.LU R21, [R1+0xc8] ;  /* 0x0000c80001157983 */ /* 0x000f280000300800 */
[----:B------:R1:W-:Y:S02]  /*1acf0*/  STL [R1+0x494], R15 ;  /* 0x0004940f01007387 */ /* 0x0003e40000100800 */
[----:B-1----:R-:W-:-:S02]  /*1ad00*/  IADD3 R15, P3, PT, R4, UR14, RZ ;  /* 0x0000000e040f7c10 */ /* 0x002fc4000ff7e0ff */
[----:B------:R-:W4:Y:S04]  /*1ad10*/  LDL.LU R4, [R1+0x26c] ;  /* 0x00026c0001047983 */ /* 0x000f280000300800 */
[----:B------:R1:W-:Y:S02]  /*1ad20*/  STL [R1+0x4c8], R15 ;  /* 0x0004c80f01007387 */ /* 0x0003e40000100800 */
[----:B-1----:R-:W-:Y:S02]  /*1ad30*/  IADD3.X R15, PT, PT, R14, UR15, RZ, P4, !PT ;  /* 0x0000000f0e0f7c10 */ /* 0x002fe4000a7fe4ff */
[----:B------:R-:W-:Y:S02]  /*1ad40*/  IADD3 R14, P4, PT, R19, UR14, RZ ;  /* 0x0000000e130e7c10 */ /* 0x000fe4000ff9e0ff */
[----:B------:R-:W4:Y:S04]  /*1ad50*/  LDL.LU R19, [R1+0x14c] ;  /* 0x00014c0001137983 */ /* 0x000f280000300800 */
[----:B------:R1:W-:Y:S04]  /*1ad60*/  STL [R1+0x49c], R15 ;  /* 0x00049c0f01007387 */ /* 0x0003e80000100800 */
[----:B-1----:R-:W4:Y:S04]  /*1ad70*/  LDL.LU R15, [R1+0x270] ;  /* 0x00027000010f7983 */ /* 0x002f280000300800 */
[----:B------:R1:W-:Y:S02]  /*1ad80*/  STL [R1+0x4d0], R14 ;  /* 0x0004d00e01007387 */ /* 0x0003e40000100800 */
[----:B-1----:R-:W-:-:S02]  /*1ad90*/  IADD3.X R14, PT, PT, R12, UR15, RZ, P5, !PT ;  /* 0x0000000f0c0e7c10 */ /* 0x002fc4000affe4ff */
[----:B------:R-:W4:Y:S04]  /*1ada0*/  LDL.LU R12, [R1+0x274] ;  /* 0x00027400010c7983 */ /* 0x000f280000300800 */
[----:B------:R1:W-:Y:S02]  /*1adb0*/  STL [R1+0x4a4], R14 ;  /* 0x0004a40e01007387 */ /* 0x0003e40000100800 */
[----:B-1----:R-:W-:Y:S02]  /*1adc0*/  IADD3 R14, P5, PT, R17, UR14, RZ ;  /* 0x0000000e110e7c10 */ /* 0x002fe4000ffbe0ff */
[----:B------:R-:W4:Y:S04]  /*1add0*/  LDL.LU R17, [R1+0x254] ;  /* 0x0002540001117983 */ /* 0x000f280000300800 */
[----:B------:R1:W-:Y:S04]  /*1ade0*/  STL [R1+0x4d8], R14 ;  /* 0x0004d80e01007387 */ /* 0x0003e80000100800 */
[----:B-1----:R-:W4:Y:S01]  /*1adf0*/  LDL.LU R14, [R1+0x4c] ;  /* 0x00004c00010e7983 */ /* 0x002f220000300800 */
[----:B--2---:R-:W-:-:S02]  /*1ae00*/  IADD3.X R22, PT, PT, R22, UR15, RZ, P4, !PT ;  /* 0x0000000f16167c10 */ /* 0x004fc4000a7fe4ff */
[----:B---3--:R-:W-:Y:S02]  /*1ae10*/  IADD3 R13, P4, PT, R13, UR14, RZ ;  /* 0x0000000e0d0d7c10 */ /* 0x008fe4000ff9e0ff */
[----:B----4-:R-:W-:Y:S02]  /*1ae20*/  IADD3.X R7, PT, PT, R7, UR15, RZ, P5, !PT ;  /* 0x0000000f07077c10 */ /* 0x010fe4000affe4ff */
[----:B------:R-:W-:Y:S02]  /*1ae30*/  IADD3.X R17, PT, PT, R17, UR15, RZ, P0, !PT ;  /* 0x0000000f11117c10 */ /* 0x000fe400087fe4ff */
[----:B------:R-:W-:-:S03]  /*1ae40*/  IADD3 R11, P0, PT, R11, UR14, RZ ;  /* 0x0000000e0b0b7c10 */ /* 0x000fc6000ff1e0ff */
[----:B------:R1:W-:Y:S02]  /*1ae50*/  STL [R1+0x4ac], R17 ;  /* 0x0004ac1101007387 */ /* 0x0003e40000100800 */
[----:B-1----:R-:W-:Y:S02]  /*1ae60*/  IADD3.X R17, PT, PT, R20, UR15, RZ, P1, !PT ;  /* 0x0000000f14117c10 */ /* 0x002fe40008ffe4ff */
[----:B------:R-:W2:Y:S04]  /*1ae70*/  LDL.LU R20, [R1+0x278] ;  /* 0x0002780001147983 */ /* 0x000ea80000300800 */
[----:B------:R1:W-:Y:S04]  /*1ae80*/  STL [R1+0x4e0], R11 ;  /* 0x0004e00b01007387 */ /* 0x0003e80000100800 */
[----:B-1----:R-:W3:Y:S04]  /*1ae90*/  LDL.LU R11, [R1+0xcc] ;  /* 0x0000cc00010b7983 */ /* 0x002ee80000300800 */
[----:B------:R1:W-:Y:S02]  /*1aea0*/  STL [R1+0x4b4], R17 ;  /* 0x0004b41101007387 */ /* 0x0003e40000100800 */
[----:B-1----:R-:W-:-:S02]  /*1aeb0*/  IADD3 R17, P1, PT, R10, UR14, RZ ;  /* 0x0000000e0a117c10 */ /* 0x002fc4000ff3e0ff */
[----:B------:R-:W4:Y:S04]  /*1aec0*/  LDL.LU R10, [R1+0x27c] ;  /* 0x00027c00010a7983 */ /* 0x000f280000300800 */
[----:B------:R1:W-:Y:S02]  /*1aed0*/  STL [R1+0x4e8], R17 ;  /* 0x0004e81101007387 */ /* 0x0003e40000100800 */
[----:B-1----:R-:W-:Y:S02]  /*1aee0*/  IADD3.X R17, PT, PT, R9, UR15, RZ, P2, !PT ;  /* 0x0000000f09117c10 */ /* 0x002fe400097fe4ff */
[----:B------:R-:W3:Y:S04]  /*1aef0*/  LDL.LU R9, [R1+0x280] ;  /* 0x0002800001097983 */ /* 0x000ee80000300800 */
[----:B------:R1:W-:Y:S02]  /*1af00*/  STL [R1+0x4bc], R17 ;  /* 0x0004bc1101007387 */ /* 0x0003e40000100800 */
[----:B-1----:R-:W-:-:S02]  /*1af10*/  IADD3 R17, P2, PT, R16, UR14, RZ ;  /* 0x0000000e10117c10 */ /* 0x002fc4000ff5e0ff */
[----:B------:R-:W-:Y:S02]  /*1af20*/  IADD3.X R16, PT, PT, R8, UR15, RZ, P3, !PT ;  /* 0x0000000f08107c10 */ /* 0x000fe40009ffe4ff */
[----:B------:R-:W-:Y:S01]  /*1af30*/  IADD3 R8, P3, PT, R18, UR14, RZ ;  /* 0x0000000e12087c10 */ /* 0x000fe2000ff7e0ff */
[----:B------:R1:W-:Y:S04]  /*1af40*/  STL [R1+0x4f0], R17 ;  /* 0x0004f01101007387 */ /* 0x0003e80000100800 */
[----:B------:R-:W3:Y:S04]  /*1af50*/  LDL.LU R18, [R1+0x150] ;  /* 0x0001500001127983 */ /* 0x000ee80000300800 */
[----:B------:R1:W-:Y:S04]  /*1af60*/  STL [R1+0x4c4], R16 ;  /* 0x0004c41001007387 */ /* 0x0003e80000100800 */
[----:B-1----:R-:W3:Y:S04]  /*1af70*/  LDL.LU R17, [R1+0x284] ;  /* 0x0002840001117983 */ /* 0x002ee80000300800 */
[----:B------:R1:W-:Y:S04]  /*1af80*/  STL [R1+0x4f8], R8 ;  /* 0x0004f80801007387 */ /* 0x0003e80000100800 */
[----:B------:R-:W3:Y:S04]  /*1af90*/  LDL.LU R16, [R1+0x50] ;  /* 0x0000500001107983 */ /* 0x000ee80000300800 */
[----:B-1----:R-:W3:Y:S04]  /*1afa0*/  LDL.LU R8, [R1+0x288] ;  /* 0x0002880001087983 */ /* 0x002ee80000300800 */
[----:B------:R1:W-:Y:S01]  /*1afb0*/  STL [R1+0x4cc], R22 ;  /* 0x0004cc1601007387 */ /* 0x0003e20000100800 */
[----:B------:R-:W-:-:S02]  /*1afc0*/  IADD3.X R4, PT, PT, R4, UR15, RZ, P0, !PT ;  /* 0x0000000f04047c10 */ /* 0x000fc400087fe4ff */
[----:B------:R-:W-:Y:S01]  /*1afd0*/  IADD3 R19, P0, PT, R19, UR14, RZ ;  /* 0x0000000e13137c10 */ /* 0x000fe2000ff1e0ff */
[----:B-1----:R-:W3:Y:S04]  /*1afe0*/  LDL.LU R22, [R1+0xaa4] ;  /* 0x000aa40001167983 */ /* 0x002ee80000300800 */
[----:B------:R1:W-:Y:S02]  /*1aff0*/  STL [R1+0x500], R13 ;  /* 0x0005000d01007387 */ /* 0x0003e40000100800 */
[----:B-1----:R-:W-:Y:S02]  /*1b000*/  IADD3 R13, P5, PT, R21, UR14, RZ ;  /* 0x0000000e150d7c10 */ /* 0x002fe4000ffbe0ff */
[----:B------:R-:W3:Y:S04]  /*1b010*/  LDL.LU R21, [R1+0xd0] ;  /* 0x0000d00001157983 */ /* 0x000ee80000300800 */
[----:B------:R1:W-:Y:S04]  /*1b020*/  STL [R1+0x4d4], R7 ;  /* 0x0004d40701007387 */ /* 0x0003e80000100800 */
[----:B-1----:R-:W3:Y:S04]  /*1b030*/  LDL.LU R7, [R1+0x28c] ;  /* 0x00028c0001077983 */ /* 0x002ee80000300800 */
[----:B------:R1:W-:Y:S04]  /*1b040*/  STL [R1+0x508], R13 ;  /* 0x0005080d01007387 */ /* 0x0003e80000100800 */
[----:B-1----:R-:W3:Y:S04]  /*1b050*/  LDL.LU R13, [R1+0x154] ;  /* 0x00015400010d7983 */ /* 0x002ee80000300800 */
[----:B------:R1:W-:Y:S04]  /*1b060*/  STL [R1+0x4dc], R4 ;  /* 0x0004dc0401007387 */ /* 0x0003e80000100800 */
[----:B-1----:R-:W3:Y:S04]  /*1b070*/  LDL.LU R4, [R1+0x290] ;  /* 0x0002900001047983 */ /* 0x002ee80000300800 */
[----:B------:R1:W-:Y:S04]  /*1b080*/  STL [R1+0x510], R19 ;  /* 0x0005101301007387 */ /* 0x0003e80000100800 */
[----:B-1----:R-:W3:Y:S01]  /*1b090*/  LDL.LU R19, [R1+0xaa0] ;  /* 0x000aa00001137983 */ /* 0x002ee20000300800 */
[----:B------:R-:W-:-:S05]  /*1b0a0*/  IADD3.X R15, PT, PT, R15, UR15, RZ, P1, !PT ;  /* 0x0000000f0f0f7c10 */ /* 0x000fca0008ffe4ff */
[----:B------:R1:W-:Y:S02]  /*1b0b0*/  STL [R1+0x4e4], R15 ;  /* 0x0004e40f01007387 */ /* 0x0003e40000100800 */
[----:B-1----:R-:W-:Y:S02]  /*1b0c0*/  IADD3.X R15, PT, PT, R12, UR15, RZ, P2, !PT ;  /* 0x0000000f0c0f7c10 */ /* 0x002fe400097fe4ff */
[----:B------:R-:W4:Y:S01]  /*1b0d0*/  LDL.LU R12, [R1+0x54] ;  /* 0x00005400010c7983 */ /* 0x000f220000300800 */
[----:B------:R-:W-:Y:S02]  /*1b0e0*/  IADD3 R14, P2, PT, R14, UR14, RZ ;  /* 0x0000000e0e0e7c10 */ /* 0x000fe4000ff5e0ff */
[----:B--2---:R-:W-:Y:S02]  /*1b0f0*/  IADD3.X R20, PT, PT, R20, UR15, RZ, P3, !PT ;  /* 0x0000000f14147c10 */ /* 0x004fe40009ffe4ff */
[----:B---3--:R-:W-:-:S05]  /*1b100*/  IADD3 R19, P1, PT, R19, UR14, RZ ;  /* 0x0000000e13137c10 */ /* 0x008fca000ff3e0ff */
[----:B------:R1:W-:Y:S04]  /*1b110*/  STL [R1+0x518], R19 ;  /* 0x0005181301007387 */ /* 0x0003e80000100800 */
[----:B------:R2:W-:Y:S04]  /*1b120*/  STL [R1+0x4ec], R15 ;  /* 0x0004ec0f01007387 */ /* 0x0005e80000100800 */
[----:B-1----:R-:W3:Y:S04]  /*1b130*/  LDL.LU R19, [R1+0x298] ;  /* 0x0002980001137983 */ /* 0x002ee80000300800 */
[----:B--2---:R-:W2:Y:S04]  /*1b140*/  LDL.LU R15, [R1+0xd4] ;  /* 0x0000d400010f7983 */ /* 0x004ea80000300800 */
[----:B------:R1:W-:Y:S04]  /*1b150*/  STL [R1+0x520], R14 ;  /* 0x0005200e01007387 */ /* 0x0003e80000100800 */
[----:B-1----:R-:W2:Y:S04]  /*1b160*/  LDL.LU R14, [R1+0x29c] ;  /* 0x00029c00010e7983 */ /* 0x002ea80000300800 */
[----:B------:R1:W-:Y:S04]  /*1b170*/  STL [R1+0x4f4], R20 ;  /* 0x0004f41401007387 */ /* 0x0003e80000100800 */
[----:B-1----:R-:W2:Y:S01]  /*1b180*/  LDL.LU R20, [R1+0xa9c] ;  /* 0x000a9c0001147983 */ /* 0x002ea20000300800 */
[----:B------:R-:W-:-:S02]  /*1b190*/  IADD3 R11, P3, PT, R11, UR14, RZ ;  /* 0x0000000e0b0b7c10 */ /* 0x000fc4000ff7e0ff */
[----:B----4-:R-:W-:Y:S02]  /*1b1a0*/  IADD3.X R10, PT, PT, R10, UR15, RZ, P4, !PT ;  /* 0x0000000f0a0a7c10 */ /* 0x010fe4000a7fe4ff */
[----:B------:R-:W-:Y:S01]  /*1b1b0*/  IADD3 R18, P4, PT, R18, UR14, RZ ;  /* 0x0000000e12127c10 */ /* 0x000fe2000ff9e0ff */
[----:B------:R1:W-:Y:S01]  /*1b1c0*/  STL [R1+0x528], R11 ;  /* 0x0005280b01007387 */ /* 0x0003e20000100800 */
[----:B------:R-:W-:Y:S02]  /*1b1d0*/  IADD3.X R9, PT, PT, R9, UR15, RZ, P5, !PT ;  /* 0x0000000f09097c10 */ /* 0x000fe4000affe4ff */
[----:B------:R-:W-:Y:S02]  /*1b1e0*/  IADD3.X R17, PT, PT, R17, UR15, RZ, P0, !PT ;  /* 0x0000000f11117c10 */ /* 0x000fe400087fe4ff */
[----:B------:R-:W-:Y:S01]  /*1b1f0*/  IADD3 R16, P0, PT, R16, UR14, RZ ;  /* 0x0000000e10107c10 */ /* 0x000fe2000ff1e0ff */
[----:B-1----:R-:W4:Y:S04]  /*1b200*/  LDL.LU R11, [R1+0x158] ;  /* 0x00015800010b7983 */ /* 0x002f280000300800 */
[----:B------:R1:W-:Y:S01]  /*1b210*/  STL [R1+0x4fc], R10 ;  /* 0x0004fc0a01007387 */ /* 0x0003e20000100800 */
[----:B------:R-:W-:-:S03]  /*1b220*/  IADD3.X R8, PT, PT, R8, UR15, RZ, P1, !PT ;  /* 0x0000000f08087c10 */ /* 0x000fc60008ffe4ff */
[----:B-1----:R-:W3:Y:S04]  /*1b230*/  LDL.LU R10, [R1+0x2a0] ;  /* 0x0002a000010a7983 */ /* 0x002ee80000300800 */
[----:B------:R1:W-:Y:S01]  /*1b240*/  STL [R1+0x530], R18 ;  /* 0x0005301201007387 */ /* 0x0003e20000100800 */
[----:B------:R-:W-:-:S03]  /*1b250*/  IADD3 R21, P1, PT, R21, UR14, RZ ;  /* 0x0000000e15157c10 */ /* 0x000fc6000ff3e0ff */
[----:B-1----:R-:W3:Y:S04]  /*1b260*/  LDL.LU R18, [R1+0x2a4] ;  /* 0x0002a40001127983 */ /* 0x002ee80000300800 */
[----:B------:R1:W-:Y:S04]  /*1b270*/  STL [R1+0x504], R9 ;  /* 0x0005040901007387 */ /* 0x0003e80000100800 */
[----:B-1----:R-:W3:Y:S01]  /*1b280*/  LDL.LU R9, [R1+0x58] ;  /* 0x0000580001097983 */ /* 0x002ee20000300800 */
[----:B--2---:R-:W-:-:S05]  /*1b290*/  IADD3 R20, P5, PT, R20, UR14, RZ ;  /* 0x0000000e14147c10 */ /* 0x004fca000ffbe0ff */
[----:B------:R1:W-:Y:S04]  /*1b2a0*/  STL [R1+0x538], R20 ;  /* 0x0005381401007387 */ /* 0x0003e80000100800 */
[----:B------:R2:W-:Y:S04]  /*1b2b0*/  STL [R1+0x50c], R17 ;  /* 0x00050c1101007387 */ /* 0x0005e80000100800 */
[----:B-1----:R-:W3:Y:S04]  /*1b2c0*/  LDL.LU R20, [R1+0x2a8] ;  /* 0x0002a80001147983 */ /* 0x002ee80000300800 */
[----:B------:R1:W-:Y:S04]  /*1b2d0*/  STL [R1+0x540], R16 ;  /* 0x0005401001007387 */ /* 0x0003e80000100800 */
[----:B--2---:R-:W2:Y:S04]  /*1b2e0*/  LDL.LU R17, [R1+0xd8] ;  /* 0x0000d80001117983 */ /* 0x004ea80000300800 */
[----:B------:R4:W-:Y:S04]  /*1b2f0*/  STL [R1+0x514], R8 ;  /* 0x0005140801007387 */ /* 0x0009e80000100800 */
[----:B-1----:R-:W2:Y:S04]  /*1b300*/  LDL.LU R16, [R1+0x2ac] ;  /* 0x0002ac0001107983 */ /* 0x002ea80000300800 */
[----:B----4-:R-:W4:Y:S04]  /*1b310*/  LDL.LU R8, [R1+0x15c] ;  /* 0x00015c0001087983 */ /* 0x010f280000300800 */
[----:B------:R1:W-:Y:S04]  /*1b320*/  STL [R1+0x548], R21 ;  /* 0x0005481501007387 */ /* 0x0003e80000100800 */
[----:B-1----:R-:W2:Y:S01]  /*1b330*/  LDL.LU R21, [R1+0xa98] ;  /* 0x000a980001157983 */ /* 0x002ea20000300800 */
[----:B------:R-:W-:-:S02]  /*1b340*/  IADD3.X R7, PT, PT, R7, UR15, RZ, P2, !PT ;  /* 0x0000000f07077c10 */ /* 0x000fc400097fe4ff */
[----:B------:R-:W-:Y:S02]  /*1b350*/  IADD3 R13, P2, PT, R13, UR14, RZ ;  /* 0x0000000e0d0d7c10 */ /* 0x000fe4000ff5e0ff */
[----:B------:R-:W-:Y:S01]  /*1b360*/  IADD3.X R4, PT, PT, R4, UR15, RZ, P3, !PT ;  /* 0x0000000f04047c10 */ /* 0x000fe20009ffe4ff */
[----:B------:R1:W-:Y:S04]  /*1b370*/  STL [R1+0x51c], R7 ;  /* 0x00051c0701007387 */ /* 0x0003e80000100800 */
[----:B-1----:R-:W3:Y:S04]  /*1b380*/  LDL.LU R7, [R1+0x2b0] ;  /* 0x0002b00001077983 */ /* 0x002ee80000300800 */
[----:B------:R1:W-:Y:S04]  /*1b390*/  STL [R1+0x550], R13 ;  /* 0x0005500d01007387 */ /* 0x0003e80000100800 */
[----:B-1----:R-:W4:Y:S04]  /*1b3a0*/  LDL.LU R13, [R1+0x2b4] ;  /* 0x0002b400010d7983 */ /* 0x002f280000300800 */
[----:B------:R1:W-:Y:S04]  /*1b3b0*/  STL [R1+0x524], R4 ;  /* 0x0005240401007387 */ /* 0x0003e80000100800 */
[----:B-1----:R-:W4:Y:S01]  /*1b3c0*/  LDL.LU R4, [R1+0x5c] ;  /* 0x00005c0001047983 */ /* 0x002f220000300800 */
[----:B--2---:R-:W-:-:S05]  /*1b3d0*/  IADD3 R21, P3, PT, R21, UR14, RZ ;  /* 0x0000000e15157c10 */ /* 0x004fca000ff7e0ff */
[----:B------:R1:W-:Y:S04]  /*1b3e0*/  STL [R1+0x558], R21 ;  /* 0x0005581501007387 */ /* 0x0003e80000100800 */
[----:B-1----:R-:W2:Y:S01]  /*1b3f0*/  LDL.LU R21, [R1+0x294] ;  /* 0x0002940001157983 */ /* 0x002ea20000300800 */
[----:B---3--:R-:W-:Y:S02]  /*1b400*/  IADD3.X R19, PT, PT, R19, UR15, RZ, P5, !PT ;  /* 0x0000000f13137c10 */ /* 0x008fe4000affe4ff */
[----:B------:R-:W-:Y:S02]  /*1b410*/  IADD3.X R18, PT, PT, R18, UR15, RZ, P2, !PT ;  /* 0x0000000f12127c10 */ /* 0x000fe400097fe4ff */
[----:B------:R-:W-:Y:S02]  /*1b420*/  IADD3 R9, P2, PT, R9, UR14, RZ ;  /* 0x0000000e09097c10 */ /* 0x000fe4000ff5e0ff */
[----:B--2---:R-:W-:-:S05]  /*1b430*/  IADD3.X R21, PT, PT, R21, UR15, RZ, P4, !PT ;  /* 0x0000000f15157c10 */ /* 0x004fca000a7fe4ff */
[----:B------:R1:W-:Y:S02]  /*1b440*/  STL [R1+0x52c], R21 ;  /* 0x00052c1501007387 */ /* 0x0003e40000100800 */
[----:B-1----:R-:W-:Y:S02]  /*1b450*/  IADD3 R21, P4, PT, R12, UR14, RZ ;  /* 0x0000000e0c157c10 */ /* 0x002fe4000ff9e0ff */
[----:B------:R-:W2:Y:S04]  /*1b460*/  LDL.LU R12, [R1+0x2b8] ;  /* 0x0002b800010c7983 */ /* 0x000ea80000300800 */
[----:B------:R1:W-:Y:S04]  /*1b470*/  STL [R1+0x560], R21 ;  /* 0x0005601501007387 */ /* 0x0003e80000100800 */
[----:B------:R3:W-:Y:S01]  /*1b480*/  STL [R1+0x534], R19 ;  /* 0x0005341301007387 */ /* 0x0007e20000100800 */
[----:B-1----:R-:W-:-:S03]  /*1b490*/  IADD3 R21, P5, PT, R15, UR14, RZ ;  /* 0x0000000e0f157c10 */ /* 0x002fc6000ffbe0ff */
[----:B------:R-:W2:Y:S01]  /*1b4a0*/  LDL.LU R15, [R1+0xdc] ;  /* 0x0000dc00010f7983 */ /* 0x000ea20000300800 */
[----:B---3--:R-:W-:-:S03]  /*1b4b0*/  IADD3.X R19, PT, PT, R14, UR15, RZ, P0, !PT ;  /* 0x0000000f0e137c10 */ /* 0x008fc600087fe4ff */
[----:B------:R1:W-:Y:S04]  /*1b4c0*/  STL [R1+0x568], R21 ;  /* 0x0005681501007387 */ /* 0x0003e80000100800 */
[----:B------:R-:W3:Y:S04]  /*1b4d0*/  LDL.LU R14, [R1+0x2bc] ;  /* 0x0002bc00010e7983 */ /* 0x000ee80000300800 */
[----:B------:R4:W-:Y:S01]  /*1b4e0*/  STL [R1+0x53c], R19 ;  /* 0x00053c1301007387 */ /* 0x0009e20000100800 */
[----:B-1----:R-:W-:Y:S02]  /*1b4f0*/  IADD3.X R21, PT, PT, R10, UR15, RZ, P1, !PT ;  /* 0x0000000f0a157c10 */ /* 0x002fe40008ffe4ff */
[----:B----4-:R-:W-:-:S02]  /*1b500*/  IADD3 R19, P0, PT, R11, UR14, RZ ;  /* 0x0000000e0b137c10 */ /* 0x010fc4000ff1e0ff */
[----:B------:R-:W4:Y:S04]  /*1b510*/  LDL.LU R11, [R1+0x160] ;  /* 0x00016000010b7983 */ /* 0x000f280000300800 */
[----:B------:R1:W-:Y:S04]  /*1b520*/  STL [R1+0x570], R19 ;  /* 0x0005701301007387 */ /* 0x0003e80000100800 */
[----:B------:R-:W4:Y:S01]  /*1b530*/  LDL.LU R10, [R1+0x2c0] ;  /* 0x0002c000010a7983 */ /* 0x000f220000300800 */
[----:B-1----:R-:W-:-:S03]  /*1b540*/  IADD3 R19, P1, PT, R22, UR14, RZ ;  /* 0x0000000e16137c10 */ /* 0x002fc6000ff3e0ff */
[----:B------:R1:W-:Y:S04]  /*1b550*/  STL [R1+0x544], R21 ;  /* 0x0005441501007387 */ /* 0x0003e80000100800 */
[----:B------:R1:W-:Y:S04]  /*1b560*/  STL [R1+0x578], R19 ;  /* 0x0005781301007387 */ /* 0x0003e80000100800 */
[----:B-1----:R-:W4:Y:S04]  /*1b570*/  LDL.LU R21, [R1+0x2c4] ;  /* 0x0002c40001157983 */ /* 0x002f280000300800 */
[----:B------:R1:W-:Y:S04]  /*1b580*/  STL [R1+0x54c], R18 ;  /* 0x00054c1201007387 */ /* 0x0003e80000100800 */
[----:B------:R-:W4:Y:S04]  /*1b590*/  LDL.LU R19, [R1+0x60] ;  /* 0x0000600001137983 */ /* 0x000f280000300800 */
[----:B------:R1:W-:Y:S04]  /*1b5a0*/  STL [R1+0x580], R9 ;  /* 0x0005800901007387 */ /* 0x0003e80000100800 */
[----:B-1----:R-:W4:Y:S01]  /*1b5b0*/  LDL.LU R18, [R1+0x2c8] ;  /* 0x0002c80001127983 */ /* 0x002f220000300800 */
[----:B------:R-:W-:-:S02]  /*1b5c0*/  IADD3.X R22, PT, PT, R20, UR15, RZ, P3, !PT ;  /* 0x0000000f14167c10 */ /* 0x000fc40009ffe4ff */
[----:B------:R-:W-:Y:S01]  /*1b5d0*/  IADD3 R17, P3, PT, R17, UR14, RZ ;  /* 0x0000000e11117c10 */ /* 0x000fe2000ff7e0ff */
[----:B------:R-:W4:Y:S01]  /*1b5e0*/  LDL.LU R9, [R1+0xe0] ;  /* 0x0000e00001097983 */ /* 0x000f220000300800 */
[----:B------:R-:W-:-:S03]  /*1b5f0*/  IADD3.X R20, PT, PT, R16, UR15, RZ, P4, !PT ;  /* 0x0000000f10147c10 */ /* 0x000fc6000a7fe4ff */
[----:B------:R-:W-:Y:S01]  /*1b600*/  STL [R1+0x554], R22 ;  /* 0x0005541601007387 */ /* 0x000fe20000100800 */
[----:B------:R-:W-:-:S03]  /*1b610*/  IADD3 R16, P4, PT, R8, UR14, RZ ;  /* 0x0000000e08107c10 */ /* 0x000fc6000ff9e0ff */
[----:B------:R1:W-:Y:S04]  /*1b620*/  STL [R1+0x588], R17 ;  /* 0x0005881101007387 */ /* 0x0003e80000100800 */
[----:B-1----:R-:W4:Y:S04]  /*1b630*/  LDL.LU R17, [R1+0x2cc] ;  /* 0x0002cc0001117983 */ /* 0x002f280000300800 */
[----:B------:R1:W-:Y:S04]  /*1b640*/  STL [R1+0x55c], R20 ;  /* 0x00055c1401007387 */ /* 0x0003e80000100800 */
[----:B------:R-:W4:Y:S04]  /*1b650*/  LDL.LU R8, [R1+0x164] ;  /* 0x0001640001087983 */ /* 0x000f280000300800 */
[----:B------:R1:W-:Y:S02]  /*1b660*/  STL [R1+0x590], R16 ;  /* 0x0005901001007387 */ /* 0x0003e40000100800 */
[----:B-1----:R-:W-:-:S02]  /*1b670*/  IADD3.X R20, PT, PT, R7, UR15, RZ, P5, !PT ;  /* 0x0000000f07147c10 */ /* 0x002fc4000affe4ff */
[----:B------:R-:W4:Y:S01]  /*1b680*/  LDL.LU R7, [R1+0x2d0] ;  /* 0x0002d00001077983 */ /* 0x000f220000300800 */
[----:B------:R-:W-:Y:S02]  /*1b690*/  IADD3.X R13, PT, PT, R13, UR15, RZ, P0, !PT ;  /* 0x0000000f0d0d7c10 */ /* 0x000fe400087fe4ff */
[----:B------:R-:W-:Y:S01]  /*1b6a0*/  IADD3 R16, P5, PT, R23, UR14, RZ ;  /* 0x0000000e17107c10 */ /* 0x000fe2000ffbe0ff */
[----:B------:R1:W-:Y:S01]  /*1b6b0*/  STL [R1+0x564], R20 ;  /* 0x0005641401007387 */ /* 0x0003e20000100800 */
[----:B------:R-:W-:-:S03]  /*1b6c0*/  IADD3 R4, P0, PT, R4, UR14, RZ ;  /* 0x0000000e04047c10 */ /* 0x000fc6000ff1e0ff */
[----:B------:R-:W-:Y:S04]  /*1b6d0*/  STL [R1+0x598], R16 ;  /* 0x0005981001007387 */ /* 0x000fe80000100800 */
[----:B------:R-:W4:Y:S04]  /*1b6e0*/  LDL.LU R22, [R1+0x2d4] ;  /* 0x0002d40001167983 */ /* 0x000f280000300800 */
[----:B------:R-:W-:Y:S04]  /*1b6f0*/  STL [R1+0x56c], R13 ;  /* 0x00056c0d01007387 */ /* 0x000fe80000100800 */
[----:B-1----:R-:W4:Y:S04]  /*1b700*/  LDL.LU R20, [R1+0x64] ;  /* 0x0000640001147983 */ /* 0x002f280000300800 */
[----:B------:R1:W-:Y:S04]  /*1b710*/  STL [R1+0x5a0], R4 ;  /* 0x0005a00401007387 */ /* 0x0003e80000100800 */
[----:B-1----:R-:W4:Y:S04]  /*1b720*/  LDL.LU R4, [R1+0x2d8] ;  /* 0x0002d80001047983 */ /* 0x002f280000300800 */
[----:B------:R-:W4:Y:S04]  /*1b730*/  LDL.LU R16, [R1+0xe4] ;  /* 0x0000e40001107983 */ /* 0x000f280000300800 */
[----:B------:R-:W4:Y:S01]  /*1b740*/  LDL.LU R13, [R1+0x2dc] ;  /* 0x0002dc00010d7983 */ /* 0x000f220000300800 */
[----:B--2---:R-:W-:-:S05]  /*1b750*/  IADD3.X R12, PT, PT, R12, UR15, RZ, P1, !PT ;  /* 0x0000000f0c0c7c10 */ /* 0x004fca0008ffe4ff */
[----:B------:R1:W-:Y:S04]  /*1b760*/  STL [R1+0x574], R12 ;  /* 0x0005740c01007387 */ /* 0x0003e80000100800 */
[----:B-1----:R-:W2:Y:S01]  /*1b770*/  LDL.LU R12, [R1+0x168] ;  /* 0x00016800010c7983 */ /* 0x002ea20000300800 */
[----:B------:R-:W-:-:S05]  /*1b780*/  IADD3 R15, P1, PT, R15, UR14, RZ ;  /* 0x0000000e0f0f7c10 */ /* 0x000fca000ff3e0ff */
[----:B------:R1:W-:Y:S01]  /*1b790*/  STL [R1+0x5a8], R15 ;  /* 0x0005a80f01007387 */ /* 0x0003e20000100800 */
[----:B---3--:R-:W-:-:S03]  /*1b7a0*/  IADD3.X R23, PT, PT, R14, UR15, RZ, P2, !PT ;  /* 0x0000000f0e177c10 */ /* 0x008fc600097fe4ff */
[----:B-1----:R-:W3:Y:S04]  /*1b7b0*/  LDL.LU R15, [R1+0x2e0] ;  /* 0x0002e000010f7983 */ /* 0x002ee80000300800 */
[----:B------:R1:W-:Y:S01]  /*1b7c0*/  STL [R1+0x57c], R23 ;  /* 0x00057c1701007387 */ /* 0x0003e20000100800 */
[----:B----4-:R-:W-:-:S03]  /*1b7d0*/  IADD3 R14, P2, PT, R11, UR14, RZ ;  /* 0x0000000e0b0e7c10 */ /* 0x010fc6000ff5e0ff */
[----:B------:R-:W4:Y:S04]  /*1b7e0*/  LDL.LU R11, [R1+0x2e4] ;  /* 0x0002e400010b7983 */ /* 0x000f280000300800 */
[----:B------:R1:W-:Y:S02]  /*1b7f0*/  STL [R1+0x5b0], R14 ;  /* 0x0005b00e01007387 */ /* 0x0003e40000100800 */
[----:B-1----:R-:W-:Y:S02]  /*1b800*/  IADD3.X R23, PT, PT, R10, UR15, RZ, P3, !PT ;  /* 0x0000000f0a177c10 */ /* 0x002fe40009ffe4ff */
[----:B------:R-:W4:Y:S04]  /*1b810*/  LDL.LU R14, [R1+0x68] ;  /* 0x00006800010e7983 */ /* 0x000f280000300800 */
[----:B------:R-:W4:Y:S04]  /*1b820*/  LDL.LU R10, [R1+0x2e8] ;  /* 0x0002e800010a7983 */ /* 0x000f280000300800 */
[----:B------:R1:W-:Y:S01]  /*1b830*/  STL [R1+0x584], R23 ;  /* 0x0005841701007387 */ /* 0x0003e20000100800 */
[----:B------:R-:W-:-:S02]  /*1b840*/  IADD3.X R21, PT, PT, R21, UR15, RZ, P4, !PT ;  /* 0x0000000f15157c10 */ /* 0x000fc4000a7fe4ff */
[----:B-1----:R-:W-:Y:S02]  /*1b850*/  IADD3 R23, P3, PT, R24, UR14, RZ ;  /* 0x0000000e18177c10 */ /* 0x002fe4000ff7e0ff */
[----:B------:R-:W-:-:S03]  /*1b860*/  IADD3 R19, P4, PT, R19, UR14, RZ ;  /* 0x0000000e13137c10 */ /* 0x000fc6000ff9e0ff */
[----:B------:R-:W-:Y:S01]  /*1b870*/  STL [R1+0x5b8], R23 ;  /* 0x0005b81701007387 */ /* 0x000fe20000100800 */
[----:B------:R-:W-:-:S03]  /*1b880*/  IADD3.X R18, PT, PT, R18, UR15, RZ, P5, !PT ;  /* 0x0000000f12127c10 */ /* 0x000fc6000affe4ff */
[----:B------:R1:W-:Y:S01]  /*1b890*/  STL [R1+0x58c], R21 ;  /* 0x00058c1501007387 */ /* 0x0003e20000100800 */
[----:B------:R-:W-:-:S03]  /*1b8a0*/  IADD3 R9, P5, PT, R9, UR14, RZ ;  /* 0x0000000e09097c10 */ /* 0x000fc6000ffbe0ff */
[----:B------:R1:W-:Y:S04]  /*1b8b0*/  STL [R1+0x5c0], R19 ;  /* 0x0005c01301007387 */ /* 0x0003e80000100800 */
[----:B-1----:R-:W4:Y:S04]  /*1b8c0*/  LDL.LU R21, [R1+0xe8] ;  /* 0x0000e80001157983 */ /* 0x002f280000300800 */
[----:B------:R1:W-:Y:S04]  /*1b8d0*/  STL [R1+0x594], R18 ;  /* 0x0005941201007387 */ /* 0x0003e80000100800 */
[----:B------:R-:W4:Y:S04]  /*1b8e0*/  LDL.LU R19, [R1+0x2ec] ;  /* 0x0002ec0001137983 */ /* 0x000f280000300800 */
[----:B------:R1:W-:Y:S04]  /*1b8f0*/  STL [R1+0x5c8], R9 ;  /* 0x0005c80901007387 */ /* 0x0003e80000100800 */
[----:B-1----:R-:W4:Y:S01]  /*1b900*/  LDL.LU R18, [R1+0x16c] ;  /* 0x00016c0001127983 */ /* 0x002f220000300800 */
[----:B------:R-:W-:-:S03]  /*1b910*/  IADD3.X R23, PT, PT, R17, UR15, RZ, P0, !PT ;  /* 0x0000000f11177c10 */ /* 0x000fc600087fe4ff */
[----:B------:R-:W4:Y:S01]  /*1b920*/  LDL.LU R9, [R1+0x2f0] ;  /* 0x0002f00001097983 */ /* 0x000f220000300800 */
[----:B------:R-:W-:-:S03]  /*1b930*/  IADD3 R8, P0, PT, R8, UR14, RZ ;  /* 0x0000000e08087c10 */ /* 0x000fc6000ff1e0ff */
[----:B------:R-:W4:Y:S01]  /*1b940*/  LDL.LU R17, [R1+0x2f4] ;  /* 0x0002f40001117983 */ /* 0x000f220000300800 */
[----:B------:R-:W-:-:S03]  /*1b950*/  IADD3.X R7, PT, PT, R7, UR15, RZ, P1, !PT ;  /* 0x0000000f07077c10 */ /* 0x000fc60008ffe4ff */
[----:B------:R-:W-:Y:S04]  /*1b960*/  STL [R1+0x59c], R23 ;  /* 0x00059c1701007387 */ /* 0x000fe80000100800 */
[----:B------:R1:W-:Y:S01]  /*1b970*/  STL [R1+0x5d0], R8 ;  /* 0x0005d00801007387 */ /* 0x0003e20000100800 */
[----:B------:R-:W-:-:S03]  /*1b980*/  IADD3 R24, P1, PT, R25, UR14, RZ ;  /* 0x0000000e19187c10 */ /* 0x000fc6000ff3e0ff */
[----:B-1----:R-:W4:Y:S01]  /*1b990*/  LDL.LU R8, [R1+0x6c] ;  /* 0x00006c0001087983 */ /* 0x002f220000300800 */
[----:B------:R-:W-:-:S03]  /*1b9a0*/  IADD3.X R23, PT, PT, R22, UR15, RZ, P2, !PT ;  /* 0x0000000f16177c10 */ /* 0x000fc600097fe4ff */
[----:B------:R1:W-:Y:S01]  /*1b9b0*/  STL [R1+0x5a4], R7 ;  /* 0x0005a40701007387 */ /* 0x0003e20000100800 */
[----:B------:R-:W-:-:S03]  /*1b9c0*/  IADD3 R22, P2, PT, R20, UR14, RZ ;  /* 0x0000000e14167c10 */ /* 0x000fc6000ff5e0ff */
[----:B-1----:R-:W4:Y:S04]  /*1b9d0*/  LDL.LU R7, [R1+0x2f8] ;  /* 0x0002f80001077983 */ /* 0x002f280000300800 */
[----:B------:R-:W-:Y:S01]  /*1b9e0*/  STL [R1+0x5d8], R24 ;  /* 0x0005d81801007387 */ /* 0x000fe20000100800 */
[----:B------:R-:W-:-:S03]  /*1b9f0*/  IADD3.X R20, PT, PT, R4, UR15, RZ, P3, !PT ;  /* 0x0000000f04147c10 */ /* 0x000fc60009ffe4ff */
[----:B------:R-:W-:Y:S04]  /*1ba00*/  STL [R1+0x5ac], R23 ;  /* 0x0005ac1701007387 */ /* 0x000fe80000100800 */
[----:B------:R-:W4:Y:S04]  /*1ba10*/  LDL.LU R4, [R1+0xec] ;  /* 0x0000ec0001047983 */ /* 0x000f280000300800 */
[----:B------:R1:W-:Y:S04]  /*1ba20*/  STL [R1+0x5e0], R22 ;  /* 0x0005e01601007387 */ /* 0x0003e80000100800 */
[----:B------:R1:W-:Y:S02]  /*1ba30*/  STL [R1+0x5b4], R20 ;  /* 0x0005b41401007387 */ /* 0x0003e40000100800 */
[----:B-1----:R-:W-:-:S02]  /*1ba40*/  IADD3 R22, P3, PT, R16, UR14, RZ ;  /* 0x0000000e10167c10 */ /* 0x002fc4000ff7e0ff */
[----:B------:R-:W-:-:S03]  /*1ba50*/  IADD3.X R20, PT, PT, R13, UR15, RZ, P4, !PT ;  /* 0x0000000f0d147c10 */ /* 0x000fc6000a7fe4ff */
[----:B------:R-:W-:Y:S04]  /*1ba60*/  STL [R1+0x5e8], R22 ;  /* 0x0005e81601007387 */ /* 0x000fe80000100800 */
[----:B------:R-:W4:Y:S04]  /*1ba70*/  LDL.LU R13, [R1+0x2fc] ;  /* 0x0002fc00010d7983 */ /* 0x000f280000300800 */
[----:B------:R3:W-:Y:S01]  /*1ba80*/  STL [R1+0x5bc], R20 ;  /* 0x0005bc1401007387 */ /* 0x0007e20000100800 */
[----:B--2---:R-:W-:-:S03]  /*1ba90*/  IADD3 R16, P4, PT, R12, UR14, RZ ;  /* 0x0000000e0c107c10 */ /* 0x004fc6000ff9e0ff */
[----:B------:R-:W2:Y:S04]  /*1baa0*/  LDL.LU R12, [R1+0x170] ;  /* 0x00017000010c7983 */ /* 0x000ea80000300800 */
[----:B------:R1:W-:Y:S01]  /*1bab0*/  STL [R1+0x5f0], R16 ;  /* 0x0005f01001007387 */ /* 0x0003e20000100800 */
[----:B---3--:R-:W-:Y:S02]  /*1bac0*/  IADD3.X R20, PT, PT, R15, UR15, RZ, P5, !PT ;  /* 0x0000000f0f147c10 */ /* 0x008fe4000affe4ff */
[----:B-1----:R-:W-:-:S03]  /*1bad0*/  IADD3 R16, P5, PT, R26, UR14, RZ ;  /* 0x0000000e1a107c10 */ /* 0x002fc6000ffbe0ff */
[----:B------:R1:W-:Y:S01]  /*1bae0*/  STL [R1+0x5c4], R20 ;  /* 0x0005c41401007387 */ /* 0x0003e20000100800 */
[----:B----4-:R-:W-:-:S03]  /*1baf0*/  IADD3.X R15, PT, PT, R11, UR15, RZ, P0, !PT ;  /* 0x0000000f0b0f7c10 */ /* 0x010fc600087fe4ff */
[----:B------:R-:W3:Y:S04]  /*1bb00*/  LDL.LU R11, [R1+0x300] ;  /* 0x00030000010b7983 */ /* 0x000ee80000300800 */
[----:B------:R4:W-:Y:S04]  /*1bb10*/  STL [R1+0x5f8], R16 ;  /* 0x0005f81001007387 */ /* 0x0009e80000100800 */
[----:B------:R4:W-:Y:S01]  /*1bb20*/  STL [R1+0x5cc], R15 ;  /* 0x0005cc0f01007387 */ /* 0x0009e20000100800 */
[----:B------:R-:W-:-:S03]  /*1bb30*/  IADD3 R14, P0, PT, R14, UR14, RZ ;  /* 0x0000000e0e0e7c10 */ /* 0x000fc6000ff1e0ff */
[----:B-1----:R-:W3:Y:S01]  /*1bb40*/  LDL.LU R20, [R1+0x304] ;  /* 0x0003040001147983 */ /* 0x002ee20000300800 */
[----:B------:R-:W-:-:S03]  /*1bb50*/  IADD3.X R10, PT, PT, R10, UR15, RZ, P1, !PT ;  /* 0x0000000f0a0a7c10 */ /* 0x000fc60008ffe4ff */
[----:B------:R1:W-:Y:S04]  /*1bb60*/  STL [R1+0x600], R14 ;  /* 0x0006000e01007387 */ /* 0x0003e80000100800 */
[----:B----4-:R-:W4:Y:S04]  /*1bb70*/  LDL.LU R16, [R1+0x70] ;  /* 0x0000700001107983 */ /* 0x010f280000300800 */
[----:B------:R1:W-:Y:S04]  /*1bb80*/  STL [R1+0x5d4], R10 ;  /* 0x0005d40a01007387 */ /* 0x0003e80000100800 */
[----:B------:R-:W4:Y:S04]  /*1bb90*/  LDL.LU R15, [R1+0x308] ;  /* 0x00030800010f7983 */ /* 0x000f280000300800 */
[----:B-1----:R-:W4:Y:S04]  /*1bba0*/  LDL.LU R14, [R1+0xf0] ;  /* 0x0000f000010e7983 */ /* 0x002f280000300800 */
[----:B------:R-:W4:Y:S01]  /*1bbb0*/  LDL.LU R10, [R1+0x30c] ;  /* 0x00030c00010a7983 */ /* 0x000f220000300800 */
[----:B------:R-:W-:-:S02]  /*1bbc0*/  IADD3 R22, P1, PT, R21, UR14, RZ ;  /* 0x0000000e15167c10 */ /* 0x000fc4000ff3e0ff */
[----:B------:R-:W-:-:S03]  /*1bbd0*/  IADD3.X R19, PT, PT, R19, UR15, RZ, P2, !PT ;  /* 0x0000000f13137c10 */ /* 0x000fc600097fe4ff */
[----:B------:R-:W-:Y:S04]  /*1bbe0*/  STL [R1+0x608], R22 ;  /* 0x0006081601007387 */ /* 0x000fe80000100800 */
[----:B------:R1:W-:Y:S01]  /*1bbf0*/  STL [R1+0x5dc], R19 ;  /* 0x0005dc1301007387 */ /* 0x0003e20000100800 */
[----:B------:R-:W-:Y:S02]  /*1bc00*/  IADD3 R21, P2, PT, R18, UR14, RZ ;  /* 0x0000000e12157c10 */ /* 0x000fe4000ff5e0ff */
[----:B------:R-:W-:Y:S02]  /*1bc10*/  IADD3.X R18, PT, PT, R9, UR15, RZ, P3, !PT ;  /* 0x0000000f09127c10 */ /* 0x000fe40009ffe4ff */
[----:B-1----:R-:W-:Y:S01]  /*1bc20*/  IADD3 R19, P3, PT, R27, UR14, RZ ;  /* 0x0000000e1b137c10 */ /* 0x002fe2000ff7e0ff */
[----:B------:R-:W-:Y:S04]  /*1bc30*/  STL [R1+0x610], R21 ;  /* 0x0006101501007387 */ /* 0x000fe80000100800 */
[----:B------:R-:W4:Y:S04]  /*1bc40*/  LDL.LU R9, [R1+0x174] ;  /* 0x0001740001097983 */ /* 0x000f280000300800 */
[----:B------:R1:W-:Y:S04]  /*1bc50*/  STL [R1+0x5e4], R18 ;  /* 0x0005e41201007387 */ /* 0x0003e80000100800 */
[----:B------:R-:W-:Y:S04]  /*1bc60*/  STL [R1+0x618], R19 ;  /* 0x0006181301007387 */ /* 0x000fe80000100800 */
[----:B------:R-:W4:Y:S01]  /*1bc70*/  LDL.LU R23, [R1+0x310] ;  /* 0x0003100001177983 */ /* 0x000f220000300800 */
[----:B-1----:R-:W-:-:S02]  /*1bc80*/  IADD3.X R18, PT, PT, R17, UR15, RZ, P4, !PT ;  /* 0x0000000f11127c10 */ /* 0x002fc4000a7fe4ff */
[----:B------:R-:W-:-:S03]  /*1bc90*/  IADD3 R17, P4, PT, R8, UR14, RZ ;  /* 0x0000000e08117c10 */ /* 0x000fc6000ff9e0ff */
[----:B------:R-:W-:Y:S04]  /*1bca0*/  STL [R1+0x5ec], R18 ;  /* 0x0005ec1201007387 */ /* 0x000fe80000100800 */
[----:B------:R-:W4:Y:S04]  /*1bcb0*/  LDL.LU R8, [R1+0x314] ;  /* 0x0003140001087983 */ /* 0x000f280000300800 */
[----:B------:R-:W-:Y:S01]  /*1bcc0*/  STL [R1+0x620], R17 ;  /* 0x0006201101007387 */ /* 0x000fe20000100800 */
[----:B------:R-:W-:-:S03]  /*1bcd0*/  IADD3.X R7, PT, PT, R7, UR15, RZ, P5, !PT ;  /* 0x0000000f07077c10 */ /* 0x000fc6000affe4ff */
[----:B------:R-:W4:Y:S04]  /*1bce0*/  LDL.LU R22, [R1+0x74] ;  /* 0x0000740001167983 */ /* 0x000f280000300800 */
[----:B------:R-:W4:Y:S04]  /*1bcf0*/  LDL.LU R21, [R1+0x318] ;  /* 0x0003180001157983 */ /* 0x000f280000300800 */
[----:B------:R1:W-:Y:S01]  /*1bd00*/  STL [R1+0x5f4], R7 ;  /* 0x0005f40701007387 */ /* 0x0003e20000100800 */
[----:B------:R-:W-:-:S03]  /*1bd10*/  IADD3 R4, P5, PT, R4, UR14, RZ ;  /* 0x0000000e04047c10 */ /* 0x000fc6000ffbe0ff */
[----:B-1----:R-:W4:Y:S04]  /*1bd20*/  LDL.LU R7, [R1+0xf4] ;  /* 0x0000f40001077983 */ /* 0x002f280000300800 */
[----:B------:R-:W4:Y:S04]  /*1bd30*/  LDL.LU R19, [R1+0x31c] ;  /* 0x00031c0001137983 */ /* 0x000f280000300800 */
[----:B------:R-:W4:Y:S04]  /*1bd40*/  LDL.LU R18, [R1+0x178] ;  /* 0x0001780001127983 */ /* 0x000f280000300800 */
[----:B------:R1:W-:Y:S04]  /*1bd50*/  STL [R1+0x628], R4 ;  /* 0x0006280401007387 */ /* 0x0003e80000100800 */
[----:B-1----:R-:W4:Y:S01]  /*1bd60*/  LDL.LU R4, [R1+0x320] ;  /* 0x0003200001047983 */ /* 0x002f220000300800 */
[----:B------:R-:W-:-:S03]  /*1bd70*/  IADD3.X R13, PT, PT, R13, UR15, RZ, P0, !PT ;  /* 0x0000000f0d0d7c10 */ /* 0x000fc600087fe4ff */
[----:B------:R-:W4:Y:S04]  /*1bd80*/  LDL.LU R17, [R1+0x324] ;  /* 0x0003240001117983 */ /* 0x000f280000300800 */
[----:B------:R1:W-:Y:S04]  /*1bd90*/  STL [R1+0x5fc], R13 ;  /* 0x0005fc0d01007387 */ /* 0x0003e80000100800 */
[----:B-1----:R-:W4:Y:S01]  /*1bda0*/  LDL.LU R13, [R1+0x78] ;  /* 0x00007800010d7983 */ /* 0x002f220000300800 */
[----:B--2---:R-:W-:-:S05]  /*1bdb0*/  IADD3 R12, P0, PT, R12, UR14, RZ ;  /* 0x0000000e0c0c7c10 */ /* 0x004fca000ff1e0ff */
[----:B------:R1:W-:Y:S04]  /*1bdc0*/  STL [R1+0x630], R12 ;  /* 0x0006300c01007387 */ /* 0x0003e80000100800 */
[----:B-1----:R-:W2:Y:S01]  /*1bdd0*/  LDL.LU R12, [R1+0x328] ;  /* 0x00032800010c7983 */ /* 0x002ea20000300800 */
[----:B---3--:R-:W-:-:S03]  /*1bde0*/  IADD3.X R25, PT, PT, R11, UR15, RZ, P1, !PT ;  /* 0x0000000f0b197c10 */ /* 0x008fc60008ffe4ff */
[----:B------:R-:W3:Y:S01]  /*1bdf0*/  LDL.LU R11, [R1+0xf8] ;  /* 0x0000f800010b7983 */ /* 0x000ee20000300800 */
[----:B------:R-:W-:-:S03]  /*1be00*/  IADD3 R24, P1, PT, R28, UR14, RZ ;  /* 0x0000000e1c187c10 */ /* 0x000fc6000ff3e0ff */
[----:B------:R-:W-:Y:S01]  /*1be10*/  STL [R1+0x604], R25 ;  /* 0x0006041901007387 */ /* 0x000fe20000100800 */
[----:B------:R-:W-:-:S03]  /*1be20*/  IADD3.X R20, PT, PT, R20, UR15, RZ, P2, !PT ;  /* 0x0000000f14147c10 */ /* 0x000fc600097fe4ff */
[----:B------:R-:W-:Y:S01]  /*1be30*/  STL [R1+0x638], R24 ;  /* 0x0006381801007387 */ /* 0x000fe20000100800 */
[----:B----4-:R-:W-:-:S03]  /*1be40*/  IADD3 R16, P2, PT, R16, UR14, RZ ;  /* 0x0000000e10107c10 */ /* 0x010fc6000ff5e0ff */
[----:B------:R1:W-:Y:S01]  /*1be50*/  STL [R1+0x60c], R20 ;  /* 0x00060c1401007387 */ /* 0x0003e20000100800 */
[----:B------:R-:W-:-:S03]  /*1be60*/  IADD3.X R15, PT, PT, R15, UR15, RZ, P3, !PT ;  /* 0x0000000f0f0f7c10 */ /* 0x000fc60009ffe4ff */
[----:B------:R4:W-:Y:S01]  /*1be70*/  STL [R1+0x640], R16 ;  /* 0x0006401001007387 */ /* 0x0009e20000100800 */
[----:B------:R-:W-:-:S03]  /*1be80*/  IADD3 R14, P3, PT, R14, UR14, RZ ;  /* 0x0000000e0e0e7c10 */ /* 0x000fc6000ff7e0ff */
[----:B------:R4:W-:Y:S01]  /*1be90*/  STL [R1+0x614], R15 ;  /* 0x0006140f01007387 */ /* 0x0009e20000100800 */
[----:B------:R-:W-:-:S03]  /*1bea0*/  IADD3.X R10, PT, PT, R10, UR15, RZ, P4, !PT ;  /* 0x0000000f0a0a7c10 */ /* 0x000fc6000a7fe4ff */
[----:B-1----:R-:W3:Y:S04]  /*1beb0*/  LDL.LU R20, [R1+0x32c] ;  /* 0x00032c0001147983 */ /* 0x002ee80000300800 */
[----:B------:R1:W-:Y:S04]  /*1bec0*/  STL [R1+0x648], R14 ;  /* 0x0006480e01007387 */ /* 0x0003e80000100800 */
[----:B----4-:R-:W4:Y:S04]  /*1bed0*/  LDL.LU R16, [R1] ;  /* 0x0000000001107983 */ /* 0x010f280000300800 */
[----:B------:R1:W-:Y:S04]  /*1bee0*/  STL [R1+0x61c], R10 ;  /* 0x00061c0a01007387 */ /* 0x0003e80000100800 */
[----:B------:R-:W4:Y:S04]  /*1bef0*/  LDL.LU R15, [R1+0x330] ;  /* 0x00033000010f7983 */ /* 0x000f280000300800 */
[----:B-1----:R-:W4:Y:S04]  /*1bf00*/  LDL.LU R14, [R1+0x7c] ;  /* 0x00007c00010e7983 */ /* 0x002f280000300800 */
[----:B------:R-:W4:Y:S01]  /*1bf10*/  LDL.LU R10, [R1+0x334] ;  /* 0x00033400010a7983 */ /* 0x000f220000300800 */
[----:B------:R-:W-:-:S03]  /*1bf20*/  IADD3 R24, P4, PT, R9, UR14, RZ ;  /* 0x0000000e09187c10 */ /* 0x000fc6000ff9e0ff */
[----:B------:R-:W4:Y:S04]  /*1bf30*/  LDL.LU R9, [R1+0xfc] ;  /* 0x0000fc0001097983 */ /* 0x000f280000300800 */
[----:B------:R1:W-:Y:S01]  /*1bf40*/  STL [R1+0x650], R24 ;  /* 0x0006501801007387 */ /* 0x0003e20000100800 */
[----:B------:R-:W-:Y:S02]  /*1bf50*/  IADD3.X R25, PT, PT, R23, UR15, RZ, P5, !PT ;  /* 0x0000000f17197c10 */ /* 0x000fe4000affe4ff */
[----:B------:R-:W-:-:S03]  /*1bf60*/  IADD3 R23, P5, PT, R29, UR14, RZ ;  /* 0x0000000e1d177c10 */ /* 0x000fc6000ffbe0ff */
[----:B------:R-:W-:Y:S01]  /*1bf70*/  STL [R1+0x624], R25 ;  /* 0x0006241901007387 */ /* 0x000fe20000100800 */
[----:B-1----:R-:W-:-:S03]  /*1bf80*/  IADD3.X R24, PT, PT, R8, UR15, RZ, P0, !PT ;  /* 0x0000000f08187c10 */ /* 0x002fc600087fe4ff */
[----:B------:R-:W4:Y:S04]  /*1bf90*/  LDL.LU R8, [R1+0x338] ;  /* 0x0003380001087983 */ /* 0x000f280000300800 */
[----:B------:R1:W-:Y:S04]  /*1bfa0*/  STL [R1+0x658], R23 ;  /* 0x0006581701007387 */ /* 0x0003e80000100800 */
[----:B------:R-:W-:Y:S01]  /*1bfb0*/  STL [R1+0x62c], R24 ;  /* 0x00062c1801007387 */ /* 0x000fe20000100800 */
[----:B------:R-:W-:Y:S02]  /*1bfc0*/  IADD3.X R21, PT, PT, R21, UR15, RZ, P1, !PT ;  /* 0x0000000f15157c10 */ /* 0x000fe40008ffe4ff */
[----:B-1----:R-:W-:-:S05]  /*1bfd0*/  IADD3 R23, P0, PT, R22, UR14, RZ ;  /* 0x0000000e16177c10 */ /* 0x002fca000ff1e0ff */
[----:B------:R-:W-:Y:S01]  /*1bfe0*/  STL [R1+0x660], R23 ;  /* 0x0006601701007387 */ /* 0x000fe20000100800 */
[----:B------:R-:W-:-:S03]  /*1bff0*/  IADD3 R22, P1, PT, R7, UR14, RZ ;  /* 0x0000000e07167c10 */ /* 0x000fc6000ff3e0ff */
[----:B------:R-:W4:Y:S04]  /*1c000*/  LDL.LU R7, [R1+0x4] ;  /* 0x0000040001077983 */ /* 0x000f280000300800 */
[----:B------:R1:W-:Y:S04]  /*1c010*/  STL [R1+0x634], R21 ;  /* 0x0006341501007387 */ /* 0x0003e80000100800 */
[----:B------:R-:W-:Y:S01]  /*1c020*/  STL [R1+0x668], R22 ;  /* 0x0006681601007387 */ /* 0x000fe20000100800 */
[----:B-1----:R-:W-:-:S05]  /*1c030*/  IADD3.X R21, PT, PT, R19, UR15, RZ, P2, !PT ;  /* 0x0000000f13157c10 */ /* 0x002fca00097fe4ff */
[----:B------:R-:W-:Y:S01]  /*1c040*/  STL [R1+0x63c], R21 ;  /* 0x00063c1501007387 */ /* 0x000fe20000100800 */
[----:B------:R-:W-:-:S03]  /*1c050*/  IADD3.X R19, PT, PT, R4, UR15, RZ, P3, !PT ;  /* 0x0000000f04137c10 */ /* 0x000fc60009ffe4ff */
[----:B------:R-:W4:Y:S01]  /*1c060*/  LDL.LU R4, [R1+0x33c] ;  /* 0x00033c0001047983 */ /* 0x000f220000300800 */
[----:B------:R-:W-:Y:S02]  /*1c070*/  IADD3 R18, P2, PT, R18, UR14, RZ ;  /* 0x0000000e12127c10 */ /* 0x000fe4000ff5e0ff */
[----:B------:R-:W-:-:S03]  /*1c080*/  IADD3.X R17, PT, PT, R17, UR15, RZ, P4, !PT ;  /* 0x0000000f11117c10 */ /* 0x000fc6000a7fe4ff */
[----:B------:R1:W-:Y:S04]  /*1c090*/  STL [R1+0x670], R18 ;  /* 0x0006701201007387 */ /* 0x0003e80000100800 */
[----:B------:R2:W-:Y:S01]  /*1c0a0*/  STL [R1+0x644], R19 ;  /* 0x0006441301007387 */ /* 0x0005e20000100800 */
[----:B-1----:R-:W-:Y:S02]  /*1c0b0*/  IADD3 R18, P3, PT, R6, UR14, RZ ;  /* 0x0000000e06127c10 */ /* 0x002fe4000ff7e0ff */
[----:B------:R-:W-:-:S03]  /*1c0c0*/  IADD3 R6, P4, PT, R13, UR14, RZ ;  /* 0x0000000e0d067c10 */ /* 0x000fc6000ff9e0ff */
[----:B------:R-:W-:Y:S04]  /*1c0d0*/  STL [R1+0x678], R18 ;  /* 0x0006781201007387 */ /* 0x000fe80000100800 */
[----:B------:R-:W-:Y:S04]  /*1c0e0*/  STL [R1+0x64c], R17 ;  /* 0x00064c1101007387 */ /* 0x000fe80000100800 */
[----:B------:R-:W4:Y:S04]  /*1c0f0*/  LDL.LU R13, [R1+0x80] ;  /* 0x00008000010d7983 */ /* 0x000f280000300800 */
[----:B------:R3:W-:Y:S01]  /*1c100*/  STL [R1+0x680], R6 ;  /* 0x0006800601007387 */ /* 0x0007e20000100800 */
[----:B--2---:R-:W-:-:S05]  /*1c110*/  IADD3.X R12, PT, PT, R12, UR15, RZ, P5, !PT ;  /* 0x0000000f0c0c7c10 */ /* 0x004fca000affe4ff */
[----:B------:R1:W-:Y:S04]  /*1c120*/  STL [R1+0x654], R12 ;  /* 0x0006540c01007387 */ /* 0x0003e80000100800 */
[----:B------:R-:W2:Y:S04]  /*1c130*/  LDL.LU R26, [R1+0x340] ;  /* 0x00034000011a7983 */ /* 0x000ea80000300800 */
[----:B------:R-:W2:Y:S01]  /*1c140*/  LDL.LU R19, [R1+0x100] ;  /* 0x0001000001137983 */ /* 0x000ea20000300800 */
[----:B---3--:R-:W-:-:S05]  /*1c150*/  IADD3 R6, P5, PT, R11, UR14, RZ ;  /* 0x0000000e0b067c10 */ /* 0x008fca000ffbe0ff */
[----:B------:R3:W-:Y:S04]  /*1c160*/  STL [R1+0x688], R6 ;  /* 0x0006880601007387 */ /* 0x0007e80000100800 */
[----:B------:R-:W2:Y:S04]  /*1c170*/  LDL.LU R18, [R1+0x344] ;  /* 0x0003440001127983 */ /* 0x000ea80000300800 */
[----:B------:R-:W2:Y:S04]  /*1c180*/  LDL.LU R17, [R1+0x8] ;  /* 0x0000080001117983 */ /* 0x000ea80000300800 */
[----:B-1----:R-:W2:Y:S04]  /*1c190*/  LDL.LU R12, [R1+0x348] ;  /* 0x00034800010c7983 */ /* 0x002ea80000300800 */
[----:B------:R-:W2:Y:S01]  /*1c1a0*/  LDL.LU R11, [R1+0x84] ;  /* 0x00008400010b7983 */ /* 0x000ea20000300800 */
[----:B---3--:R-:W-:-:S05]  /*1c1b0*/  IADD3.X R6, PT, PT, R20, UR15, RZ, P0, !PT ;  /* 0x0000000f14067c10 */ /* 0x008fca00087fe4ff */
[----:B------:R1:W-:Y:S01]  /*1c1c0*/  STL [R1+0x65c], R6 ;  /* 0x00065c0601007387 */ /* 0x0003e20000100800 */
[----:B----4-:R-:W-:Y:S02]  /*1c1d0*/  IADD3 R16, P0, PT, R16, UR14, RZ ;  /* 0x0000000e10107c10 */ /* 0x010fe4000ff1e0ff */
[----:B------:R-:W-:-:S03]  /*1c1e0*/  IADD3.X R15, PT, PT, R15, UR15, RZ, P1, !PT ;  /* 0x0000000f0f0f7c10 */ /* 0x000fc60008ffe4ff */
[----:B------:R-:W-:Y:S01]  /*1c1f0*/  STL [R1+0x690], R16 ;  /* 0x0006901001007387 */ /* 0x000fe20000100800 */
[----:B-1----:R-:W-:-:S03]  /*1c200*/  IADD3 R6, P1, PT, R14, UR14, RZ ;  /* 0x0000000e0e067c10 */ /* 0x002fc6000ff3e0ff */
[----:B------:R-:W-:Y:S01]  /*1c210*/  STL [R1+0x664], R15 ;  /* 0x0006640f01007387 */ /* 0x000fe20000100800 */
[----:B------:R-:W-:-:S03]  /*1c220*/  IADD3.X R14, PT, PT, R10, UR15, RZ, P2, !PT ;  /* 0x0000000f0a0e7c10 */ /* 0x000fc600097fe4ff */
[----:B------:R-:W3:Y:S04]  /*1c230*/  LDL.LU R10, [R1+0x34c] ;  /* 0x00034c00010a7983 */ /* 0x000ee80000300800 */
[----:B------:R1:W-:Y:S04]  /*1c240*/  STL [R1+0x698], R6 ;  /* 0x0006980601007387 */ /* 0x0003e80000100800 */
[----:B------:R-:W-:Y:S04]  /*1c250*/  STL [R1+0x66c], R14 ;  /* 0x00066c0e01007387 */ /* 0x000fe80000100800 */
[----:B------:R-:W4:Y:S01]  /*1c260*/  LDL.LU R25, [R1+0x104] ;  /* 0x0001040001197983 */ /* 0x000f220000300800 */
[----:B-1----:R-:W-:-:S03]  /*1c270*/  IADD3 R6, P2, PT, R9, UR14, RZ ;  /* 0x0000000e09067c10 */ /* 0x002fc6000ff5e0ff */
[----:B------:R-:W4:Y:S04]  /*1c280*/  LDL.LU R24, [R1+0x350] ;  /* 0x0003500001187983 */ /* 0x000f280000300800 */
[----:B------:R1:W-:Y:S04]  /*1c290*/  STL [R1+0x6a0], R6 ;  /* 0x0006a00601007387 */ /* 0x0003e80000100800 */
[----:B------:R-:W4:Y:S04]  /*1c2a0*/  LDL.LU R9, [R1+0xc] ;  /* 0x00000c0001097983 */ /* 0x000f280000300800 */
[----:B------:R-:W4:Y:S04]  /*1c2b0*/  LDL.LU R23, [R1+0x354] ;  /* 0x0003540001177983 */ /* 0x000f280000300800 */
[----:B------:R-:W4:Y:S01]  /*1c2c0*/  LDL.LU R22, [R1+0x88] ;  /* 0x0000880001167983 */ /* 0x000f220000300800 */
[----:B-1----:R-:W-:-:S05]  /*1c2d0*/  IADD3.X R6, PT, PT, R8, UR15, RZ, P3, !PT ;  /* 0x0000000f08067c10 */ /* 0x002fca0009ffe4ff */
[----:B------:R1:W-:Y:S04]  /*1c2e0*/  STL [R1+0x674], R6 ;  /* 0x0006740601007387 */ /* 0x0003e80000100800 */
[----:B------:R-:W4:Y:S04]  /*1c2f0*/  LDL.LU R8, [R1+0x358] ;  /* 0x0003580001087983 */ /* 0x000f280000300800 */
[----:B------:R-:W4:Y:S04]  /*1c300*/  LDL.LU R21, [R1+0x108] ;  /* 0x0001080001157983 */ /* 0x000f280000300800 */
[----:B------:R-:W4:Y:S01]  /*1c310*/  LDL.LU R20, [R1+0x35c] ;  /* 0x00035c0001147983 */ /* 0x000f220000300800 */
[----:B-1----:R-:W-:-:S05]  /*1c320*/  IADD3 R6, P3, PT, R7, UR14, RZ ;  /* 0x0000000e07067c10 */ /* 0x002fca000ff7e0ff */
[----:B------:R-:W-:Y:S04]  /*1c330*/  STL [R1+0x6a8], R6 ;  /* 0x0006a80601007387 */ /* 0x000fe80000100800 */
[----:B------:R-:W4:Y:S04]  /*1c340*/  LDL.LU R7, [R1+0x10] ;  /* 0x0000100001077983 */ /* 0x000f280000300800 */
[----:B------:R-:W4:Y:S04]  /*1c350*/  LDL R16, [R1+0x368] ;  /* 0x0003680001107983 */ /* 0x000f280000100800 */
[----:B------:R-:W4:Y:S01]  /*1c360*/  LDL.LU R15, [R1+0x8c] ;  /* 0x00008c00010f7983 */ /* 0x000f220000300800 */
[----:B------:R-:W-:-:S05]  /*1c370*/  IADD3.X R4, PT, PT, R4, UR15, RZ, P4, !PT ;  /* 0x0000000f04047c10 */ /* 0x000fca000a7fe4ff */
[----:B------:R1:W-:Y:S04]  /*1c380*/  STL [R1+0x67c], R4 ;  /* 0x00067c0401007387 */ /* 0x0003e80000100800 */
[----:B------:R-:W4:Y:S04]  /*1c390*/  LDL.LU R14, [R1+0x6cc] ;  /* 0x0006cc00010e7983 */ /* 0x000f280000300800 */
[----:B-1----:R-:W4:Y:S01]  /*1c3a0*/  LDL.LU R4, [R1+0x10c] ;  /* 0x00010c0001047983 */ /* 0x002f220000300800 */
[----:B------:R-:W-:-:S03]  /*1c3b0*/  IADD3 R6, P4, PT, R13, UR14, RZ ;  /* 0x0000000e0d067c10 */ /* 0x000fc6000ff9e0ff */
[----:B------:R-:W4:Y:S04]  /*1c3c0*/  LDL.LU R13, [R1+0x6d4] ;  /* 0x0006d400010d7983 */ /* 0x000f280000300800 */
[----:B------:R1:W-:Y:S01]  /*1c3d0*/  STL [R1+0x6b0], R6 ;  /* 0x0006b00601007387 */ /* 0x0003e20000100800 */
[----:B--2---:R-:W-:Y:S02]  /*1c3e0*/  IADD3.X R26, PT, PT, R26, UR15, RZ, P5, !PT ;  /* 0x0000000f1a1a7c10 */ /* 0x004fe4000affe4ff */
[----:B------:R-:W-:-:S03]  /*1c3f0*/  IADD3 R19, P5, PT, R19, UR14, RZ ;  /* 0x0000000e13137c10 */ /* 0x000fc6000ffbe0ff */
[----:B------:R-:W-:Y:S04]  /*1c400*/  STL [R1+0x684], R26 ;  /* 0x0006841a01007387 */ /* 0x000fe80000100800 */
[----:B------:R2:W-:Y:S01]  /*1c410*/  STL [R1+0x6b8], R19 ;  /* 0x0006b81301007387 */ /* 0x0005e20000100800 */
[----:B-1----:R-:W-:Y:S02]  /*1c420*/  IADD3.X R6, PT, PT, R18, UR15, RZ, P0, !PT ;  /* 0x0000000f12067c10 */ /* 0x002fe400087fe4ff */
[----:B------:R-:W-:-:S03]  /*1c430*/  IADD3 R17, P0, PT, R17, UR14, RZ ;  /* 0x0000000e11117c10 */ /* 0x000fc6000ff1e0ff */
[----:B------:R1:W-:Y:S01]  /*1c440*/  STL [R1+0x68c], R6 ;  /* 0x00068c0601007387 */ /* 0x0003e20000100800 */
[----:B------:R-:W-:-:S03]  /*1c450*/  IADD3.X R12, PT, PT, R12, UR15, RZ, P1, !PT ;  /* 0x0000000f0c0c7c10 */ /* 0x000fc60008ffe4ff */
[----:B------:R1:W-:Y:S04]  /*1c460*/  STL [R1+0x6c0], R17 ;  /* 0x0006c01101007387 */ /* 0x0003e80000100800 */
[----:B--2---:R-:W2:Y:S01]  /*1c470*/  LDL.LU R19, [R1+0x14] ;  /* 0x0000140001137983 */ /* 0x004ea20000300800 */
[----:B-1----:R-:W-:-:S03]  /*1c480*/  IADD3 R6, P1, PT, R11, UR14, RZ ;  /* 0x0000000e0b067c10 */ /* 0x002fc6000ff3e0ff */
[----:B------:R1:W-:Y:S04]  /*1c490*/  STL [R1+0x694], R12 ;  /* 0x0006940c01007387 */ /* 0x0003e80000100800 */
[----:B------:R-:W2:Y:S04]  /*1c4a0*/  LDL.LU R18, [R1+0x6dc] ;  /* 0x0006dc0001127983 */ /* 0x000ea80000300800 */
[----:B------:R3:W-:Y:S04]  /*1c4b0*/  STL [R1+0x6c8], R6 ;  /* 0x0006c80601007387 */ /* 0x0007e80000100800 */
[----:B------:R-:W2:Y:S04]  /*1c4c0*/  LDL.LU R17, [R1+0x90] ;  /* 0x0000900001117983 */ /* 0x000ea80000300800 */
[----:B-1----:R-:W2:Y:S04]  /*1c4d0*/  LDL.LU R12, [R1+0x6e4] ;  /* 0x0006e400010c7983 */ /* 0x002ea80000300800 */
[----:B------:R-:W2:Y:S01]  /*1c4e0*/  LDL.LU R11, [R1+0x110] ;  /* 0x00011000010b7983 */ /* 0x000ea20000300800 */
[----:B---3--:R-:W-:-:S03]  /*1c4f0*/  IADD3.X R6, PT, PT, R10, UR15, RZ, P2, !PT ;  /* 0x0000000f0a067c10 */ /* 0x008fc600097fe4ff */
[----:B------:R-:W3:Y:S04]  /*1c500*/  LDL.LU R10, [R1+0x6ec] ;  /* 0x0006ec00010a7983 */ /* 0x000ee80000300800 */
[----:B------:R1:W-:Y:S01]  /*1c510*/  STL [R1+0x69c], R6 ;  /* 0x00069c0601007387 */ /* 0x0003e20000100800 */
[----:B----4-:R-:W-:Y:S02]  /*1c520*/  IADD3 R25, P2, PT, R25, UR14, RZ ;  /* 0x0000000e19197c10 */ /* 0x010fe4000ff5e0ff */
[----:B------:R-:W-:-:S03]  /*1c530*/  IADD3.X R24, PT, PT, R24, UR15, RZ, P3, !PT ;  /* 0x0000000f18187c10 */ /* 0x000fc60009ffe4ff */
[----:B------:R-:W-:Y:S01]  /*1c540*/  STL [R1+0x6d0], R25 ;  /* 0x0006d01901007387 */ /* 0x000fe20000100800 */
[----:B-1----:R-:W-:-:S03]  /*1c550*/  IADD3 R6, P3, PT, R9, UR14, RZ ;  /* 0x0000000e09067c10 */ /* 0x002fc6000ff7e0ff */
[----:B------:R-:W4:Y:S01]  /*1c560*/  LDL.LU R9, [R1+0x18] ;  /* 0x0000180001097983 */ /* 0x000f220000300800 */
[----:B------:R-:W-:-:S03]  /*1c570*/  IADD3.X R23, PT, PT, R23, UR15, RZ, P4, !PT ;  /* 0x0000000f17177c10 */ /* 0x000fc6000a7fe4ff */
[----:B------:R-:W-:Y:S04]  /*1c580*/  STL [R1+0x6a4], R24 ;  /* 0x0006a41801007387 */ /* 0x000fe80000100800 */
[----:B------:R1:W-:Y:S01]  /*1c590*/  STL [R1+0x6d8], R6 ;  /* 0x0006d80601007387 */ /* 0x0003e20000100800 */
[----:B------:R-:W-:-:S03]  /*1c5a0*/  IADD3 R22, P4, PT, R22, UR14, RZ ;  /* 0x0000000e16167c10 */ /* 0x000fc6000ff9e0ff */
[----:B------:R-:W-:Y:S01]  /*1c5b0*/  STL [R1+0x6ac], R23 ;  /* 0x0006ac1701007387 */ /* 0x000fe20000100800 */
[----:B-1----:R-:W-:-:S03]  /*1c5c0*/  IADD3.X R6, PT, PT, R8, UR15, RZ, P5, !PT ;  /* 0x0000000f08067c10 */ /* 0x002fc6000affe4ff */
[----:B------:R-:W4:Y:S01]  /*1c5d0*/  LDL.LU R8, [R1+0x6f4] ;  /* 0x0006f40001087983 */ /* 0x000f220000300800 */
[----:B------:R-:W-:-:S03]  /*1c5e0*/  IADD3 R21, P5, PT, R21, UR14, RZ ;  /* 0x0000000e15157c10 */ /* 0x000fc6000ffbe0ff */
[----:B------:R-:W-:Y:S01]  /*1c5f0*/  STL [R1+0x6e0], R22 ;  /* 0x0006e01601007387 */ /* 0x000fe20000100800 */
[----:B------:R-:W-:-:S03]  /*1c600*/  IADD3.X R20, PT, PT, R20, UR15, RZ, P0, !PT ;  /* 0x0000000f14147c10 */ /* 0x000fc600087fe4ff */
[----:B------:R1:W-:Y:S04]  /*1c610*/  STL [R1+0x6b4], R6 ;  /* 0x0006b40601007387 */ /* 0x0003e80000100800 */
[----:B------:R-:W-:Y:S01]  /*1c620*/  STL [R1+0x6e8], R21 ;  /* 0x0006e81501007387 */ /* 0x000fe20000100800 */
[----:B-1----:R-:W-:-:S03]  /*1c630*/  IADD3 R6, P0, PT, R7, UR14, RZ ;  /* 0x0000000e07067c10 */ /* 0x002fc6000ff1e0ff */
[----:B------:R-:W4:Y:S01]  /*1c640*/  LDL.LU R7, [R1+0x94] ;  /* 0x0000940001077983 */ /* 0x000f220000300800 */
[----:B------:R-:W-:-:S03]  /*1c650*/  IADD3.X R16, PT, PT, R16, UR15, RZ, P1, !PT ;  /* 0x0000000f10107c10 */ /* 0x000fc60008ffe4ff */
[----:B------:R-:W-:Y:S01]  /*1c660*/  STL [R1+0x6bc], R20 ;  /* 0x0006bc1401007387 */ /* 0x000fe20000100800 */
[----:B------:R-:W-:-:S03]  /*1c670*/  IADD3 R15, P1, PT, R15, UR14, RZ ;  /* 0x0000000e0f0f7c10 */ /* 0x000fc6000ff3e0ff */
[----:B------:R1:W-:Y:S04]  /*1c680*/  STL [R1+0x6f0], R6 ;  /* 0x0006f00601007387 */ /* 0x0003e80000100800 */
[----:B------:R-:W-:Y:S04]  /*1c690*/  STL [R1+0x6c4], R16 ;  /* 0x0006c41001007387 */ /* 0x000fe80000100800 */
[----:B------:R-:W-:Y:S01]  /*1c6a0*/  STL [R1+0x6f8], R15 ;  /* 0x0006f80f01007387 */ /* 0x000fe20000100800 */
[----:B-1----:R-:W-:Y:S02]  /*1c6b0*/  IADD3.X R6, PT, PT, R14, UR15, RZ, P2, !PT ;  /* 0x0000000f0e067c10 */ /* 0x002fe400097fe4ff */
[----:B------:R-:W-:-:S02]  /*1c6c0*/  IADD3 R14, P2, PT, R4, UR14, RZ ;  /* 0x0000000e040e7c10 */ /* 0x000fc4000ff5e0ff */
[----:B------:R-:W4:Y:S04]  /*1c6d0*/  LDL.LU R4, [R1+0x6fc] ;  /* 0x0006fc0001047983 */ /* 0x000f280000300800 */
[----:B------:R1:W-:Y:S04]  /*1c6e0*/  STL [R1+0x6cc], R6 ;  /* 0x0006cc0601007387 */ /* 0x0003e80000100800 */
[----:B------:R1:W-:Y:S04]  /*1c6f0*/  STL [R1+0x700], R14 ;  /* 0x0007000e01007387 */ /* 0x0003e80000100800 */
[----:B------:R-:W4:Y:S01]  /*1c700*/  LDL.LU R26, [R1+0x70c] ;  /* 0x00070c00011a7983 */ /* 0x000f220000300800 */
[----:B-1----:R-:W-:-:S03]  /*1c710*/  IADD3.X R6, PT, PT, R13, UR15, RZ, P3, !PT ;  /* 0x0000000f0d067c10 */ /* 0x002fc60009ffe4ff */
[----:B------:R-:W4:Y:S04]  /*1c720*/  LDL.LU R25, [R1+0x704] ;  /* 0x0007040001197983 */ /* 0x000f280000300800 */
[----:B------:R2:W-:Y:S04]  /*1c730*/  STL [R1+0x6d4], R6 ;  /* 0x0006d40601007387 */ /* 0x0005e80000100800 */
[----:B------:R-:W4:Y:S04]  /*1c740*/  LDL.LU R16, [R1+0x190] ;  /* 0x0001900001107983 */ /* 0x000f280000300800 */
[----:B------:R-:W4:Y:S04]  /*1c750*/  LDL.LU R15, [R1+0x184] ;  /* 0x00018400010f7983 */ /* 0x000f280000300800 */
[----:B------:R-:W4:Y:S04]  /*1c760*/  LDL.LU R14, [R1+0x17c] ;  /* 0x00017c00010e7983 */ /* 0x000f280000300800 */
[----:B------:R-:W4:Y:S01]  /*1c770*/  LDL.LU R13, [R1+0x72c] ;  /* 0x00072c00010d7983 */ /* 0x000f220000300800 */
[----:B--2---:R-:W-:-:S05]  /*1c780*/  IADD3 R6, P3, PT, R19, UR14, RZ ;  /* 0x0000000e13067c10 */ /* 0x004fca000ff7e0ff */
[----:B------:R1:W-:Y:S01]  /*1c790*/  STL [R1+0x708], R6 ;  /* 0x0007080601007387 */ /* 0x0003e20000100800 */
[----:B------:R-:W-:Y:S02]  /*1c7a0*/  IADD3.X R18, PT, PT, R18, UR15, RZ, P4, !PT ;  /* 0x0000000f12127c10 */ /* 0x000fe4000a7fe4ff */
[----:B------:R-:W-:-:S03]  /*1c7b0*/  IADD3 R17, P4, PT, R17, UR14, RZ ;  /* 0x0000000e11117c10 */ /* 0x000fc6000ff9e0ff */
[----:B------:R-:W-:Y:S01]  /*1c7c0*/  STL [R1+0x6dc], R18 ;  /* 0x0006dc1201007387 */ /* 0x000fe20000100800 */
[----:B-1----:R-:W-:-:S03]  /*1c7d0*/  IADD3.X R6, PT, PT, R12, UR15, RZ, P5, !PT ;  /* 0x0000000f0c067c10 */ /* 0x002fc6000affe4ff */
[----:B------:R-:W-:Y:S01]  /*1c7e0*/  STL [R1+0x710], R17 ;  /* 0x0007101101007387 */ /* 0x000fe20000100800 */
[----:B------:R-:W-:-:S03]  /*1c7f0*/  IADD3 R11, P5, PT, R11, UR14, RZ ;  /* 0x0000000e0b0b7c10 */ /* 0x000fc6000ffbe0ff */
[----:B------:R-:W2:Y:S04]  /*1c800*/  LDL.LU R24, [R1+0x724] ;  /* 0x0007240001187983 */ /* 0x000ea80000300800 */
[----:B------:R3:W-:Y:S04]  /*1c810*/  STL [R1+0x6e4], R6 ;  /* 0x0006e40601007387 */ /* 0x0007e80000100800 */
[----:B------:R-:W-:Y:S04]  /*1c820*/  STL [R1+0x718], R11 ;  /* 0x0007180b01007387 */ /* 0x000fe80000100800 */
[----:B------:R-:W2:Y:S04]  /*1c830*/  LDL.LU R23, [R1+0x194] ;  /* 0x0001940001177983 */ /* 0x000ea80000300800 */
[----:B------:R-:W2:Y:S01]  /*1c840*/  LDL.LU R22, [R1+0x188] ;  /* 0x0001880001167983 */ /* 0x000ea20000300800 */
[----:B---3--:R-:W-:-:S05]  /*1c850*/  IADD3.X R6, PT, PT, R10, UR15, RZ, P0, !PT ;  /* 0x0000000f0a067c10 */ /* 0x008fca00087fe4ff */
[----:B------:R4:W-:Y:S04]  /*1c860*/  STL [R1+0x6ec], R6 ;  /* 0x0006ec0601007387 */ /* 0x0009e80000100800 */
[----:B------:R-:W3:Y:S04]  /*1c870*/  LDL.LU R21, [R1+0x198] ;  /* 0x0001980001157983 */ /* 0x000ee80000300800 */
[----:B------:R-:W3:Y:S04]  /*1c880*/  LDL.LU R20, [R1+0x734] ;  /* 0x0007340001147983 */ /* 0x000ee80000300800 */
[----:B------:R-:W3:Y:S01]  /*1c890*/  LDL.LU R19, [R1+0x19c] ;  /* 0x00019c0001137983 */ /* 0x000ee20000300800 */
[----:B----4-:R-:W-:-:S05]  /*1c8a0*/  IADD3 R6, P6, PT, R9, UR14, RZ ;  /* 0x0000000e09067c10 */ /* 0x010fca000ffde0ff */
        /* <DEDUP_REMOVED lines=9> */
[----:B-1----:R-:W-:Y:S01]  /*1c940*/  IADD3 R6, P0, PT, R7, UR14, RZ ;  /* 0x0000000e07067c10 */ /* 0x002fe2000ff1e0ff */
[----:B------:R-:W1:Y:S01]  /*1c950*/  S2R R12, SR_TID.X ;  /* 0x00000000000c7919 */ /* 0x000e620000002100 */
[----:B------:R-:W1:Y:S03]  /*1c960*/  LDCU UR14, c[0x0][0x3a8] ;  /* 0x00007500ff0e77ac */ /* 0x000e660008000800 */
[----:B------:R1:W-:Y:S04]  /*1c970*/  STL [R1+0x728], R6 ;  /* 0x0007280601007387 */ /* 0x0003e80000100800 */
[----:B------:R-:W4:Y:S01]  /*1c980*/  LDL.LU R7, [R1+0x754] ;  /* 0x0007540001077983 */ /* 0x000f220000300800 */
[----:B-1----:R-:W-:-:S03]  /*1c990*/  IADD3.X R6, PT, PT, R4, UR15, RZ, P2, !PT ;  /* 0x0000000f04067c10 */ /* 0x002fc600097fe4ff */
[----:B------:R-:W4:Y:S01]  /*1c9a0*/  LDL.LU R4, [R1+0x1ac] ;  /* 0x0001ac0001047983 */ /* 0x000f220000300800 */
[----:B------:R-:W-:-:S03]  /*1c9b0*/  SHF.R.U32.HI R12, RZ, 0x7, R12 ;  /* 0x00000007ff0c7819 */ /* 0x000fc6000001160c */
[----:B------:R1:W-:Y:S01]  /*1c9c0*/  STL [R1+0x6fc], R6 ;  /* 0x0006fc0601007387 */ /* 0x0003e20000100800 */
[----:B------:R-:W-:Y:S02]  /*1c9d0*/  SGXT.U32 R12, R12, 0x2 ;  /* 0x000000020c0c781a */ /* 0x000fe40000000000 */
[----:B------:R-:W-:Y:S02]  /*1c9e0*/  IADD3 R26, P1, PT, R26, UR12, RZ ;  /* 0x0000000c1a1a7c10 */ /* 0x000fe4000ff3e0ff */
[----:B-1----:R-:W-:-:S03]  /*1c9f0*/  IADD3.X R6, PT, PT, R25, UR15, RZ, P3, !PT ;  /* 0x0000000f19067c10 */ /* 0x002fc60009ffe4ff */
[----:B------:R-:W-:Y:S01]  /*1ca00*/  STL [R1+0x770], R26 ;  /* 0x0007701a01007387 */ /* 0x000fe20000100800 */
[----:B------:R-:W-:-:S03]  /*1ca10*/  LOP3.LUT R12, R12, 0x7c, RZ, 0xfc, !PT ;  /* 0x0000007c0c0c7812 */ /* 0x000fc600078efcff */
[----:B------:R1:W-:Y:S01]  /*1ca20*/  STL [R1+0x704], R6 ;  /* 0x0007040601007387 */ /* 0x0003e20000100800 */
[----:B------:R-:W-:Y:S02]  /*1ca30*/  IADD3.X R16, PT, PT, R16, UR15, RZ, P4, !PT ;  /* 0x0000000f10107c10 */ /* 0x000fe4000a7fe4ff */
[----:B-1----:R-:W-:Y:S02]  /*1ca40*/  IADD3.X R6, PT, PT, R15, UR15, RZ, P5, !PT ;  /* 0x0000000f0f067c10 */ /* 0x002fe4000affe4ff */
[----:B------:R-:W-:Y:S01]  /*1ca50*/  IADD3.X R14, PT, PT, R14, UR15, RZ, P6, !PT ;  /* 0x0000000f0e0e7c10 */ /* 0x000fe2000b7fe4ff */
[----:B------:R1:W-:Y:S01]  /*1ca60*/  STL [R1+0x70c], R16 ;  /* 0x00070c1001007387 */ /* 0x0003e20000100800 */
[----:B------:R-:W2:Y:S01]  /*1ca70*/  LDCU UR15, c[0x0][0x3a8] ;  /* 0x00007500ff0f77ac */ /* 0x000ea20008000800 */
[----:B------:R-:W-:Y:S02]  /*1ca80*/  IADD3.X R13, PT, PT, R13, UR13, RZ, P1, !PT ;  /* 0x0000000d0d0d7c10 */ /* 0x000fe40008ffe4ff */
[----:B------:R1:W-:Y:S01]  /*1ca90*/  STL [R1+0x714], R6 ;  /* 0x0007140601007387 */ /* 0x0003e20000100800 */
[----:B------:R-:W2:Y:S03]  /*1caa0*/  LDCU.64 UR12, c[0x0][0x388] ;  /* 0x00007100ff0c77ac */ /* 0x000ea60008000a00 */
[----:B------:R1:W-:Y:S04]  /*1cab0*/  STL [R1+0x71c], R14 ;  /* 0x00071c0e01007387 */ /* 0x0003e80000100800 */
[----:B-1----:R-:W4:Y:S01]  /*1cac0*/  LDL R16, [R1+0x7c0] ;  /* 0x0007c00001107983 */ /* 0x002f220000100800 */
[----:B------:R-:W-:-:S03]  /*1cad0*/  IMAD R6, R12, UR8, RZ ;  /* 0x000000080c067c24 */ /* 0x000fc6000f8e02ff */
[----:B------:R1:W-:Y:S04]  /*1cae0*/  STL [R1+0x76c], R13 ;  /* 0x00076c0d01007387 */ /* 0x0003e80000100800 */
[----:B------:R-:W4:Y:S04]  /*1caf0*/  LDL R15, [R1+0x79c] ;  /* 0x00079c00010f7983 */ /* 0x000f280000100800 */
[----:B------:R2:W-:Y:S04]  /*1cb00*/  STL [R1+0x798], R6 ;  /* 0x0007980601007387 */ /* 0x0005e80000100800 */
[----:B------:R-:W4:Y:S04]  /*1cb10*/  LDL R14, [R1+0x7b8] ;  /* 0x0007b800010e7983 */ /* 0x000f280000100800 */
[----:B-1----:R-:W4:Y:S04]  /*1cb20*/  LDL R13, [R1+0x7c4] ;  /* 0x0007c400010d7983 */ /* 0x002f280000100800 */
[----:B------:R-:W4:Y:S01]  /*1cb30*/  LDL R12, [R1+0x7c8] ;  /* 0x0007c800010c7983 */ /* 0x000f220000100800 */
[----:B--2---:R-:W-:-:S05]  /*1cb40*/  IADD3 R6, P1, PT, R24, UR28, RZ ;  /* 0x0000001c18067c10 */ /* 0x004fca000ff3e0ff */
[----:B------:R3:W-:Y:S01]  /*1cb50*/  STL [R1+0x730], R6 ;  /* 0x0007300601007387 */ /* 0x0007e20000100800 */
[----:B------:R-:W-:Y:S02]  /*1cb60*/  IADD3.X R23, PT, PT, R23, UR29, RZ, P0, !PT ;  /* 0x0000001d17177c10 */ /* 0x000fe400087fe4ff */
[----:B------:R-:W-:-:S03]  /*1cb70*/  IADD3 R22, P0, PT, R22, UR30, RZ ;  /* 0x0000001e16167c10 */ /* 0x000fc6000ff1e0ff */
[----:B------:R-:W-:Y:S04]  /*1cb80*/  STL [R1+0x724], R23 ;  /* 0x0007241701007387 */ /* 0x000fe80000100800 */
[----:B------:R-:W-:Y:S01]  /*1cb90*/  STL [R1+0x738], R22 ;  /* 0x0007381601007387 */ /* 0x000fe20000100800 */
[----:B---3--:R-:W-:Y:S02]  /*1cba0*/  IADD3.X R6, PT, PT, R21, UR31, RZ, P1, !PT ;  /* 0x0000001f15067c10 */ /* 0x008fe40008ffe4ff */
[----:B------:R-:W-:-:S03]  /*1cbb0*/  IADD3 R20, P1, PT, R20, UR32, RZ ;  /* 0x0000002014147c10 */ /* 0x000fc6000ff3e0ff */
[----:B------:R4:W-:Y:S01]  /*1cbc0*/  STL [R1+0x72c], R6 ;  /* 0x00072c0601007387 */ /* 0x0009e20000100800 */
[----:B------:R-:W-:-:S03]  /*1cbd0*/  IADD3.X R19, PT, PT, R19, UR33, RZ, P0, !PT ;  /* 0x0000002113137c10 */ /* 0x000fc600087fe4ff */
[----:B------:R-:W-:Y:S04]  /*1cbe0*/  STL [R1+0x740], R20 ;  /* 0x0007401401007387 */ /* 0x000fe80000100800 */
[----:B------:R-:W-:Y:S01]  /*1cbf0*/  STL [R1+0x734], R19 ;  /* 0x0007341301007387 */ /* 0x000fe20000100800 */
[----:B----4-:R-:W-:Y:S02]  /*1cc00*/  IADD3 R6, P0, PT, R18, UR20, RZ ;  /* 0x0000001412067c10 */ /* 0x010fe4000ff1e0ff */
[----:B------:R-:W-:-:S03]  /*1cc10*/  IADD3.X R17, PT, PT, R17, UR21, RZ, P1, !PT ;  /* 0x0000001511117c10 */ /* 0x000fc60008ffe4ff */
[----:B------:R1:W-:Y:S01]  /*1cc20*/  STL [R1+0x748], R6 ;  /* 0x0007480601007387 */ /* 0x0003e20000100800 */
[----:B------:R-:W-:-:S03]  /*1cc30*/  IADD3 R11, P1, PT, R11, UR18, RZ ;  /* 0x000000120b0b7c10 */ /* 0x000fc6000ff3e0ff */
[----:B------:R-:W-:Y:S01]  /*1cc40*/  STL [R1+0x73c], R17 ;  /* 0x00073c1101007387 */ /* 0x000fe20000100800 */
[----:B------:R-:W2:Y:S03]  /*1cc50*/  LDCU UR18, c[0x0][0x3a8] ;  /* 0x00007500ff1277ac */ /* 0x000ea60008000800 */
[----:B------:R-:W-:Y:S01]  /*1cc60*/  STL [R1+0x750], R11 ;  /* 0x0007500b01007387 */ /* 0x000fe20000100800 */
[----:B-1----:R-:W-:Y:S01]  /*1cc70*/  IADD3.X R6, PT, PT, R10, UR19, RZ, P0, !PT ;  /* 0x000000130a067c10 */ /* 0x002fe200087fe4ff */
[----:B------:R-:W1:Y:S01]  /*1cc80*/  S2R R20, SR_TID.X ;  /* 0x0000000000147919 */ /* 0x000e620000002100 */
[----:B------:R-:W3:Y:S01]  /*1cc90*/  LDCU UR19, c[0x0][0x3a8] ;  /* 0x00007500ff1377ac */ /* 0x000ee20008000800 */
[----:B------:R-:W-:Y:S02]  /*1cca0*/  IADD3 R9, P0, PT, R9, UR22, RZ ;  /* 0x0000001609097c10 */ /* 0x000fe4000ff1e0ff */
[----:B------:R4:W-:Y:S04]  /*1ccb0*/  STL [R1+0x744], R6 ;  /* 0x0007440601007387 */ /* 0x0009e80000100800 */
[----:B------:R-:W-:Y:S01]  /*1ccc0*/  STL [R1+0x758], R9 ;  /* 0x0007580901007387 */ /* 0x000fe20000100800 */
[----:B----4-:R-:W-:-:S05]  /*1ccd0*/  IADD3.X R6, PT, PT, R8, UR23, RZ, P1, !PT ;  /* 0x0000001708067c10 */ /* 0x010fca0008ffe4ff */
[----:B------:R4:W-:Y:S01]  /*1cce0*/  STL [R1+0x74c], R6 ;  /* 0x00074c0601007387 */ /* 0x0009e20000100800 */
[----:B------:R-:W-:-:S05]  /*1ccf0*/  IADD3 R7, P1, PT, R7, UR24, RZ ;  /* 0x0000001807077c10 */ /* 0x000fca000ff3e0ff */
[----:B------:R-:W-:Y:S01]  /*1cd00*/  STL [R1+0x760], R7 ;  /* 0x0007600701007387 */ /* 0x000fe20000100800 */
[----:B----4-:R-:W-:Y:S02]  /*1cd10*/  IADD3.X R6, PT, PT, R4, UR25, RZ, P0, !PT ;  /* 0x0000001904067c10 */ /* 0x010fe400087fe4ff */
[----:B------:R-:W-:Y:S01]  /*1cd20*/  IADD3 R5, P0, PT, R5, UR12, RZ ;  /* 0x0000000c05057c10 */ /* 0x000fe2000ff1e0ff */
[----:B------:R-:W4:Y:S01]  /*1cd30*/  S2R R10, SR_TID.X ;  /* 0x00000000000a7919 */ /* 0x000f220000002100 */
[----:B------:R-:W-:Y:S01]  /*1cd40*/  IADD3.X R4, PT, PT, R3, UR13, RZ, P1, !PT ;  /* 0x0000000d03047c10 */ /* 0x000fe20008ffe4ff */
[----:B------:R-:W1:Y:S01]  /*1cd50*/  LDCU UR12, c[0x0][0x3a8] ;  /* 0x00007500ff0c77ac */ /* 0x000e620008000800 */
[----:B------:R-:W-:Y:S04]  /*1cd60*/  STL [R1+0x754], R6 ;  /* 0x0007540601007387 */ /* 0x000fe80000100800 */
[----:B------:R-:W2:Y:S04]  /*1cd70*/  LDL.LU R3, [R1+0xa94] ;  /* 0x000a940001037983 */ /* 0x000ea80000300800 */
[----:B------:R-:W-:Y:S04]  /*1cd80*/  STL [R1+0x768], R5 ;  /* 0x0007680501007387 */ /* 0x000fe80000100800 */
[----:B------:R1:W-:Y:S04]  /*1cd90*/  STL [R1+0x75c], R4 ;  /* 0x00075c0401007387 */ /* 0x0003e80000100800 */
[----:B------:R-:W-:Y:S04]  /*1cda0*/  STL [R1+0x2a0], RZ ;  /* 0x0002a0ff01007387 */ /* 0x000fe80000100800 */
        /* <DEDUP_REMOVED lines=95> */
[----:B------:R-:W3:Y:S01]  /*1d3a0*/  LDL R11, [R1+0x7ec] ;  /* 0x0007ec00010b7983 */ /* 0x000ee20000100800 */
[----:B----4-:R-:W-:-:S05]  /*1d3b0*/  IMAD.SHL.U32 R9, R10, 0x80, RZ ;  /* 0x000000800a097824 */ /* 0x010fca00078e00ff */
[----:B------:R-:W-:Y:S01]  /*1d3c0*/  LOP3.LUT R9, R9, 0x7000, RZ, 0xc0, !PT ;  /* 0x0000700009097812 */ /* 0x000fe200078ec0ff */
[----:B------:R-:W-:Y:S04]  /*1d3d0*/  STL [R1+0xd0], RZ ;  /* 0x0000d0ff01007387 */ /* 0x000fe80000100800 */
[----:B------:R-:W-:Y:S04]  /*1d3e0*/  STL [R1+0xd4], RZ ;  /* 0x0000d4ff01007387 */ /* 0x000fe80000100800 */
[----:B------:R-:W-:Y:S04]  /*1d3f0*/  STL [R1+0xd8], RZ ;  /* 0x0000d8ff01007387 */ /* 0x000fe80000100800 */
[----:B------:R-:W-:Y:S04]  /*1d400*/  STL [R1+0xdc], RZ ;  /* 0x0000dcff01007387 */ /* 0x000fe80000100800 */
[----:B------:R-:W-:Y:S04]  /*1d410*/  STL [R1+0xc0], RZ ;  /* 0x0000c0ff01007387 */ /* 0x000fe80000100800 */
[----:B------:R-:W-:Y:S01]  /*1d420*/  STL [R1+0xc4], RZ ;  /* 0x0000c4ff01007387 */ /* 0x000fe20000100800 */
[----:B-1----:R-:W-:-:S03]  /*1d430*/  SHF.R.S32.HI R4, RZ, 0x1f, R16 ;  /* 0x0000001fff047819 */ /* 0x002fc60000011410 */
[----:B------:R-:W-:Y:S04]  /*1d440*/  STL [R1+0xc8], RZ ;  /* 0x0000c8ff01007387 */ /* 0x000fe80000100800 */
[----:B------:R-:W-:Y:S01]  /*1d450*/  STL [R1+0xcc], RZ ;  /* 0x0000ccff01007387 */ /* 0x000fe20000100800 */
[----:B------:R-:W-:-:S03]  /*1d460*/  SHF.R.S32.HI R5, RZ, 0x1f, R15 ;  /* 0x0000001fff057819 */ /* 0x000fc6000001140f */
[----:B------:R-:W-:Y:S04]  /*1d470*/  STL [R1+0xb0], RZ ;  /* 0x0000b0ff01007387 */ /* 0x000fe80000100800 */
[----:B------:R-:W-:Y:S01]  /*1d480*/  STL [R1+0xb4], RZ ;  /* 0x0000b4ff01007387 */ /* 0x000fe20000100800 */
[----:B------:R-:W-:-:S03]  /*1d490*/  SHF.L.U64.HI R16, R16, 0x2, R4 ;  /* 0x0000000210107819 */ /* 0x000fc60000010204 */
[----:B------:R-:W-:Y:S01]  /*1d4a0*/  STL [R1+0xb8], RZ ;  /* 0x0000b8ff01007387 */ /* 0x000fe20000100800 */
[----:B------:R-:W-:-:S03]  /*1d4b0*/  SHF.R.S32.HI R6, RZ, 0x1f, R14 ;  /* 0x0000001fff067819 */ /* 0x000fc6000001140e */
[----:B------:R-:W-:Y:S01]  /*1d4c0*/  STL [R1+0xbc], RZ ;  /* 0x0000bcff01007387 */ /* 0x000fe20000100800 */
[----:B------:R-:W-:-:S03]  /*1d4d0*/  SHF.R.S32.HI R7, RZ, 0x1f, R13 ;  /* 0x0000001fff077819 */ /* 0x000fc6000001140d */
[----:B------:R-:W-:Y:S01]  /*1d4e0*/  STL [R1+0xa0], RZ ;  /* 0x0000a0ff01007387 */ /* 0x000fe20000100800 */
[----:B------:R-:W-:-:S03]  /*1d4f0*/  SHF.L.U64.HI R5, R15, 0x2, R5 ;  /* 0x000000020f057819 */ /* 0x000fc60000010205 */
[----:B------:R-:W-:Y:S01]  /*1d500*/  STL [R1+0xa4], RZ ;  /* 0x0000a4ff01007387 */ /* 0x000fe20000100800 */
[----:B------:R-:W-:-:S03]  /*1d510*/  SHF.R.S32.HI R8, RZ, 0x1f, R12 ;  /* 0x0000001fff087819 */ /* 0x000fc6000001140c */
[----:B------:R-:W-:Y:S01]  /*1d520*/  STL [R1+0xa8], RZ ;  /* 0x0000a8ff01007387 */ /* 0x000fe20000100800 */
[----:B------:R-:W-:-:S03]  /*1d530*/  SHF.L.U64.HI R4, R14, 0x2, R6 ;  /* 0x000000020e047819 */ /* 0x000fc60000010206 */
[----:B------:R-:W-:Y:S01]  /*1d540*/  STL [R1+0xac], RZ ;  /* 0x0000acff01007387 */ /* 0x000fe20000100800 */
[----:B------:R-:W-:-:S03]  /*1d550*/  SHF.L.U64.HI R6, R13, 0x2, R7 ;  /* 0x000000020d067819 */ /* 0x000fc60000010207 */
[----:B------:R-:W-:Y:S01]  /*1d560*/  STL [R1+0x90], RZ ;  /* 0x000090ff01007387 */ /* 0x000fe20000100800 */
[----:B------:R-:W-:-:S03]  /*1d570*/  SHF.R.U32.HI R21, RZ, 0x7, R20 ;  /* 0x00000007ff157819 */ /* 0x000fc60000011614 */
[----:B------:R-:W-:Y:S04]  /*1d580*/  STL [R1+0x94], RZ ;  /* 0x000094ff01007387 */ /* 0x000fe80000100800 */
[----:B------:R-:W-:Y:S04]  /*1d590*/  STL [R1+0x77c], R16 ;  /* 0x00077c1001007387 */ /* 0x000fe80000100800 */
[----:B------:R-:W-:Y:S01]  /*1d5a0*/  STL [R1+0x83c], R9 ;  /* 0x00083c0901007387 */ /* 0x000fe20000100800 */
[----:B------:R-:W-:-:S03]  /*1d5b0*/  SGXT.U32 R21, R21, 0x2 ;  /* 0x000000021515781a */ /* 0x000fc60000000000 */
[----:B------:R1:W-:Y:S01]  /*1d5c0*/  STL [R1+0x780], R5 ;  /* 0x0007800501007387 */ /* 0x0003e20000100800 */
[----:B------:R-:W-:-:S03]  /*1d5d0*/  SHF.R.U32.HI R20, RZ, 0x7, R20 ;  /* 0x00000007ff147819 */ /* 0x000fc60000011614 */
[----:B------:R2:W-:Y:S01]  /*1d5e0*/  STL [R1+0x784], R4 ;  /* 0x0007840401007387 */ /* 0x0005e20000100800 */
[----:B-1----:R-:W-:-:S03]  /*1d5f0*/  SHF.L.U64.HI R5, R12, 0x2, R8 ;  /* 0x000000020c057819 */ /* 0x002fc60000010208 */
[----:B------:R1:W-:Y:S01]  /*1d600*/  STL [R1+0x788], R6 ;  /* 0x0007880601007387 */ /* 0x0003e20000100800 */
[----:B--2---:R-:W-:-:S03]  /*1d610*/  SHF.R.S32.HI R4, RZ, 0x7, R3 ;  /* 0x00000007ff047819 */ /* 0x004fc60000011403 */
[----:B------:R2:W5:Y:S01]  /*1d620*/  LDL.LU R3, [R1+0xa90] ;  /* 0x000a900001037983 */ /* 0x0005620000300800 */
[C---:B------:R-:W-:Y:S02]  /*1d630*/  LOP3.LUT R23, R21.reuse, 0x78, RZ, 0xfc, !PT ;  /* 0x0000007815177812 */ /* 0x040fe400078efcff */
[C---:B------:R-:W-:Y:S01]  /*1d640*/  LOP3.LUT R22, R21.reuse, 0x74, RZ, 0xfc, !PT ;  /* 0x0000007415167812 */ /* 0x040fe200078efcff */
[----:B------:R4:W-:Y:S01]  /*1d650*/  STL [R1+0x78c], R5 ;  /* 0x00078c0501007387 */ /* 0x0009e20000100800 */
[----:B------:R-:W-:Y:S02]  /*1d660*/  LOP3.LUT R21, R21, 0x70, RZ, 0xfc, !PT ;  /* 0x0000007015157812 */ /* 0x000fe400078efcff */
[----:B------:R-:W-:Y:S01]  /*1d670*/  SGXT.U32 R20, R20, 0x2 ;  /* 0x000000021414781a */ /* 0x000fe20000000000 */
[----:B-1----:R-:W-:Y:S01]  /*1d680*/  IMAD R6, R22, UR35, RZ ;  /* 0x0000002316067c24 */ /* 0x002fe2000f8e02ff */
[----:B----4-:R-:W-:Y:S02]  /*1d690*/  IADD3.X R5, PT, PT, R2, UR27, RZ, P0, !PT ;  /* 0x0000001b02057c10 */ /* 0x010fe400087fe4ff */
[----:B------:R2:W5:Y:S01]  /*1d6a0*/  LDL.LU R2, [R1+0xa8c] ;  /* 0x000a8c0001027983 */ /* 0x0005620000300800 */
[----:B------:R-:W-:-:S03]  /*1d6b0*/  LOP3.LUT R22, R20, 0x6c, RZ, 0xfc, !PT ;  /* 0x0000006c14167812 */ /* 0x000fc600078efcff */
[----:B------:R1:W-:Y:S02]  /*1d6c0*/  STL [R1+0x764], R5 ;  /* 0x0007640501007387 */ /* 0x0003e40000100800 */
[----:B-1----:R-:W-:Y:S01]  /*1d6d0*/  IMAD R5, R21, UR36, RZ ;  /* 0x0000002415057c24 */ /* 0x002fe2000f8e02ff */
[----:B------:R-:W-:Y:S01]  /*1d6e0*/  LOP3.LUT R21, R20, 0x68, RZ, 0xfc, !PT ;  /* 0x0000006814157812 */ /* 0x000fe200078efcff */
[----:B------:R-:W-:-:S04]  /*1d6f0*/  IMAD R6, R22, UR37, RZ ;  /* 0x0000002516067c24 */ /* 0x000fc8000f8e02ff */
[----:B------:R-:W-:Y:S01]  /*1d700*/  IMAD R5, R21, UR38, RZ ;  /* 0x0000002615057c24 */ /* 0x000fe2000f8e02ff */
[----:B------:R-:W1:Y:S01]  /*1d710*/  S2R R17, SR_TID.X ;  /* 0x0000000000117919 */ /* 0x000e620000002100 */
[----:B------:R-:W-:Y:S04]  /*1d720*/  STL [R1+0x98], RZ ;  /* 0x000098ff01007387 */ /* 0x000fe80000100800 */
[----:B------:R4:W-:Y:S04]  /*1d730*/  STL [R1+0x778], R4 ;  /* 0x0007780401007387 */ /* 0x0009e80000100800 */
[----:B------:R2:W-:Y:S04]  /*1d740*/  STL [R1+0x9c], RZ ;  /* 0x00009cff01007387 */ /* 0x0005e80000100800 */
[----:B------:R2:W-:Y:S04]  /*1d750*/  STL [R1+0x80], RZ ;  /* 0x000080ff01007387 */ /* 0x0005e80000100800 */
[----:B------:R2:W-:Y:S04]  /*1d760*/  STL [R1+0x84], RZ ;  /* 0x000084ff01007387 */ /* 0x0005e80000100800 */
[----:B------:R2:W-:Y:S04]  /*1d770*/  STL [R1+0x88], RZ ;  /* 0x000088ff01007387 */ /* 0x0005e80000100800 */
[----:B------:R2:W-:Y:S01]  /*1d780*/  STL [R1+0x8c], RZ ;  /* 0x00008cff01007387 */ /* 0x0005e20000100800 */
[----:B-1----:R-:W-:Y:S01]  /*1d790*/  SHF.R.U32.HI R17, RZ, 0x7, R17 ;  /* 0x00000007ff117819 */ /* 0x002fe20000011611 */
[----:B------:R-:W-:-:S03]  /*1d7a0*/  IMAD R7, R23, UR34, RZ ;  /* 0x0000002217077c24 */ /* 0x000fc6000f8e02ff */
[----:B------:R-:W-:-:S04]  /*1d7b0*/  SGXT.U32 R17, R17, 0x2 ;  /* 0x000000021111781a */ /* 0x000fc80000000000 */
[C---:B------:R-:W-:Y:S02]  /*1d7c0*/  LOP3.LUT R18, R17.reuse, 0x34, RZ, 0xfc, !PT ;  /* 0x0000003411127812 */ /* 0x040fe400078efcff */
[----:B------:R-:W-:Y:S02]  /*1d7d0*/  LOP3.LUT R17, R17, 0x30, RZ, 0xfc, !PT ;  /* 0x0000003011117812 */ /* 0x000fe400078efcff */
[----:B------:R-:W-:Y:S02]  /*1d7e0*/  CS2R R12, SRZ ;  /* 0x00000000000c7805 */ /* 0x000fe4000001ff00 */
[----:B------:R-:W-:Y:S01]  /*1d7f0*/  CS2R R14, SRZ ;  /* 0x00000000000e7805 */ /* 0x000fe2000001ff00 */
[----:B---3--:R-:W-:Y:S01]  /*1d800*/  IMAD R18, R18, UR19, RZ ;  /* 0x0000001312127c24 */ /* 0x008fe2000f8e02ff */
[----:B------:R-:W-:Y:S01]  /*1d810*/  CS2R R18, SRZ ;  /* 0x0000000000127805 */ /* 0x000fe2000001ff00 */
[----:B------:R-:W-:Y:S01]  /*1d820*/  IMAD R17, R17, UR12, RZ ;  /* 0x0000000c11117c24 */ /* 0x000fe2000f8e02ff */
[----:B------:R-:W-:Y:S01]  /*1d830*/  CS2R R16, SRZ ;  /* 0x0000000000107805 */ /* 0x000fe2000001ff00 */
[----:B------:R-:W-:-:S02]  /*1d840*/  USHF.L.U32 UR26, UR6, 0x2, URZ ;  /* 0x00000002061a7899 */ /* 0x000fc400080006ff */
[----:B------:R-:W-:Y:S02]  /*1d850*/  USHF.L.U64.HI UR10, UR6, 0x2, UR10 ;  /* 0x00000002060a7899 */ /* 0x000fe4000801020a */
[----:B------:R-:W-:Y:S01]  /*1d860*/  UIADD3 UR7, UPT, UPT, UR7, -0x100, URZ ;  /* 0xffffff0007077890 */ /* 0x000fe2000fffe0ff */
[----:B------:R-:W-:Y:S01]  /*1d870*/  UMOV UR4, URZ ;  /* 0x000000ff00047c82 */ /* 0x000fe20008000000 */
[----:B------:R-:W-:Y:S01]  /*1d880*/  UMOV UR8, 0x1 ;  /* 0x0000000100087882 */ /* 0x000fe20000000000 */
[----:B------:R-:W-:Y:S01]  /*1d890*/  USHF.L.U64.HI UR9, UR11, 0x2, UR9 ;  /* 0x000000020b097899 */ /* 0x000fe20008010209 */
[----:B------:R-:W-:Y:S01]  /*1d8a0*/  UMOV UR6, 0xffffffff ;  /* 0xffffffff00067882 */ /* 0x000fe20000000000 */
[----:B------:R-:W-:Y:S02]  /*1d8b0*/  IMAD.IADD R28, R11, 0x1, R9 ;  /* 0x000000010b1c7824 */ /* 0x000fe400078e0209 */
[----:B------:R-:W1:Y:S02]  /*1d8c0*/  S2R R11, SR_TID.X ;  /* 0x00000000000b7919 */ /* 0x000e640000002100 */
[----:B-1----:R-:W-:-:S04]  /*1d8d0*/  SHF.R.U32.HI R20, RZ, 0x7, R11 ;  /* 0x00000007ff147819 */ /* 0x002fc8000001160b */
[----:B------:R-:W-:Y:S02]  /*1d8e0*/  SGXT.U32 R20, R20, 0x2 ;  /* 0x000000021414781a */ /* 0x000fe40000000000 */
[----:B------:R-:W-:Y:S02]  /*1d8f0*/  SHF.R.U32.HI R11, RZ, 0x7, R11 ;  /* 0x00000007ff0b7819 */ /* 0x000fe4000001160b */
[C---:B------:R-:W-:Y:S02]  /*1d900*/  LOP3.LUT R22, R20.reuse, 0x64, RZ, 0xfc, !PT ;  /* 0x0000006414167812 */ /* 0x040fe400078efcff */
[C---:B------:R-:W-:Y:S02]  /*1d910*/  LOP3.LUT R21, R20.reuse, 0x60, RZ, 0xfc, !PT ;  /* 0x0000006014157812 */ /* 0x040fe400078efcff */
[----:B------:R-:W-:Y:S02]  /*1d920*/  LOP3.LUT R20, R20, 0x5c, RZ, 0xfc, !PT ;  /* 0x0000005c14147812 */ /* 0x000fe400078efcff */
[----:B------:R-:W-:Y:S01]  /*1d930*/  SGXT.U32 R11, R11, 0x2 ;  /* 0x000000020b0b781a */ /* 0x000fe20000000000 */
[----:B------:R-:W-:-:S02]  /*1d940*/  IMAD R6, R21, UR40, RZ ;  /* 0x0000002815067c24 */ /* 0x000fc4000f8e02ff */
[----:B------:R-:W-:Y:S01]  /*1d950*/  IMAD R5, R20, UR41, RZ ;  /* 0x0000002914057c24 */ /* 0x000fe2000f8e02ff */
[C---:B------:R-:W-:Y:S02]  /*1d960*/  LOP3.LUT R21, R11.reuse, 0x58, RZ, 0xfc, !PT ;  /* 0x000000580b157812 */ /* 0x040fe400078efcff */
[----:B------:R-:W-:Y:S02]  /*1d970*/  LOP3.LUT R20, R11, 0x54, RZ, 0xfc, !PT ;  /* 0x000000540b147812 */ /* 0x000fe400078efcff */
[--C-:B------:R-:W-:Y:S02]  /*1d980*/  SHF.R.U32.HI R11, RZ, 0x7, R10.reuse ;  /* 0x00000007ff0b7819 */ /* 0x100fe4000001160a */
[----:B------:R-:W-:Y:S02]  /*1d990*/  SHF.R.U32.HI R10, RZ, 0x7, R10 ;  /* 0x00000007ff0a7819 */ /* 0x000fe4000001160a */
[----:B------:R-:W-:Y:S01]  /*1d9a0*/  SGXT.U32 R11, R11, 0x2 ;  /* 0x000000020b0b781a */ /* 0x000fe20000000000 */
[----:B------:R-:W-:Y:S01]  /*1d9b0*/  IMAD R5, R20, UR43, RZ ;  /* 0x0000002b14057c24 */ /* 0x000fe2000f8e02ff */
[----:B------:R-:W-:-:S02]  /*1d9c0*/  SGXT.U32 R10, R10, 0x2 ;  /* 0x000000020a0a781a */ /* 0x000fc40000000000 */
[----:B------:R-:W-:Y:S01]  /*1d9d0*/  LOP3.LUT R20, R11, 0x4c, RZ, 0xfc, !PT ;  /* 0x0000004c0b147812 */ /* 0x000fe200078efcff */
[----:B------:R-:W-:Y:S01]  /*1d9e0*/  IMAD R6, R21, UR42, RZ ;  /* 0x0000002a15067c24 */ /* 0x000fe2000f8e02ff */
[C---:B------:R-:W-:Y:S02]  /*1d9f0*/  LOP3.LUT R21, R11.reuse, 0x50, RZ, 0xfc, !PT ;  /* 0x000000500b157812 */ /* 0x040fe400078efcff */
[----:B------:R-:W-:Y:S01]  /*1da00*/  LOP3.LUT R11, R11, 0x48, RZ, 0xfc, !PT ;  /* 0x000000480b0b7812 */ /* 0x000fe200078efcff */
[----:B------:R-:W-:Y:S01]  /*1da10*/  IMAD R6, R20, UR45, RZ ;  /* 0x0000002d14067c24 */ /* 0x000fe2000f8e02ff */
[----:B------:R-:W-:-:S03]  /*1da20*/  LOP3.LUT R20, R10, 0x40, RZ, 0xfc, !PT ;  /* 0x000000400a147812 */ /* 0x000fc600078efcff */
[----:B------:R-:W-:Y:S02]  /*1da30*/  IMAD R5, R11, UR46, RZ ;  /* 0x0000002e0b057c24 */ /* 0x000fe4000f8e02ff */
[----:B------:R-:W-:Y:S02]  /*1da40*/  IMAD R5, R20, UR14, RZ ;  /* 0x0000000e14057c24 */ /* 0x000fe4000f8e02ff */
[----:B------:R-:W-:-:S05]  /*1da50*/  VIADD R5, R4, 0xfffffffe ;  /* 0xfffffffe04057836 */ /* 0x000fca0000000000 */
[----:B------:R2:W-:Y:S01]  /*1da60*/  STL [R1+0xa88], R5 ;  /* 0x000a880501007387 */ /* 0x0005e20000100800 */
[----:B------:R-:W-:Y:S01]  /*1da70*/  IMAD R7, R22, UR39, RZ ;  /* 0x0000002716077c24 */ /* 0x000fe2000f8e02ff */
[C---:B------:R-:W-:Y:S01]  /*1da80*/  LOP3.LUT R11, R10.reuse, 0x3c, RZ, 0xfc, !PT ;  /* 0x0000003c0a0b7812 */ /* 0x040fe200078efcff */
[----:B------:R-:W-:Y:S01]  /*1da90*/  IMAD R7, R21, UR44, RZ ;  /* 0x0000002c15077c24 */ /* 0x000fe2000f8e02ff */
[C---:B------:R-:W-:Y:S02]  /*1daa0*/  LOP3.LUT R21, R10.reuse, 0x44, RZ, 0xfc, !PT ;  /* 0x000000440a157812 */ /* 0x040fe400078efcff */
[----:B------:R-:W-:Y:S01]  /*1dab0*/  LOP3.LUT R10, R10, 0x38, RZ, 0xfc, !PT ;  /* 0x000000380a0a7812 */ /* 0x000fe200078efcff */
[----:B------:R-:W-:Y:S01]  /*1dac0*/  IMAD R7, R11, UR15, RZ ;  /* 0x0000000f0b077c24 */ /* 0x000fe2000f8e02ff */
[----:B----4-:R-:W-:Y:S01]  /*1dad0*/  LOP3.LUT R4, R0, 0x20, RZ, 0x3c, !PT ;  /* 0x0000002000047812 */ /* 0x010fe200078e3cff */
[----:B------:R-:W-:Y:S01]  /*1dae0*/  IMAD R6, R21, UR47, RZ ;  /* 0x0000002f15067c24 */ /* 0x000fe2000f8e02ff */
[----:B------:R-:W-:Y:S01]  /*1daf0*/  LOP3.LUT R29, R28, 0x40, RZ, 0x3c, !PT ;  /* 0x000000401c1d7812 */ /* 0x000fe200078e3cff */
[----:B--2---:R-:W-:-:S07]  /*1db00*/  IMAD R6, R10, UR18, RZ ;  /* 0x000000120a067c24 */ /* 0x004fce000f8e02ff */
.L_x_2:
[----:B------:R-:W-:-:S04]  /*1db10*/  DEPBAR.LE SB0, 0x2 ;  /* 0x000080800000791a */ /* 0x000fc80000000000 */
[----:B------:R-:W-:Y:S01]  /*1db20*/  UIADD3 UR6, UPT, UPT, UR6, 0x1, URZ ;  /* 0x0000000106067890 */ /* 0x000fe2000fffe0ff */
[----:B-----5:R-:W-:Y:S03]  /*1db30*/  STL.64 [R1+0x2d80], R18 ;  /* 0x002d801201007387 */ /* 0x020fe60000100a00 */
[----:B------:R-:W-:Y:S01]  /*1db40*/  UISETP.GT.AND UP0, UPT, UR6, 0x1, UPT ;  /* 0x000000010600788c */ /* 0x000fe2000bf04270 */
[----:B------:R-:W-:Y:S03]  /*1db50*/  STL.64 [R1+0x2d78], R16 ;  /* 0x002d781001007387 */ /* 0x000fe60000100a00 */
[----:B------:R-:W-:Y:S01]  /*1db60*/  USEL UR6, UR6, URZ, !UP0 ;  /* 0x000000ff06067287 */ /* 0x000fe2000c000000 */
[----:B------:R-:W-:Y:S03]  /*1db70*/  STL.64 [R1+0x2d70], R14 ;  /* 0x002d700e01007387 */ /* 0x000fe60000100a00 */
[----:B------:R-:W-:Y:S01]  /*1db80*/  ULEA UR12, UR6, UR5, 0x10 ;  /* 0x00000005060c7291 */ /* 0x000fe2000f8e80ff */
[----:B------:R-:W-:Y:S01]  /*1db90*/  BAR.SYNC.DEFER_BLOCKING 0x0 ;  /* 0x0000000000007b1d */ /* 0x000fe20000010000 */
[----:B------:R-:W-:-:S05]  /*1dba0*/  ULEA UR13, UR6, UR5, 0x12 ;  /* 0x00000005060d7291 */ /* 0x000fca000f8e90ff */
[----:B------:R-:W-:Y:S04]  /*1dbb0*/  STL.64 [R1+0x2d68], R12 ;  /* 0x002d680c01007387 */ /* 0x000fe80000100a00 */
[----:B------:R-:W-:Y:S04]  /*1dbc0*/  STL [R1+0x2b98], R29 ;  /* 0x002b981d01007387 */ /* 0x000fe80000100800 */
[----:B-----5:R1:W-:Y:S04]  /*1dbd0*/  STL [R1+0xd6c], R2 ;  /* 0x000d6c0201007387 */ /* 0x0203e80000100800 */
[----:B------:R-:W-:Y:S04]  /*1dbe0*/  STL [R1+0xd68], R3 ;  /* 0x000d680301007387 */ /* 0x000fe80000100800 */
[----:B------:R-:W-:Y:S01]  /*1dbf0*/  LDS R10, [R0+UR12+0x80880] ;  /* 0x0808800c000a7984 */ /* 0x000fe20008000800 */
[----:B-1----:R-:W-:-:S03]  /*1dc00*/  LOP3.LUT R2, R0, 0x20, RZ, 0x3c, !PT ;  /* 0x0000002000027812 */ /* 0x002fc600078e3cff */
[----:B------:R-:W-:Y:S04]  /*1dc10*/  LDS R8, [R0+UR12+0x80080] ;  /* 0x0800800c00087984 */ /* 0x000fe80008000800 */
[----:B------:R-:W1:Y:S04]  /*1dc20*/  LDS R11, [R2+UR12+0x80880] ;  /* 0x0808800c020b7984 */ /* 0x000e680008000800 */
[----:B------:R-:W2:Y:S04]  /*1dc30*/  LDS R9, [R2+UR12+0x80080] ;  /* 0x0800800c02097984 */ /* 0x000ea80008000800 */
[----:B------:R-:W-:Y:S04]  /*1dc40*/  LDSM.16.M88.4 R20, [R28+UR13+0x10000] ;  /* 0x0100000d1c14783b */ /* 0x000fe80008000200 */
[----:B------:R-:W3:Y:S04]  /*1dc50*/  LDSM.16.M88.4 R16, [R28+UR13+0x18000] ;  /* 0x0180000d1c10783b */ /* 0x000ee80008000200 */
[----:B------:R-:W-:Y:S04]  /*1dc60*/  LDSM.16.M88.4 R12, [R28+UR13+0x8000] ;  /* 0x0080000d1c0c783b */ /* 0x000fe80008000200 */
[----:B------:R-:W-:Y:S04]  /*1dc70*/  LDSM.16.M88.4 R24, [R28+UR13+0x28000] ;  /* 0x0280000d1c18783b */ /* 0x000fe80008000200 */
[----:B------:R-:W-:Y:S04]  /*1dc80*/  LDS R4, [R0+UR12+0x80000] ;  /* 0x0800000c00047984 */ /* 0x000fe80008000800 */
[----:B------:R-:W-:Y:S04]  /*1dc90*/  LDS R6, [R0+UR12+0x80800] ;  /* 0x0808000c00067984 */ /* 0x000fe80008000800 */
[----:B------:R-:W-:Y:S04]  /*1dca0*/  LDS R5, [R2+UR12+0x80000] ;  /* 0x0800000c02057984 */ /* 0x000fe80008000800 */
[----:B------:R-:W-:Y:S04]  /*1dcb0*/  LDS R7, [R2+UR12+0x80800] ;  /* 0x0808000c02077984 */ /* 0x000fe80008000800 */
[----:B-1----:R-:W-:Y:S04]  /*1dcc0*/  STL.64 [R1+0x2ec8], R10 ;  /* 0x002ec80a01007387 */ /* 0x002fe80000100a00 */
[----:B--2---:R-:W-:Y:S04]  /*1dcd0*/  STL.64 [R1+0x2ec0], R8 ;  /* 0x002ec00801007387 */ /* 0x004fe80000100a00 */
[----:B------:R-:W1:Y:S01]  /*1dce0*/  LDSM.16.M88.4 R8, [R28+UR13] ;  /* 0x0000000d1c08783b */ /* 0x000e620008000200 */
[----:B---3--:R-:W-:-:S03]  /*1dcf0*/  IMAD.MOV.U32 R3, RZ, RZ, R17 ;  /* 0x000000ffff037224 */ /* 0x008fc600078e0011 */
[----:B-1----:R1:W-:Y:S04]  /*1dd00*/  STL.64 [R1+0x50], R8 ;  /* 0x0000500801007387 */ /* 0x0023e80000100a00 */
[----:B------:R-:W-:Y:S04]  /*1dd10*/  STL.64 [R1+0x58], R10 ;  /* 0x0000580a01007387 */ /* 0x000fe80000100a00 */
[----:B------:R-:W-:Y:S04]  /*1dd20*/  STL.64 [R1+0x30], R20 ;  /* 0x0000301401007387 */ /* 0x000fe80000100a00 */
[----:B------:R-:W-:Y:S01]  /*1dd30*/  STL.64 [R1+0x38], R22 ;  /* 0x0000381601007387 */ /* 0x000fe20000100a00 */
[----:B-1----:R-:W-:-:S03]  /*1dd40*/  IMAD.MOV.U32 R8, RZ, RZ, R16 ;  /* 0x000000ffff087224 */ /* 0x002fc600078e0010 */
[----:B------:R-:W1:Y:S04]  /*1dd50*/  LDSM.16.M88.4 R20, [R28+UR13+0x30000] ;  /* 0x0300000d1c14783b */ /* 0x000e680008000200 */
[----:B------:R-:W-:Y:S04]  /*1dd60*/  STL.64 [R1+0x20], R16 ;  /* 0x0000201001007387 */ /* 0x000fe80000100a00 */
[----:B------:R-:W-:Y:S04]  /*1dd70*/  STL.64 [R1+0x28], R18 ;  /* 0x0000281201007387 */ /* 0x000fe80000100a00 */
[----:B------:R-:W2:Y:S04]  /*1dd80*/  LDSM.16.M88.4 R16, [R28+UR13+0x20000] ;  /* 0x0200000d1c10783b */ /* 0x000ea80008000200 */
[----:B------:R-:W-:Y:S04]  /*1dd90*/  STL.64 [R1+0x40], R12 ;  /* 0x0000400c01007387 */ /* 0x000fe80000100a00 */
[----:B------:R-:W-:Y:S04]  /*1dda0*/  STL.64 [R1+0x48], R14 ;  /* 0x0000480e01007387 */ /* 0x000fe80000100a00 */
[----:B-1----:R-:W-:Y:S04]  /*1ddb0*/  STL [R1+0x2ce0], R22 ;  /* 0x002ce01601007387 */ /* 0x002fe80000100800 */
[----:B------:R-:W-:Y:S04]  /*1ddc0*/  STL.64 [R1], R24 ;  /* 0x0000001801007387 */ /* 0x000fe80000100a00 */
[----:B------:R-:W-:Y:S04]  /*1ddd0*/  STL.64 [R1+0x8], R26 ;  /* 0x0000081a01007387 */ /* 0x000fe80000100a00 */
[----:B--2---:R-:W-:Y:S04]  /*1dde0*/  STL.64 [R1+0x18], R18 ;  /* 0x0000181201007387 */ /* 0x004fe80000100a00 */
[----:B------:R1:W-:Y:S04]  /*1ddf0*/  STL.64 [R1+0x2ef8], R16 ;  /* 0x002ef81001007387 */ /* 0x0003e80000100a00 */
[----:B------:R-:W2:Y:S01]  /*1de00*/  LDSM.16.M88.4 R24, [R28+UR13+0x38000] ;  /* 0x0380000d1c18783b */ /* 0x000ea20008000200 */
[----:B-1----:R-:W-:-:S02]  /*1de10*/  IMAD.MOV.U32 R16, RZ, RZ, R8 ;  /* 0x000000ffff107224 */ /* 0x002fc400078e0008 */
[----:B------:R-:W-:Y:S01]  /*1de20*/  IMAD.MOV.U32 R17, RZ, RZ, R3 ;  /* 0x000000ffff117224 */ /* 0x000fe200078e0003 */
[----:B------:R-:W3:Y:S04]  /*1de30*/  LDL.LU.64 R8, [R1+0x240] ;  /* 0x0002400001087983 */ /* 0x000ee80000300a00 */
[----:B------:R-:W3:Y:S04]  /*1de40*/  LDL.LU.64 R10, [R1+0x248] ;  /* 0x00024800010a7983 */ /* 0x000ee80000300a00 */
[----:B------:R1:W-:Y:S04]  /*1de50*/  STL.64 [R1+0x2f10], R16 ;  /* 0x002f101001007387 */ /* 0x0003e80000100a00 */
[----:B-1----:R-:W4:Y:S04]  /*1de60*/  LDL.64 R16, [R1+0x30] ;  /* 0x0000300001107983 */ /* 0x002f280000100a00 */
[----:B------:R-:W-:Y:S04]  /*1de70*/  STL [R1+0x2cdc], R23 ;  /* 0x002cdc1701007387 */ /* 0x000fe80000100800 */
[----:B------:R1:W-:Y:S04]  /*1de80*/  STL.64 [R1+0x2ed8], R20 ;  /* 0x002ed81401007387 */ /* 0x0003e80000100a00 */
[----:B-1----:R-:W2:Y:S04]  /*1de90*/  LDL.64 R20, [R1] ;  /* 0x0000000001147983 */ /* 0x002ea80000100a00 */
[----:B--2---:R1:W-:Y:S04]  /*1dea0*/  STL.64 [R1+0x2ef0], R20 ;  /* 0x002ef01401007387 */ /* 0x0043e80000100a00 */
[----:B-1----:R-:W2:Y:S04]  /*1deb0*/  LDL.64 R20, [R1+0x50] ;  /* 0x0000500001147983 */ /* 0x002ea80000100a00 */
[----:B------:R-:W-:Y:S04]  /*1dec0*/  STL [R1+0x2ce4], R26 ;  /* 0x002ce41a01007387 */ /* 0x000fe80000100800 */
[----:B------:R-:W-:Y:S04]  /*1ded0*/  STL [R1+0x2cd8], R27 ;  /* 0x002cd81b01007387 */ /* 0x000fe80000100800 */
[----:B------:R1:W-:Y:S04]  /*1dee0*/  STL.64 [R1+0x2ed0], R24 ;  /* 0x002ed01801007387 */ /* 0x0003e80000100a00 */
[----:B-1----:R-:W3:Y:S04]  /*1def0*/  LDL.LU.64 R24, [R1+0x2a0] ;  /* 0x0002a00001187983 */ /* 0x002ee80000300a00 */
[----:B------:R-:W3:Y:S04]  /*1df00*/  LDL.LU.64 R26, [R1+0x2a8] ;  /* 0x0002a800011a7983 */ /* 0x000ee80000300a00 */
[----:B------:R-:W-:Y:S01]  /*1df10*/  STL [R1+0x2770], R28 ;  /* 0x0027701c01007387 */ /* 0x000fe20000100800 */
[----:B--2---:R-:W-:-:S02]  /*1df20*/  IMAD.MOV.U32 R14, RZ, RZ, R20 ;  /* 0x000000ffff0e7224 */ /* 0x004fc400078e0014 */
[----:B------:R-:W-:Y:S01]  /*1df30*/  IMAD.MOV.U32 R3, RZ, RZ, R21 ;  /* 0x000000ffff037224 */ /* 0x000fe200078e0015 */
[----:B---3--:R-:W-:-:S15]  /*1df40*/  HMMA.1688.F32.TF32 R24, R4, R20, R24 ;  /* 0x000000140418723c */ /* 0x008fde0000081018 */
[----:B------:R-:W-:-:S04]  /*1df50*/  NOP ;  /* 0x0000000000007918 */ /* 0x000fc80000000000 */
[----:B------:R-:W-:Y:S04]  /*1df60*/  STL.64 [R1+0x250], R24 ;  /* 0x0002501801007387 */ /* 0x000fe80000100a00 */
[----:B------:R-:W-:Y:S04]  /*1df70*/  STL.64 [R1+0x258], R26 ;  /* 0x0002581a01007387 */ /* 0x000fe80000100a00 */
[----:B------:R-:W2:Y:S04]  /*1df80*/  LDL.LU.64 R20, [R1+0x280] ;  /* 0x0002800001147983 */ /* 0x000ea80000300a00 */
[----:B------:R-:W3:Y:S04]  /*1df90*/  LDL.LU.64 R22, [R1+0x288] ;  /* 0x0002880001167983 */ /* 0x000ee80000300a00 */
[----:B---3--:R-:W-:Y:S04]  /*1dfa0*/  STL.64 [R1+0x2f08], R22 ;  /* 0x002f081601007387 */ /* 0x008fe80000100a00 */
[----:B--2---:R1:W-:Y:S04]  /*1dfb0*/  STL.64 [R1+0x2f00], R20 ;  /* 0x002f001401007387 */ /* 0x0043e80000100a00 */
[----:B-1----:R-:W2:Y:S04]  /*1dfc0*/  LDL.LU.64 R20, [R1+0x290] ;  /* 0x0002900001147983 */ /* 0x002ea80000300a00 */
[----:B------:R-:W3:Y:S01]  /*1dfd0*/  LDL.LU.64 R22, [R1+0x298] ;  /* 0x0002980001167983 */ /* 0x000ee20000300a00 */
[C---:B------:R-:W-:Y:S03]  /*1dfe0*/  HMMA.1688.F32.TF32 R8, R4.reuse, R12, R8 ;  /* 0x0000000c0408723c */ /* 0x040fe60000081008 */
[----:B---3--:R-:W-:Y:S04]  /*1dff0*/  STL.64 [R1+0x2f20], R22 ;  /* 0x002f201601007387 */ /* 0x008fe80000100a00 */
[----:B--2---:R1:W-:Y:S04]  /*1e000*/  STL.64 [R1+0x2f18], R20 ;  /* 0x002f181401007387 */ /* 0x0043e80000100a00 */
[----:B-1----:R-:W4:Y:S04]  /*1e010*/  LDL.LU.64 R20, [R1+0x230] ;  /* 0x0002300001147983 */ /* 0x002f280000300a00 */
[----:B------:R-:W4:Y:S04]  /*1e020*/  LDL.LU.64 R22, [R1+0x238] ;  /* 0x0002380001167983 */ /* 0x000f280000300a00 */
[----:B------:R-:W2:Y:S04]  /*1e030*/  LDL.LU.64 R24, [R1+0x1e0] ;  /* 0x0001e00001187983 */ /* 0x000ea80000300a00 */
[----:B------:R-:W3:Y:S04]  /*1e040*/  LDL.LU.64 R26, [R1+0x1e8] ;  /* 0x0001e800011a7983 */ /* 0x000ee80000300a00 */
[----:B------:R-:W-:Y:S04]  /*1e050*/  STL.64 [R1+0x240], R8 ;  /* 0x0002400801007387 */ /* 0x000fe80000100a00 */
[----:B------:R-:W-:Y:S01]  /*1e060*/  STL.64 [R1+0x248], R10 ;  /* 0x0002480a01007387 */ /* 0x000fe20000100a00 */
[----:B----4-:R-:W-:Y:S03]  /*1e070*/  HMMA.1688.F32.TF32 R20, R4, R16, R20 ;  /* 0x000000100414723c */ /* 0x010fe60000081014 */
[----:B---3--:R-:W-:Y:S04]  /*1e080*/  STL.64 [R1+0x2ee8], R26 ;  /* 0x002ee81a01007387 */ /* 0x008fe80000100a00 */
[----:B--2---:R1:W-:Y:S04]  /*1e090*/  STL.64 [R1+0x2ee0], R24 ;  /* 0x002ee01801007387 */ /* 0x0043e80000100a00 */
[----:B-1----:R-:W2:Y:S04]  /*1e0a0*/  LDL.LU.64 R24, [R1+0x200] ;  /* 0x0002000001187983 */ /* 0x002ea80000300a00 */
[----:B------:R-:W2:Y:S04]  /*1e0b0*/  LDL.LU.64 R26, [R1+0x208] ;  /* 0x00020800011a7983 */ /* 0x000ea80000300a00 */
[----:B------:R-:W3:Y:S04]  /*1e0c0*/  LDL.LU.64 R8, [R1+0x1a0] ;  /* 0x0001a00001087983 */ /* 0x000ee80000300a00 */
[----:B------:R-:W3:Y:S04]  /*1e0d0*/  LDL.LU.64 R10, [R1+0x1a8] ;  /* 0x0001a800010a7983 */ /* 0x000ee80000300a00 */
[----:B------:R1:W-:Y:S04]  /*1e0e0*/  STL.64 [R1+0x2ea8], R12 ;  /* 0x002ea80c01007387 */ /* 0x0003e80000100a00 */
[----:B------:R-:W-:Y:S04]  /*1e0f0*/  STL.64 [R1+0x230], R20 ;  /* 0x0002301401007387 */ /* 0x000fe80000100a00 */
[----:B------:R4:W-:Y:S01]  /*1e100*/  STL.64 [R1+0x238], R22 ;  /* 0x0002381601007387 */ /* 0x0009e20000100a00 */
[----:B-1----:R-:W-:-:S02]  /*1e110*/  IMAD.MOV.U32 R12, RZ, RZ, R14 ;  /* 0x000000ffff0c7224 */ /* 0x002fc400078e000e */
[----:B------:R-:W-:Y:S02]  /*1e120*/  IMAD.MOV.U32 R13, RZ, RZ, R3 ;  /* 0x000000ffff0d7224 */ /* 0x000fe400078e0003 */
[----:B------:R-:W-:Y:S02]  /*1e130*/  IMAD.MOV.U32 R14, RZ, RZ, R16 ;  /* 0x000000ffff0e7224 */ /* 0x000fe400078e0010 */
[----:B------:R-:W-:Y:S01]  /*1e140*/  IMAD.MOV.U32 R3, RZ, RZ, R17 ;  /* 0x000000ffff037224 */ /* 0x000fe200078e0011 */
[----:B----4-:R-:W4:Y:S04]  /*1e150*/  LDL.LU.64 R22, [R1+0x2f20] ;  /* 0x002f200001167983 */ /* 0x010f280000300a00 */
[----:B------:R-:W4:Y:S04]  /*1e160*/  LDL.LU.64 R20, [R1+0x2f18] ;  /* 0x002f180001147983 */ /* 0x000f280000300a00 */
[----:B------:R-:W4:Y:S02]  /*1e170*/  LDL.LU.64 R16, [R1+0x2f10] ;  /* 0x002f100001107983 */ /* 0x000f240000300a00 */
[----:B----4-:R-:W-:Y:S02]  /*1e180*/  HMMA.1688.F32.TF32 R16, R4, R16, R20 ;  /* 0x000000100410723c */ /* 0x010fe40000081014 */
[----:B------:R-:W4:Y:S04]  /*1e190*/  LDL.LU.64 R22, [R1+0x2f08] ;  /* 0x002f080001167983 */ /* 0x000f280000300a00 */
[----:B------:R-:W4:-:S13]  /*1e1a0*/  LDL.LU.64 R20, [R1+0x2f00] ;  /* 0x002f000001147983 */ /* 0x000f1a0000300a00 */
[----:B------:R1:W-:Y:S04]  /*1e1b0*/  STL.64 [R1+0x220], R16 ;  /* 0x0002201001007387 */ /* 0x0003e80000100a00 */
[----:B------:R-:W-:Y:S04]  /*1e1c0*/  STL.64 [R1+0x228], R18 ;  /* 0x0002281201007387 */ /* 0x000fe80000100a00 */
[----:B-1----:R-:W4:Y:S02]  /*1e1d0*/  LDL.LU.64 R16, [R1+0x2ef8] ;  /* 0x002ef80001107983 */ /* 0x002f240000300a00 */
[----:B----4-:R-:W-:-:S15]  /*1e1e0*/  HMMA.1688.F32.TF32 R20, R4, R16, R20 ;  /* 0x000000100414723c */ /* 0x010fde0000081014 */
[----:B------:R-:W-:-:S04]  /*1e1f0*/  NOP ;  /* 0x0000000000007918 */ /* 0x000fc80000000000 */
[----:B------:R1:W-:Y:S04]  /*1e200*/  STL.64 [R1+0x210], R20 ;  /* 0x0002101401007387 */ /* 0x0003e80000100a00 */
[----:B------:R-:W-:Y:S04]  /*1e210*/  STL.64 [R1+0x218], R22 ;  /* 0x0002181601007387 */ /* 0x000fe80000100a00 */
[----:B-1----:R-:W2:Y:S04]  /*1e220*/  LDL.LU.64 R20, [R1+0x2ef0] ;  /* 0x002ef00001147983 */ /* 0x002ea80000300a00 */
[----:B------:R1:W-:Y:S02]  /*1e230*/  STL.64 [R1+0x2e80], R16 ;  /* 0x002e801001007387 */ /* 0x0003e40000100a00 */
[----:B-1----:R-:W-:-:S02]  /*1e240*/  IMAD.MOV.U32 R17, RZ, RZ, R3 ;  /* 0x000000ffff117224 */ /* 0x002fc400078e0003 */
[----:B------:R-:W-:Y:S01]  /*1e250*/  IMAD.MOV.U32 R16, RZ, RZ, R14 ;  /* 0x000000ffff107224 */ /* 0x000fe200078e000e */
[----:B--2---:R-:W-:Y:S01]  /*1e260*/  HMMA.1688.F32.TF32 R24, R4, R20, R24 ;  /* 0x000000140418723c */ /* 0x004fe20000081018 */
[----:B------:R-:W-:Y:S02]  /*1e270*/  IMAD.MOV.U32 R18, RZ, RZ, R20 ;  /* 0x000000ffff127224 */ /* 0x000fe400078e0014 */
[----:B------:R-:W-:-:S15]  /*1e280*/  IMAD.MOV.U32 R3, RZ, RZ, R21 ;  /* 0x000000ffff037224 */ /* 0x000fde00078e0015 */
[----:B------:R-:W-:Y:S01]  /*1e290*/  NOP ;  /* 0x0000000000007918 */ /* 0x000fe20000000000 */
[----:B------:R-:W-:Y:S04]  /*1e2a0*/  STL.64 [R1+0x200], R24 ;  /* 0x0002001801007387 */ /* 0x000fe80000100a00 */
[----:B------:R1:W-:Y:S04]  /*1e2b0*/  STL.64 [R1+0x208], R26 ;  /* 0x0002081a01007387 */ /* 0x0003e80000100a00 */
[----:B-1----:R-:W2:Y:S04]  /*1e2c0*/  LDL.LU.64 R26, [R1+0x2ee8] ;  /* 0x002ee800011a7983 */ /* 0x002ea80000300a00 */
[----:B------:R-:W2:Y:S04]  /*1e2d0*/  LDL.LU.64 R24, [R1+0x2ee0] ;  /* 0x002ee00001187983 */ /* 0x000ea80000300a00 */
[----:B------:R-:W2:Y:S04]  /*1e2e0*/  LDL.LU.64 R20, [R1+0x2ed8] ;  /* 0x002ed80001147983 */ /* 0x000ea80000300a00 */
[----:B------:R-:W-:Y:S04]  /*1e2f0*/  STL [R1+0x2eb8], R18 ;  /* 0x002eb81201007387 */ /* 0x000fe80000100800 */
[----:B------:R1:W-:Y:S04]  /*1e300*/  STL.64 [R1+0x2eb0], R16 ;  /* 0x002eb01001007387 */ /* 0x0003e80000100a00 */
[----:B-1----:R-:W4:Y:S04]  /*1e310*/  LDL.LU.64 R16, [R1+0x160] ;  /* 0x0001600001107983 */ /* 0x002f280000300a00 */
[----:B------:R-:W4:Y:S01]  /*1e320*/  LDL.LU.64 R18, [R1+0x168] ;  /* 0x0001680001127983 */ /* 0x000f220000300a00 */
[----:B--2---:R-:W-:-:S15]  /*1e330*/  HMMA.1688.F32.TF32 R24, R4, R20, R24 ;  /* 0x000000140418723c */ /* 0x004fde0000081018 */
[----:B------:R-:W-:-:S04]  /*1e340*/  NOP ;  /* 0x0000000000007918 */ /* 0x000fc80000000000 */
[----:B------:R1:W-:Y:S04]  /*1e350*/  STL.64 [R1+0x1f0], R24 ;  /* 0x0001f01801007387 */ /* 0x0003e80000100a00 */
[----:B------:R-:W-:Y:S04]  /*1e360*/  STL.64 [R1+0x1f8], R26 ;  /* 0x0001f81a01007387 */ /* 0x000fe80000100a00 */
[----:B-1----:R-:W3:Y:S02]  /*1e370*/  LDL.LU.64 R24, [R1+0x2ed0] ;  /* 0x002ed00001187983 */ /* 0x002ee40000300a00 */
[----:B---3--:R-:W-:Y:S02]  /*1e380*/  HMMA.1688.F32.TF32 R4, R4, R24, R8 ;  /* 0x000000180404723c */ /* 0x008fe40000081008 */
[----:B------:R-:W4:Y:S04]  /*1e390*/  LDL.LU.64 R10, [R1+0x2ec8] ;  /* 0x002ec800010a7983 */ /* 0x000f280000300a00 */
[----:B------:R-:W4:-:S13]  /*1e3a0*/  LDL.LU.64 R8, [R1+0x2ec0] ;  /* 0x002ec00001087983 */ /* 0x000f1a0000300a00 */
[----:B------:R1:W-:Y:S04]  /*1e3b0*/  STL.64 [R1+0x1e0], R4 ;  /* 0x0001e00401007387 */ /* 0x0003e80000100a00 */
[----:B------:R2:W-:Y:S04]  /*1e3c0*/  STL.64 [R1+0x1e8], R6 ;  /* 0x0001e80601007387 */ /* 0x0005e80000100a00 */
[----:B-1----:R-:W3:Y:S04]  /*1e3d0*/  LDL.LU.64 R4, [R1+0x150] ;  /* 0x0001500001047983 */ /* 0x002ee80000300a00 */
[----:B--2---:R-:W3:Y:S01]  /*1e3e0*/  LDL.LU.64 R6, [R1+0x158] ;  /* 0x0001580001067983 */ /* 0x004ee20000300a00 */
[----:B----4-:R-:W-:Y:S03]  /*1e3f0*/  HMMA.1688.F32.TF32 R12, R8, R12, R16 ;  /* 0x0000000c080c723c */ /* 0x010fe60000081010 */
[----:B------:R-:W2:Y:S04]  /*1e400*/  LDL.LU R18, [R1+0x2eb8] ;  /* 0x002eb80001127983 */ /* 0x000ea80000300800 */
[----:B------:R-:W4:-:S12]  /*1e410*/  LDL.LU.64 R16, [R1+0x2eb0] ;  /* 0x002eb00001107983 */ /* 0x000f180000300a00 */
[----:B------:R1:W-:Y:S01]  /*1e420*/  STL [R1+0x1d4], R13 ;  /* 0x0001d40d01007387 */ /* 0x0003e20000100800 */
[----:B------:R-:W-:-:S03]  /*1e430*/  IMAD.MOV.U32 R27, RZ, RZ, R12 ;  /* 0x000000ffff1b7224 */ /* 0x000fc600078e000c */
[----:B------:R-:W-:Y:S04]  /*1e440*/  STL.64 [R1+0x1d8], R14 ;  /* 0x0001d80e01007387 */ /* 0x000fe80000100a00 */
[----:B-1----:R-:W3:Y:S04]  /*1e450*/  LDL.LU.64 R12, [R1+0x2ea8] ;  /* 0x002ea800010c7983 */ /* 0x002ee80000300a00 */
[----:B------:R-:W-:Y:S01]  /*1e460*/  STL [R1+0x2ce8], R27 ;  /* 0x002ce81b01007387 */ /* 0x000fe20000100800 */
[----:B---3--:R-:W-:-:S15]  /*1e470*/  HMMA.1688.F32.TF32 R4, R8, R12, R4 ;  /* 0x0000000c0804723c */ /* 0x008fde0000081004 */
[----:B------:R-:W-:-:S04]  /*1e480*/  NOP ;  /* 0x0000000000007918 */ /* 0x000fc80000000000 */
[----:B------:R-:W-:Y:S01]  /*1e490*/  IMAD.MOV.U32 R26, RZ, RZ, R5 ;  /* 0x000000ffff1a7224 */ /* 0x000fe200078e0005 */
[----:B------:R1:W-:Y:S01]  /*1e4a0*/  STL [R1+0x1c0], R4 ;  /* 0x0001c00401007387 */ /* 0x0003e20000100800 */
[----:B------:R-:W-:Y:S02]  /*1e4b0*/  IMAD.MOV.U32 R22, RZ, RZ, R6 ;  /* 0x000000ffff167224 */ /* 0x000fe400078e0006 */
[----:B------:R-:W-:Y:S01]  /*1e4c0*/  IMAD.MOV.U32 R23, RZ, RZ, R7 ;  /* 0x000000ffff177224 */ /* 0x000fe200078e0007 */
[----:B-1----:R-:W3:Y:S04]  /*1e4d0*/  LDL.LU.64 R4, [R1+0x120] ;  /* 0x0001200001047983 */ /* 0x002ee80000300a00 */
[----:B------:R-:W2:Y:S04]  /*1e4e0*/  LDL.LU.64 R6, [R1+0x128] ;  /* 0x0001280001067983 */ /* 0x000ea80000300a00 */
[----:B--2---:R-:W-:Y:S04]  /*1e4f0*/  STL.64 [R1+0x2ea0], R6 ;  /* 0x002ea00601007387 */ /* 0x004fe80000100a00 */
[----:B---3--:R1:W-:Y:S04]  /*1e500*/  STL.64 [R1+0x2e98], R4 ;  /* 0x002e980401007387 */ /* 0x0083e80000100a00 */
[----:B-1----:R-:W4:Y:S04]  /*1e510*/  LDL.LU.64 R4, [R1+0x140] ;  /* 0x0001400001047983 */ /* 0x002f280000300a00 */
[----:B------:R-:W4:Y:S04]  /*1e520*/  LDL.LU.64 R6, [R1+0x148] ;  /* 0x0001480001067983 */ /* 0x000f280000300a00 */
[----:B------:R-:W2:Y:S04]  /*1e530*/  LDL.LU.64 R12, [R1+0xe0] ;  /* 0x0000e000010c7983 */ /* 0x000ea80000300a00 */
[----:B------:R-:W3:Y:S04]  /*1e540*/  LDL.LU.64 R14, [R1+0xe8] ;  /* 0x0000e800010e7983 */ /* 0x000ee80000300a00 */
[----:B---3--:R-:W-:Y:S04]  /*1e550*/  STL.64 [R1+0x2e68], R14 ;  /* 0x002e680e01007387 */ /* 0x008fe80000100a00 */
[----:B--2---:R1:W-:Y:S02]  /*1e560*/  STL.64 [R1+0x2e60], R12 ;  /* 0x002e600c01007387 */ /* 0x0043e40000100a00 */
[----:B-1----:R-:W-:-:S02]  /*1e570*/  IMAD.MOV.U32 R12, RZ, RZ, R18 ;  /* 0x000000ffff0c7224 */ /* 0x002fc400078e0012 */
[----:B------:R-:W-:-:S05]  /*1e580*/  IMAD.MOV.U32 R13, RZ, RZ, R3 ;  /* 0x000000ffff0d7224 */ /* 0x000fca00078e0003 */
[----:B------:R1:W-:Y:S04]  /*1e590*/  STL.64 [R1+0x2e78], R12 ;  /* 0x002e780c01007387 */ /* 0x0003e80000100a00 */
[----:B-1----:R-:W2:Y:S04]  /*1e5a0*/  LDL.LU.64 R12, [R1+0x190] ;  /* 0x00019000010c7983 */ /* 0x002ea80000300a00 */
[----:B------:R-:W3:Y:S01]  /*1e5b0*/  LDL.LU.64 R14, [R1+0x198] ;  /* 0x00019800010e7983 */ /* 0x000ee20000300a00 */
[----:B----4-:R-:W-:Y:S03]  /*1e5c0*/  HMMA.1688.F32.TF32 R16, R8, R16, R4 ;  /* 0x000000100810723c */ /* 0x010fe60000081004 */
[----:B---3--:R-:W-:Y:S04]  /*1e5d0*/  STL.64 [R1+0x2e90], R14 ;  /* 0x002e900e01007387 */ /* 0x008fe80000100a00 */
[----:B--2---:R1:W-:Y:S04]  /*1e5e0*/  STL.64 [R1+0x2e88], R12 ;  /* 0x002e880c01007387 */ /* 0x0043e80000100a00 */
[----:B-1----:R-:W2:Y:S04]  /*1e5f0*/  LDL.LU.64 R12, [R1+0x20] ;  /* 0x00002000010c7983 */ /* 0x002ea80000300a00 */
[----:B------:R-:W-:Y:S04]  /*1e600*/  STL [R1+0x2cf4], R23 ;  /* 0x002cf41701007387 */ /* 0x000fe80000100800 */
[----:B------:R-:W-:Y:S04]  /*1e610*/  STL [R1+0x2cf0], R22 ;  /* 0x002cf01601007387 */ /* 0x000fe80000100800 */
[----:B------:R-:W-:Y:S04]  /*1e620*/  STL [R1+0x2cec], R26 ;  /* 0x002cec1a01007387 */ /* 0x000fe80000100800 */
[----:B------:R-:W3:Y:S04]  /*1e630*/  LDL.LU.64 R6, [R1+0x2ea0] ;  /* 0x002ea00001067983 */ /* 0x000ee80000300a00 */
[----:B------:R-:W3:Y:S01]  /*1e640*/  LDL.LU.64 R4, [R1+0x2e98] ;  /* 0x002e980001047983 */ /* 0x000ee20000300a00 */
[----:B------:R-:W-:-:S03]  /*1e650*/  IMAD.MOV.U32 R27, RZ, RZ, R19 ;  /* 0x000000ffff1b7224 */ /* 0x000fc600078e0013 */
[----:B------:R-:W-:Y:S04]  /*1e660*/  STL.64 [R1+0x1b0], R16 ;  /* 0x0001b01001007387 */ /* 0x000fe80000100a00 */
[----:B------:R3:W-:Y:S04]  /*1e670*/  STL [R1+0x1b8], R18 ;  /* 0x0001b81201007387 */ /* 0x0007e80000100800 */
[----:B------:R-:W-:Y:S04]  /*1e680*/  STL [R1+0x2cf8], R27 ;  /* 0x002cf81b01007387 */ /* 0x000fe80000100800 */
[----:B------:R-:W4:Y:S01]  /*1e690*/  LDL.LU.64 R14, [R1+0x2e90] ;  /* 0x002e9000010e7983 */ /* 0x000f220000300a00 */
[----:B--2---:R-:W-:Y:S01]  /*1e6a0*/  IMAD.MOV.U32 R3, RZ, RZ, R13 ;  /* 0x000000ffff037224 */ /* 0x004fe200078e000d */
[----:B---3--:R-:W-:Y:S01]  /*1e6b0*/  HMMA.1688.F32.TF32 R16, R8, R12, R4 ;  /* 0x0000000c0810723c */ /* 0x008fe20000081004 */
[----:B------:R-:W-:-:S02]  /*1e6c0*/  IMAD.MOV.U32 R4, RZ, RZ, R12 ;  /* 0x000000ffff047224 */ /* 0x000fc400078e000c */
[----:B------:R-:W4:-:S15]  /*1e6d0*/  LDL.LU.64 R12, [R1+0x2e88] ;  /* 0x002e8800010c7983 */ /* 0x000f1e0000300a00 */
[----:B------:R-:W-:Y:S01]  /*1e6e0*/  NOP ;  /* 0x0000000000007918 */ /* 0x000fe20000000000 */
[----:B------:R-:W-:Y:S01]  /*1e6f0*/  IMAD.MOV.U32 R23, RZ, RZ, R17 ;  /* 0x000000ffff177224 */ /* 0x000fe200078e0011 */
[----:B------:R1:W-:Y:S04]  /*1e700*/  STL [R1+0x1a0], R16 ;  /* 0x0001a01001007387 */ /* 0x0003e80000100800 */
[----:B-1----:R-:W4:Y:S04]  /*1e710*/  LDL.LU.64 R16, [R1+0x2e80] ;  /* 0x002e800001107983 */ /* 0x002f280000300a00 */
[----:B------:R1:W-:Y:S04]  /*1e720*/  STL [R1+0x2e70], R4 ;  /* 0x002e700401007387 */ /* 0x0003e80000100800 */
[----:B-1----:R-:W2:Y:S04]  /*1e730*/  LDL.LU.64 R4, [R1+0x2b0] ;  /* 0x0002b00001047983 */ /* 0x002ea80000300a00 */
[----:B------:R-:W2:Y:S01]  /*1e740*/  LDL.LU.64 R6, [R1+0x2b8] ;  /* 0x0002b80001067983 */ /* 0x000ea20000300a00 */
[----:B------:R-:W-:-:S02]  /*1e750*/  IMAD.MOV.U32 R22, RZ, RZ, R18 ;  /* 0x000000ffff167224 */ /* 0x000fc400078e0012 */
[----:B------:R-:W-:Y:S01]  /*1e760*/  IMAD.MOV.U32 R26, RZ, RZ, R19 ;  /* 0x000000ffff1a7224 */ /* 0x000fe200078e0013 */
[----:B----4-:R-:W-:-:S15]  /*1e770*/  HMMA.1688.F32.TF32 R12, R8, R16, R12 ;  /* 0x00000010080c723c */ /* 0x010fde000008100c */
[----:B------:R-:W-:-:S04]  /*1e780*/  NOP ;  /* 0x0000000000007918 */ /* 0x000fc80000000000 */
[----:B------:R1:W-:Y:S04]  /*1e790*/  STL.64 [R1+0x190], R12 ;  /* 0x0001900c01007387 */ /* 0x0003e80000100a00 */
[----:B------:R-:W-:Y:S04]  /*1e7a0*/  STL [R1+0x198], R14 ;  /* 0x0001980e01007387 */ /* 0x000fe80000100800 */
[----:B-1----:R-:W2:Y:S04]  /*1e7b0*/  LDL.LU.64 R12, [R1+0x2e78] ;  /* 0x002e7800010c7983 */ /* 0x002ea80000300a00 */
[----:B------:R1:W-:Y:S04]  /*1e7c0*/  STL.64 [R1+0x2e30], R16 ;  /* 0x002e301001007387 */ /* 0x0003e80000100a00 */
[----:B-1----:R-:W3:Y:S04]  /*1e7d0*/  LDL.LU.64 R16, [R1+0xf0] ;  /* 0x0000f00001107983 */ /* 0x002ee80000300a00 */
[----:B------:R-:W3:Y:S01]  /*1e7e0*/  LDL.LU.64 R18, [R1+0xf8] ;  /* 0x0000f80001127983 */ /* 0x000ee20000300a00 */
[----:B------:R-:W-:-:S02]  /*1e7f0*/  IMAD.MOV.U32 R27, RZ, RZ, R15 ;  /* 0x000000ffff1b7224 */ /* 0x000fc400078e000f */
[C---:B--2---:R-:W-:Y:S01]  /*1e800*/  HMMA.1688.F32.TF32 R12, R8.reuse, R12, R4 ;  /* 0x0000000c080c723c */ /* 0x044fe20000081004 */
[----:B------:R-:W2:Y:S04]  /*1e810*/  LDL.LU R4, [R1+0x2e70] ;  /* 0x002e700001047983 */ /* 0x000ea80000300800 */
[----:B------:R-:W-:Y:S04]  /*1e820*/  LDS R6, [R0+UR12+0x80900] ;  /* 0x0809000c00067984 */ /* 0x000fe80008000800 */
[----:B------:R-:W-:Y:S04]  /*1e830*/  LDS R5, [R2+UR12+0x80100] ;  /* 0x0801000c02057984 */ /* 0x000fe80008000800 */
[----:B------:R-:W-:Y:S06]  /*1e840*/  LDS R7, [R2+UR12+0x80900] ;  /* 0x0809000c02077984 */ /* 0x000fec0008000800 */
[----:B------:R-:W-:Y:S01]  /*1e850*/  STL.64 [R1+0x180], R12 ;  /* 0x0001800c01007387 */ /* 0x000fe20000100a00 */
[C---:B---3--:R-:W-:Y:S03]  /*1e860*/  HMMA.1688.F32.TF32 R16, R8.reuse, R20, R16 ;  /* 0x000000140810723c */ /* 0x048fe60000081010 */
[----:B------:R1:W-:Y:S04]  /*1e870*/  STL.64 [R1+0x188], R14 ;  /* 0x0001880e01007387 */ /* 0x0003e80000100a00 */
[----:B-1----:R-:W3:Y:S04]  /*1e880*/  LDL.LU.64 R14, [R1+0x2e68] ;  /* 0x002e6800010e7983 */ /* 0x002ee80000300a00 */
[----:B------:R-:W3:Y:S04]  /*1e890*/  LDL.LU.64 R12, [R1+0x2e60] ;  /* 0x002e6000010c7983 */ /* 0x000ee80000300a00 */
[----:B------:R-:W-:Y:S04]  /*1e8a0*/  STL.64 [R1+0x2e20], R22 ;  /* 0x002e201601007387 */ /* 0x000fe80000100a00 */
[----:B------:R1:W-:Y:S04]  /*1e8b0*/  STL.64 [R1+0x2e18], R20 ;  /* 0x002e181401007387 */ /* 0x0003e80000100a00 */
[----:B------:R-:W-:Y:S04]  /*1e8c0*/  STL.64 [R1+0x170], R16 ;  /* 0x0001701001007387 */ /* 0x000fe80000100a00 */
[----:B------:R-:W-:Y:S04]  /*1e8d0*/  STL.64 [R1+0x178], R18 ;  /* 0x0001781201007387 */ /* 0x000fe80000100a00 */
[----:B-1----:R-:W4:Y:S01]  /*1e8e0*/  LDL.LU.64 R20, [R1+0x30] ;  /* 0x0000300001147983 */ /* 0x002f220000300a00 */
[----:B---3--:R-:W-:Y:S03]  /*1e8f0*/  HMMA.1688.F32.TF32 R8, R8, R24, R12 ;  /* 0x000000180808723c */ /* 0x008fe6000008100c */
[----:B----4-:R1:W-:-:S15]  /*1e900*/  STL.64 [R1+0x2e40], R20 ;  /* 0x002e401401007387 */ /* 0x0103de0000100a00 */
[----:B------:R-:W-:Y:S01]  /*1e910*/  NOP ;  /* 0x0000000000007918 */ /* 0x000fe20000000000 */
[----:B------:R-:W-:Y:S04]  /*1e920*/  STL.64 [R1+0x160], R8 ;  /* 0x0001600801007387 */ /* 0x000fe80000100a00 */
[----:B------:R-:W-:Y:S04]  /*1e930*/  STL.64 [R1+0x168], R10 ;  /* 0x0001680a01007387 */ /* 0x000fe80000100a00 */
[----:B-1----:R-:W3:Y:S04]  /*1e940*/  LDL.LU.64 R20, [R1+0x40] ;  /* 0x0000400001147983 */ /* 0x002ee80000300a00 */
[----:B------:R-:W-:Y:S04]  /*1e950*/  LDS R10, [R0+UR12+0x80980] ;  /* 0x0809800c000a7984 */ /* 0x000fe80008000800 */
[----:B------:R-:W1:Y:S04]  /*1e960*/  LDS R11, [R2+UR12+0x80980] ;  /* 0x0809800c020b7984 */ /* 0x000e680008000800 */
[----:B------:R-:W-:Y:S04]  /*1e970*/  LDS R8, [R0+UR12+0x80180] ;  /* 0x0801800c00087984 */ /* 0x000fe80008000800 */
[----:B------:R-:W4:Y:S04]  /*1e980*/  LDS R9, [R2+UR12+0x80180] ;  /* 0x0801800c02097984 */ /* 0x000f280008000800 */
[----:B---3--:R3:W-:Y:S04]  /*1e990*/  STL.64 [R1+0x2e58], R20 ;  /* 0x002e581401007387 */ /* 0x0087e80000100a00 */
[----:B---3--:R-:W3:Y:S04]  /*1e9a0*/  LDL.LU.64 R20, [R1+0x50] ;  /* 0x0000500001147983 */ /* 0x008ee80000300a00 */
[----:B------:R-:W-:Y:S04]  /*1e9b0*/  STL.64 [R1+0x2e10], R26 ;  /* 0x002e101a01007387 */ /* 0x000fe80000100a00 */
[----:B------:R-:W-:Y:S04]  /*1e9c0*/  STL.64 [R1+0x2e08], R24 ;  /* 0x002e081801007387 */ /* 0x000fe80000100a00 */
[----:B------:R-:W2:Y:S04]  /*1e9d0*/  LDL.LU.64 R12, [R1+0x80] ;  /* 0x00008000010c7983 */ /* 0x000ea80000300a00 */
[----:B------:R-:W2:Y:S04]  /*1e9e0*/  LDL.LU.64 R14, [R1+0x88] ;  /* 0x00008800010e7983 */ /* 0x000ea80000300a00 */
[----:B--2---:R-:W-:Y:S04]  /*1e9f0*/  STL.64 [R1+0x2d90], R14 ;  /* 0x002d900e01007387 */ /* 0x004fe80000100a00 */
[----:B------:R2:W-:Y:S04]  /*1ea00*/  STL.64 [R1+0x2d88], R12 ;  /* 0x002d880c01007387 */ /* 0x0005e80000100a00 */
[----:B--2---:R-:W2:Y:S04]  /*1ea10*/  LDL.LU.64 R12, [R1+0x90] ;  /* 0x00009000010c7983 */ /* 0x004ea80000300a00 */
[----:B------:R-:W2:Y:S04]  /*1ea20*/  LDL.LU.64 R14, [R1+0x98] ;  /* 0x00009800010e7983 */ /* 0x000ea80000300a00 */
[----:B--2---:R-:W-:Y:S04]  /*1ea30*/  STL.64 [R1+0x2da0], R14 ;  /* 0x002da00e01007387 */ /* 0x004fe80000100a00 */
[----:B------:R2:W-:Y:S02]  /*1ea40*/  STL.64 [R1+0x2d98], R12 ;  /* 0x002d980c01007387 */ /* 0x0005e40000100a00 */
[----:B--2---:R-:W-:-:S02]  /*1ea50*/  IMAD.MOV.U32 R12, RZ, RZ, R4 ;  /* 0x000000ffff0c7224 */ /* 0x004fc400078e0004 */
[----:B------:R-:W-:Y:S01]  /*1ea60*/  IMAD.MOV.U32 R13, RZ, RZ, R3 ;  /* 0x000000ffff0d7224 */ /* 0x000fe200078e0003 */
[----:B------:R-:W2:Y:S04]  /*1ea70*/  LDS R4, [R0+UR12+0x80100] ;  /* 0x0801000c00047984 */ /* 0x000ea80008000800 */
[----:B------:R1:W-:Y:S04]  /*1ea80*/  STL.64 [R1+0x2e38], R12 ;  /* 0x002e380c01007387 */ /* 0x0003e80000100a00 */
[----:B-1----:R-:W2:Y:S04]  /*1ea90*/  LDL.LU.64 R12, [R1+0x110] ;  /* 0x00011000010c7983 */ /* 0x002ea80000300a00 */
[----:B------:R-:W2:Y:S04]  /*1eaa0*/  LDL.LU.64 R14, [R1+0x118] ;  /* 0x00011800010e7983 */ /* 0x000ea80000300a00 */
[----:B--2---:R-:W-:Y:S04]  /*1eab0*/  STL.64 [R1+0x2e50], R14 ;  /* 0x002e500e01007387 */ /* 0x004fe80000100a00 */
[----:B------:R1:W-:Y:S04]  /*1eac0*/  STL.64 [R1+0x2e48], R12 ;  /* 0x002e480c01007387 */ /* 0x0003e80000100a00 */
[----:B-1----:R-:W2:Y:S04]  /*1ead0*/  LDL.LU.64 R12, [R1+0x260] ;  /* 0x00026000010c7983 */ /* 0x002ea80000300a00 */
[----:B------:R-:W2:Y:S04]  /*1eae0*/  LDL.LU.64 R14, [R1+0x268] ;  /* 0x00026800010e7983 */ /* 0x000ea80000300a00 */
[----:B------:R-:W2:Y:S04]  /*1eaf0*/  LDL.LU.64 R16, [R1+0x100] ;  /* 0x0001000001107983 */ /* 0x000ea80000300a00 */
[----:B------:R-:W2:Y:S04]  /*1eb00*/  LDL.LU.64 R18, [R1+0x108] ;  /* 0x0001080001127983 */ /* 0x000ea80000300a00 */
[----:B------:R-:W2:Y:S04]  /*1eb10*/  LDL.LU.64 R24, [R1+0x2e0] ;  /* 0x0002e00001187983 */ /* 0x000ea80000300a00 */
[----:B------:R-:W2:Y:S04]  /*1eb20*/  LDL.LU.64 R26, [R1+0x2e8] ;  /* 0x0002e800011a7983 */ /* 0x000ea80000300a00 */
[----:B------:R-:W-:Y:S04]  /*1eb30*/  STL.64 [R1+0x2e00], R10 ;  /* 0x002e000a01007387 */ /* 0x000fe80000100a00 */
[----:B----4-:R1:W-:Y:S04]  /*1eb40*/  STL.64 [R1+0x2df8], R8 ;  /* 0x002df80801007387 */ /* 0x0103e80000100a00 */
[----:B-1----:R-:W4:Y:S04]  /*1eb50*/  LDL.LU.64 R8, [R1+0x270] ;  /* 0x0002700001087983 */ /* 0x002f280000300a00 */
[----:B------:R-:W4:Y:S01]  /*1eb60*/  LDL.LU.64 R10, [R1+0x278] ;  /* 0x00027800010a7983 */ /* 0x000f220000300a00 */
[----:B---3--:R-:W-:Y:S01]  /*1eb70*/  IMAD.MOV.U32 R3, RZ, RZ, R21 ;  /* 0x000000ffff037224 */ /* 0x008fe200078e0015 */
[----:B----4-:R-:W-:-:S15]  /*1eb80*/  HMMA.1688.F32.TF32 R8, R4, R20, R8 ;  /* 0x000000140408723c */ /* 0x010fde0000081008 */
[----:B------:R-:W-:-:S04]  /*1eb90*/  NOP ;  /* 0x0000000000007918 */ /* 0x000fc80000000000 */
[----:B------:R1:W-:Y:S04]  /*1eba0*/  STL.64 [R1+0x150], R8 ;  /* 0x0001500801007387 */ /* 0x0003e80000100a00 */
[----:B------:R3:W-:Y:S01]  /*1ebb0*/  STL.64 [R1+0x158], R10 ;  /* 0x0001580a01007387 */ /* 0x0007e20000100a00 */
[----:B-1----:R-:W-:-:S03]  /*1ebc0*/  IMAD.MOV.U32 R8, RZ, RZ, R20 ;  /* 0x000000ffff087224 */ /* 0x002fc600078e0014 */
[----:B------:R-:W2:Y:S02]  /*1ebd0*/  LDL.LU.64 R20, [R1+0x2e58] ;  /* 0x002e580001147983 */ /* 0x000ea40000300a00 */
[----:B--2---:R-:W-:Y:S01]  /*1ebe0*/  HMMA.1688.F32.TF32 R12, R4, R20, R12 ;  /* 0x00000014040c723c */ /* 0x004fe2000008100c */
[----:B---3--:R-:W-:Y:S02]  /*1ebf0*/  IMAD.MOV.U32 R10, RZ, RZ, R20 ;  /* 0x000000ffff0a7224 */ /* 0x008fe400078e0014 */
[----:B------:R-:W-:-:S15]  /*1ec00*/  IMAD.MOV.U32 R9, RZ, RZ, R21 ;  /* 0x000000ffff097224 */ /* 0x000fde00078e0015 */
[----:B------:R-:W-:Y:S01]  /*1ec10*/  NOP ;  /* 0x0000000000007918 */ /* 0x000fe20000000000 */
[----:B------:R-:W-:Y:S04]  /*1ec20*/  STL.64 [R1+0x140], R12 ;  /* 0x0001400c01007387 */ /* 0x000fe80000100a00 */
[----:B------:R1:W-:Y:S04]  /*1ec30*/  STL.64 [R1+0x148], R14 ;  /* 0x0001480e01007387 */ /* 0x0003e80000100a00 */
[----:B-1----:R-:W2:Y:S04]  /*1ec40*/  LDL.LU.64 R14, [R1+0x2e50] ;  /* 0x002e5000010e7983 */ /* 0x002ea80000300a00 */
[----:B------:R-:W2:Y:S04]  /*1ec50*/  LDL.LU.64 R12, [R1+0x2e48] ;  /* 0x002e4800010c7983 */ /* 0x000ea80000300a00 */
[----:B------:R-:W2:Y:S02]  /*1ec60*/  LDL.LU.64 R20, [R1+0x2e40] ;  /* 0x002e400001147983 */ /* 0x000ea40000300a00 */
[----:B--2---:R-:W-:-:S15]  /*1ec70*/  HMMA.1688.F32.TF32 R12, R4, R20, R12 ;  /* 0x00000014040c723c */ /* 0x004fde000008100c */
[----:B------:R-:W-:-:S04]  /*1ec80*/  NOP ;  /* 0x0000000000007918 */ /* 0x000fc80000000000 */
[----:B------:R1:W-:Y:S04]  /*1ec90*/  STL.64 [R1+0x130], R12 ;  /* 0x0001300c01007387 */ /* 0x0003e80000100a00 */
[----:B------:R2:W-:Y:S04]  /*1eca0*/  STL.64 [R1+0x138], R14 ;  /* 0x0001380e01007387 */ /* 0x0005e80000100a00 */
[----:B-1----:R-:W3:Y:S01]  /*1ecb0*/  LDL.LU.64 R12, [R1+0x2e38] ;  /* 0x002e3800010c7983 */ /* 0x002ee20000300a00 */
[----:B------:R-:W-:Y:S02]  /*1ecc0*/  IMAD.MOV.U32 R11, RZ, RZ, R21 ;  /* 0x000000ffff0b7224 */ /* 0x000fe400078e0015 */
[----:B--2---:R-:W-:-:S02]  /*1ecd0*/  IMAD.MOV.U32 R14, RZ, RZ, R20 ;  /* 0x000000ffff0e7224 */ /* 0x004fc400078e0014 */
[----:B------:R-:W2:Y:S01]  /*1ece0*/  LDL.LU.64 R20, [R1] ;  /* 0x0000000001147983 */ /* 0x000ea20000300a00 */
[----:B---3--:R-:W-:-:S15]  /*1ecf0*/  HMMA.1688.F32.TF32 R16, R4, R12, R16 ;  /* 0x0000000c0410723c */ /* 0x008fde0000081010 */
[----:B------:R-:W-:-:S04]  /*1ed00*/  NOP ;  /* 0x0000000000007918 */ /* 0x000fc80000000000 */
[----:B------:R1:W-:Y:S04]  /*1ed10*/  STL.64 [R1+0x120], R16 ;  /* 0x0001201001007387 */ /* 0x0003e80000100a00 */
[----:B------:R-:W-:Y:S04]  /*1ed20*/  STL.64 [R1+0x128], R18 ;  /* 0x0001281201007387 */ /* 0x000fe80000100a00 */
[----:B-1----:R-:W3:Y:S04]  /*1ed30*/  LDL.LU.64 R16, [R1+0x2e30] ;  /* 0x002e300001107983 */ /* 0x002ee80000300a00 */
[----:B------:R1:W-:Y:S02]  /*1ed40*/  STL.64 [R1+0x2db0], R12 ;  /* 0x002db00c01007387 */ /* 0x0003e40000100a00 */
[----:B-1----:R-:W-:-:S02]  /*1ed50*/  IMAD.MOV.U32 R12, RZ, RZ, R14 ;  /* 0x000000ffff0c7224 */ /* 0x002fc400078e000e */
[----:B------:R-:W-:-:S05]  /*1ed60*/  IMAD.MOV.U32 R13, RZ, RZ, R11 ;  /* 0x000000ffff0d7224 */ /* 0x000fca00078e000b */
[----:B------:R1:W-:Y:S02]  /*1ed70*/  STL.64 [R1+0x2dc8], R12 ;  /* 0x002dc80c01007387 */ /* 0x0003e40000100a00 */
[----:B-1----:R-:W-:Y:S02]  /*1ed80*/  IMAD.MOV.U32 R12, RZ, RZ, R10 ;  /* 0x000000ffff0c7224 */ /* 0x002fe400078e000a */
[----:B------:R-:W-:-:S05]  /*1ed90*/  IMAD.MOV.U32 R13, RZ, RZ, R9 ;  /* 0x000000ffff0d7224 */ /* 0x000fca00078e0009 */
[----:B------:R1:W-:Y:S02]  /*1eda0*/  STL.64 [R1+0x2de0], R12 ;  /* 0x002de00c01007387 */ /* 0x0003e40000100a00 */
[----:B-1----:R-:W-:Y:S02]  /*1edb0*/  IMAD.MOV.U32 R12, RZ, RZ, R8 ;  /* 0x000000ffff0c7224 */ /* 0x002fe400078e0008 */
[----:B------:R-:W-:-:S05]  /*1edc0*/  IMAD.MOV.U32 R13, RZ, RZ, R3 ;  /* 0x000000ffff0d7224 */ /* 0x000fca00078e0003 */
[----:B------:R1:W-:Y:S04]  /*1edd0*/  STL.64 [R1+0x2e28], R12 ;  /* 0x002e280c01007387 */ /* 0x0003e80000100a00 */
[----:B-1----:R-:W2:Y:S04]  /*1ede0*/  LDL.LU.64 R12, [R1+0x2d0] ;  /* 0x0002d000010c7983 */ /* 0x002ea80000300a00 */
[----:B------:R-:W2:Y:S01]  /*1edf0*/  LDL.LU.64 R14, [R1+0x2d8] ;  /* 0x0002d800010e7983 */ /* 0x000ea20000300a00 */
[----:B---3--:R-:W-:-:S15]  /*1ee00*/  HMMA.1688.F32.TF32 R8, R4, R16, R24 ;  /* 0x000000100408723c */ /* 0x008fde0000081018 */
[----:B------:R-:W-:-:S04]  /*1ee10*/  NOP ;  /* 0x0000000000007918 */ /* 0x000fc80000000000 */
[----:B------:R1:W-:Y:S04]  /*1ee20*/  STL.64 [R1+0x110], R8 ;  /* 0x0001100801007387 */ /* 0x0003e80000100a00 */
[----:B------:R3:W-:Y:S04]  /*1ee30*/  STL.64 [R1+0x118], R10 ;  /* 0x0001180a01007387 */ /* 0x0007e80000100a00 */
[----:B------:R-:W4:Y:S04]  /*1ee40*/  LDL.LU.64 R24, [R1+0x2f0] ;  /* 0x0002f00001187983 */ /* 0x000f280000300a00 */
[----:B------:R-:W4:Y:S04]  /*1ee50*/  LDL.LU.64 R26, [R1+0x2f8] ;  /* 0x0002f800011a7983 */ /* 0x000f280000300a00 */
[----:B-1----:R-:W2:Y:S04]  /*1ee60*/  LDL.LU.64 R8, [R1+0x2c0] ;  /* 0x0002c00001087983 */ /* 0x002ea80000300a00 */
[----:B---3--:R-:W3:Y:S04]  /*1ee70*/  LDL.LU.64 R10, [R1+0x2c8] ;  /* 0x0002c800010a7983 */ /* 0x008ee80000300a00 */
[----:B------:R1:W-:Y:S04]  /*1ee80*/  STL.64 [R1+0x2da8], R16 ;  /* 0x002da81001007387 */ /* 0x0003e80000100a00 */
[----:B-1----:R-:W2:Y:S04]  /*1ee90*/  LDL.LU.64 R16, [R1+0xa0] ;  /* 0x0000a00001107983 */ /* 0x002ea80000300a00 */
[----:B------:R-:W2:Y:S04]  /*1eea0*/  LDL.LU.64 R18, [R1+0xa8] ;  /* 0x0000a80001127983 */ /* 0x000ea80000300a00 */
[----:B--2---:R-:W-:Y:S04]  /*1eeb0*/  STL.64 [R1+0x2dc0], R18 ;  /* 0x002dc01201007387 */ /* 0x004fe80000100a00 */
[----:B------:R1:W-:Y:S04]  /*1eec0*/  STL.64 [R1+0x2db8], R16 ;  /* 0x002db81001007387 */ /* 0x0003e80000100a00 */
[----:B-1----:R-:W2:Y:S04]  /*1eed0*/  LDL.LU.64 R16, [R1+0xb0] ;  /* 0x0000b00001107983 */ /* 0x002ea80000300a00 */
[----:B------:R-:W2:Y:S01]  /*1eee0*/  LDL.LU.64 R18, [R1+0xb8] ;  /* 0x0000b80001127983 */ /* 0x000ea20000300a00 */
[----:B------:R-:W-:Y:S03]  /*1eef0*/  HMMA.1688.F32.TF32 R12, R4, R20, R12 ;  /* 0x00000014040c723c */ /* 0x000fe6000008100c */
[----:B--2---:R-:W-:Y:S04]  /*1ef00*/  STL.64 [R1+0x2dd8], R18 ;  /* 0x002dd81201007387 */ /* 0x004fe80000100a00 */
[----:B------:R1:W-:Y:S04]  /*1ef10*/  STL.64 [R1+0x2dd0], R16 ;  /* 0x002dd01001007387 */ /* 0x0003e80000100a00 */
[----:B-1----:R-:W2:Y:S04]  /*1ef20*/  LDL.LU.64 R16, [R1+0xc0] ;  /* 0x0000c00001107983 */ /* 0x002ea80000300a00 */
[----:B------:R-:W2:Y:S01]  /*1ef30*/  LDL.LU.64 R18, [R1+0xc8] ;  /* 0x0000c80001127983 */ /* 0x000ea20000300a00 */
[----:B------:R-:W-:-:S03]  /*1ef40*/  IMAD.MOV.U32 R3, RZ, RZ, R21 ;  /* 0x000000ffff037224 */ /* 0x000fc600078e0015 */
[----:B--2---:R-:W-:Y:S04]  /*1ef50*/  STL.64 [R1+0x2df0], R18 ;  /* 0x002df01201007387 */ /* 0x004fe80000100a00 */
[----:B------:R1:W-:Y:S04]  /*1ef60*/  STL.64 [R1+0x2de8], R16 ;  /* 0x002de81001007387 */ /* 0x0003e80000100a00 */
[----:B-1----:R-:W2:Y:S04]  /*1ef70*/  LDL.LU.64 R16, [R1+0xd0] ;  /* 0x0000d00001107983 */ /* 0x002ea80000300a00 */
[----:B------:R-:W2:Y:S04]  /*1ef80*/  LDL.LU.64 R18, [R1+0xd8] ;  /* 0x0000d80001127983 */ /* 0x000ea80000300a00 */
[----:B------:R1:W-:Y:S04]  /*1ef90*/  STL.64 [R1+0x100], R12 ;  /* 0x0001000c01007387 */ /* 0x0003e80000100a00 */
[----:B------:R3:W-:Y:S04]  /*1efa0*/  STL.64 [R1+0x108], R14 ;  /* 0x0001080e01007387 */ /* 0x0007e80000100a00 */
[----:B-1----:R-:W2:Y:S01]  /*1efb0*/  LDL.LU.64 R12, [R1+0x2e28] ;  /* 0x002e2800010c7983 */ /* 0x002ea20000300a00 */
[----:B---3--:R-:W-:-:S03]  /*1efc0*/  IMAD.MOV.U32 R14, RZ, RZ, R20 ;  /* 0x000000ffff0e7224 */ /* 0x008fc600078e0014 */
[----:B------:R-:W3:Y:S04]  /*1efd0*/  LDL.LU.64 R22, [R1+0x2e20] ;  /* 0x002e200001167983 */ /* 0x000ee80000300a00 */
[----:B------:R-:W4:Y:S02]  /*1efe0*/  LDL.LU.64 R20, [R1+0x2e18] ;  /* 0x002e180001147983 */ /* 0x000f240000300a00 */
[----:B----4-:R-:W-:-:S15]  /*1eff0*/  HMMA.1688.F32.TF32 R24, R4, R20, R24 ;  /* 0x000000140418723c */ /* 0x010fde0000081018 */
[----:B------:R-:W-:-:S04]  /*1f000*/  NOP ;  /* 0x0000000000007918 */ /* 0x000fc80000000000 */
[----:B------:R-:W-:Y:S04]  /*1f010*/  STL.64 [R1+0xf0], R24 ;  /* 0x0000f01801007387 */ /* 0x000fe80000100a00 */
[----:B------:R1:W-:Y:S04]  /*1f020*/  STL.64 [R1+0xf8], R26 ;  /* 0x0000f81a01007387 */ /* 0x0003e80000100a00 */
[----:B-1----:R-:W4:Y:S04]  /*1f030*/  LDL.LU.64 R26, [R1+0x2e10] ;  /* 0x002e1000011a7983 */ /* 0x002f280000300a00 */
[----:B------:R-:W2:Y:S02]  /*1f040*/  LDL.LU.64 R24, [R1+0x2e08] ;  /* 0x002e080001187983 */ /* 0x000ea40000300a00 */
[----:B--2---:R-:W-:Y:S02]  /*1f050*/  HMMA.1688.F32.TF32 R4, R4, R24, R8 ;  /* 0x000000180404723c */ /* 0x004fe40000081008 */
[----:B------:R-:W2:Y:S04]  /*1f060*/  LDL.LU.64 R10, [R1+0x2e00] ;  /* 0x002e0000010a7983 */ /* 0x000ea80000300a00 */
[----:B------:R-:W2:-:S13]  /*1f070*/  LDL.LU.64 R8, [R1+0x2df8] ;  /* 0x002df80001087983 */ /* 0x000e9a0000300a00 */
[----:B------:R1:W-:Y:S02]  /*1f080*/  STL.64 [R1+0xe0], R4 ;  /* 0x0000e00401007387 */ /* 0x0003e40000100a00 */
[----:B-1----:R-:W-:Y:S02]  /*1f090*/  IMAD.MOV.U32 R4, RZ, RZ, R14 ;  /* 0x000000ffff047224 */ /* 0x002fe400078e000e */
[----:B------:R-:W-:Y:S01]  /*1f0a0*/  STL.64 [R1+0xe8], R6 ;  /* 0x0000e80601007387 */ /* 0x000fe20000100a00 */
[----:B--2---:R-:W-:Y:S03]  /*1f0b0*/  HMMA.1688.F32.TF32 R12, R8, R12, R16 ;  /* 0x0000000c080c723c */ /* 0x004fe60000081010 */
[----:B------:R-:W2:Y:S04]  /*1f0c0*/  LDL.LU.64 R18, [R1+0x2df0] ;  /* 0x002df00001127983 */ /* 0x000ea80000300a00 */
[----:B------:R-:W2:-:S12]  /*1f0d0*/  LDL.LU.64 R16, [R1+0x2de8] ;  /* 0x002de80001107983 */ /* 0x000e980000300a00 */
[----:B------:R1:W-:Y:S04]  /*1f0e0*/  STL.64 [R1+0xd0], R12 ;  /* 0x0000d00c01007387 */ /* 0x0003e80000100a00 */
[----:B------:R2:W-:Y:S04]  /*1f0f0*/  STL.64 [R1+0xd8], R14 ;  /* 0x0000d80e01007387 */ /* 0x0005e80000100a00 */
[----:B-1----:R-:W2:Y:S02]  /*1f100*/  LDL.LU.64 R12, [R1+0x2de0] ;  /* 0x002de000010c7983 */ /* 0x002ea40000300a00 */
[----:B--2---:R-:W-:Y:S02]  /*1f110*/  HMMA.1688.F32.TF32 R12, R8, R12, R16 ;  /* 0x0000000c080c723c */ /* 0x004fe40000081010 */
[----:B------:R-:W2:Y:S04]  /*1f120*/  LDL.LU.64 R18, [R1+0x2dd8] ;  /* 0x002dd80001127983 */ /* 0x000ea80000300a00 */
[----:B------:R-:W2:-:S13]  /*1f130*/  LDL.LU.64 R16, [R1+0x2dd0] ;  /* 0x002dd00001107983 */ /* 0x000e9a0000300a00 */
        /* <DEDUP_REMOVED lines=10> */
[----:B------:R-:W2:-:S15]  /*1f1e0*/  LDL.LU.64 R16, [R1+0x2da8] ;  /* 0x002da80001107983 */ /* 0x000e9e0000300a00 */
[----:B------:R-:W-:Y:S02]  /*1f1f0*/  NOP ;  /* 0x0000000000007918 */ /* 0x000fe40000000000 */
[----:B------:R-:W-:Y:S04]  /*1f200*/  STL.64 [R1+0xa0], R12 ;  /* 0x0000a00c01007387 */ /* 0x000fe80000100a00 */
[----:B------:R1:W-:Y:S04]  /*1f210*/  STL.64 [R1+0xa8], R14 ;  /* 0x0000a80e01007387 */ /* 0x0003e80000100a00 */
[----:B-1----:R-:W2:Y:S04]  /*1f220*/  LDL.LU.64 R14, [R1+0x2da0] ;  /* 0x002da000010e7983 */ /* 0x002ea80000300a00 */
[----:B------:R-:W2:Y:S01]  /*1f230*/  LDL.LU.64 R12, [R1+0x2d98] ;  /* 0x002d9800010c7983 */ /* 0x000ea20000300a00 */
[----:B------:R-:W-:Y:S01]  /*1f240*/  IMAD.MOV.U32 R5, RZ, RZ, R3 ;  /* 0x000000ffff057224 */ /* 0x000fe200078e0003 */
[----:B--2---:R-:W-:Y:S02]  /*1f250*/  HMMA.1688.F32.TF32 R16, R8, R16, R12 ;  /* 0x000000100810723c */ /* 0x004fe4000008100c */
[----:B------:R-:W2:Y:S04]  /*1f260*/  LDL.LU.64 R14, [R1+0x2d90] ;  /* 0x002d9000010e7983 */ /* 0x000ea80000300a00 */
[----:B------:R-:W2:-:S13]  /*1f270*/  LDL.LU.64 R12, [R1+0x2d88] ;  /* 0x002d8800010c7983 */ /* 0x000e9a0000300a00 */
[----:B------:R-:W-:Y:S04]  /*1f280*/  STL.64 [R1+0x90], R16 ;  /* 0x0000901001007387 */ /* 0x000fe80000100a00 */
[----:B------:R1:W-:Y:S04]  /*1f290*/  STL.64 [R1+0x98], R18 ;  /* 0x0000981201007387 */ /* 0x0003e80000100a00 */
[----:B-1----:R-:W3:Y:S04]  /*1f2a0*/  LDL.LU.64 R18, [R1+0x2d80] ;  /* 0x002d800001127983 */ /* 0x002ee80000300a00 */
[----:B------:R-:W3:Y:S01]  /*1f2b0*/  LDL.LU.64 R16, [R1+0x2d78] ;  /* 0x002d780001107983 */ /* 0x000ee20000300a00 */
[----:B--2---:R-:W-:Y:S03]  /*1f2c0*/  HMMA.1688.F32.TF32 R4, R8, R4, R12 ;  /* 0x000000040804723c */ /* 0x004fe6000008100c */
[----:B------:R-:W2:Y:S04]  /*1f2d0*/  LDL.LU.64 R14, [R1+0x2d70] ;  /* 0x002d7000010e7983 */ /* 0x000ea80000300a00 */
[----:B------:R-:W2:-:S12]  /*1f2e0*/  LDL.LU.64 R12, [R1+0x2d68] ;  /* 0x002d6800010c7983 */ /* 0x000e980000300a00 */
[----:B------:R-:W-:Y:S04]  /*1f2f0*/  STL.64 [R1+0x80], R4 ;  /* 0x0000800401007387 */ /* 0x000fe80000100a00 */
[----:B------:R3:W-:Y:S02]  /*1f300*/  STL.64 [R1+0x88], R6 ;  /* 0x0000880601007387 */ /* 0x0007e40000100a00 */
[----:B---3--:R-:W-:Y:S02]  /*1f310*/  HMMA.1688.F32.TF32 R4, R8, R20, R16 ;  /* 0x000000140804723c */ /* 0x008fe40000081010 */
[----:B------:R-:W-:Y:S04]  /*1f320*/  LDS R18, [R0+UR12+0x81980] ;  /* 0x0819800c00127984 */ /* 0x000fe80008000800 */
[----:B------:R-:W-:Y:S04]  /*1f330*/  LDS R19, [R2+UR12+0x81980] ;  /* 0x0819800c02137984 */ /* 0x000fe80008000800 */
[----:B------:R-:W-:Y:S04]  /*1f340*/  LDS R16, [R0+UR12+0x81180] ;  /* 0x0811800c00107984 */ /* 0x000fe80008000800 */
[----:B------:R-:W-:Y:S05]  /*1f350*/  LDS R17, [R2+UR12+0x81180] ;  /* 0x0811800c02117984 */ /* 0x000fea0008000800 */
[----:B------:R-:W-:-:S02]  /*1f360*/  IMAD.MOV.U32 R28, RZ, RZ, R6 ;  /* 0x000000ffff1c7224 */ /* 0x000fc400078e0006 */
[----:B------:R-:W-:Y:S01]  /*1f370*/  IMAD.MOV.U32 R29, RZ, RZ, R5 ;  /* 0x000000ffff1d7224 */ /* 0x000fe200078e0005 */
[----:B------:R-:W-:Y:S04]  /*1f380*/  STL [R1+0x70], R4 ;  /* 0x0000700401007387 */ /* 0x000fe80000100800 */
[----:B------:R-:W-:Y:S04]  /*1f390*/  STL.64 [R1+0x2d38], R22 ;  /* 0x002d381601007387 */ /* 0x000fe80000100a00 */
[----:B------:R-:W-:Y:S04]  /*1f3a0*/  STL [R1+0x2c24], R28 ;  /* 0x002c241c01007387 */ /* 0x000fe80000100800 */
[----:B------:R-:W-:Y:S04]  /*1f3b0*/  STL [R1+0x2c20], R29 ;  /* 0x002c201d01007387 */ /* 0x000fe80000100800 */
[----:B----4-:R-:W-:Y:S01]  /*1f3c0*/  STL.64 [R1+0x2d40], R26 ;  /* 0x002d401a01007387 */ /* 0x010fe20000100a00 */
[----:B--2---:R-:W-:Y:S03]  /*1f3d0*/  HMMA.1688.F32.TF32 R8, R8, R24, R12 ;  /* 0x000000180808723c */ /* 0x004fe6000008100c */
[----:B------:R-:W-:Y:S04]  /*1f3e0*/  LDS R14, [R0+UR12+0x81900] ;  /* 0x0819000c000e7984 */ /* 0x000fe80008000800 */
[----:B------:R-:W-:Y:S04]  /*1f3f0*/  LDS R15, [R2+UR12+0x81900] ;  /* 0x0819000c020f7984 */ /* 0x000fe80008000800 */
[----:B------:R-:W-:Y:S04]  /*1f400*/  LDS R12, [R0+UR12+0x81100] ;  /* 0x0811000c000c7984 */ /* 0x000fe80008000800 */
[----:B------:R-:W-:Y:S01]  /*1f410*/  LDS R13, [R2+UR12+0x81100] ;  /* 0x0811000c020d7984 */ /* 0x000fe20008000800 */
[----:B------:R-:W-:-:S03]  /*1f420*/  IMAD.MOV.U32 R3, RZ, RZ, R7 ;  /* 0x000000ffff037224 */ /* 0x000fc600078e0007 */
[----:B------:R-:W-:Y:S04]  /*1f430*/  LDS R4, [R0+UR12+0x81000] ;  /* 0x0810000c00047984 */ /* 0x000fe80008000800 */
[----:B------:R-:W-:Y:S04]  /*1f440*/  STL.64 [R1+0x60], R8 ;  /* 0x0000600801007387 */ /* 0x000fe80000100a00 */
[----:B------:R-:W-:Y:S04]  /*1f450*/  STL.64 [R1+0x68], R10 ;  /* 0x0000680a01007387 */ /* 0x000fe80000100a00 */
[----:B------:R-:W-:Y:S04]  /*1f460*/  LDS R10, [R0+UR12+0x81880] ;  /* 0x0818800c000a7984 */ /* 0x000fe80008000800 */
[----:B------:R-:W1:Y:S04]  /*1f470*/  LDS R11, [R2+UR12+0x81880] ;  /* 0x0818800c020b7984 */ /* 0x000e680008000800 */
[----:B------:R-:W-:Y:S04]  /*1f480*/  LDS R8, [R0+UR12+0x81080] ;  /* 0x0810800c00087984 */ /* 0x000fe80008000800 */
[----:B------:R-:W2:Y:S04]  /*1f490*/  LDS R9, [R2+UR12+0x81080] ;  /* 0x0810800c02097984 */ /* 0x000ea80008000800 */
[----:B------:R-:W-:Y:S04]  /*1f4a0*/  LDS R6, [R0+UR12+0x81800] ;  /* 0x0818000c00067984 */ /* 0x000fe80008000800 */
[----:B------:R-:W-:Y:S04]  /*1f4b0*/  LDS R5, [R2+UR12+0x81000] ;  /* 0x0810000c02057984 */ /* 0x000fe80008000800 */
[----:B------:R-:W3:Y:S04]  /*1f4c0*/  LDS R7, [R2+UR12+0x81800] ;  /* 0x0818000c02077984 */ /* 0x000ee80008000800 */
[----:B-1----:R-:W-:Y:S04]  /*1f4d0*/  STL.64 [R1+0x2cc8], R10 ;  /* 0x002cc80a01007387 */ /* 0x002fe80000100a00 */
[----:B--2---:R-:W-:Y:S04]  /*1f4e0*/  STL.64 [R1+0x2cc0], R8 ;  /* 0x002cc00801007387 */ /* 0x004fe80000100a00 */
[----:B------:R-:W-:Y:S04]  /*1f4f0*/  STL.64 [R1+0x2c30], R14 ;  /* 0x002c300e01007387 */ /* 0x000fe80000100a00 */
[----:B------:R1:W-:Y:S04]  /*1f500*/  STL.64 [R1+0x2c28], R12 ;  /* 0x002c280c01007387 */ /* 0x0003e80000100a00 */
[----:B-1----:R-:W2:Y:S04]  /*1f510*/  LDL.LU R12, [R1+0x170] ;  /* 0x00017000010c7983 */ /* 0x002ea80000300800 */
[----:B------:R-:W2:Y:S04]  /*1f520*/  LDL.LU R13, [R1+0x174] ;  /* 0x00017400010d7983 */ /* 0x000ea80000300800 */
[----:B------:R-:W4:Y:S04]  /*1f530*/  LDL.LU R14, [R1+0x178] ;  /* 0x00017800010e7983 */ /* 0x000f280000300800 */
[----:B------:R-:W4:Y:S04]  /*1f540*/  LDL.LU R15, [R1+0x17c] ;  /* 0x00017c00010f7983 */ /* 0x000f280000300800 */
[----:B------:R-:W2:Y:S04]  /*1f550*/  LDL.LU R8, [R1+0x200] ;  /* 0x0002000001087983 */ /* 0x000ea80000300800 */
[----:B------:R-:W2:Y:S04]  /*1f560*/  LDL.LU R9, [R1+0x204] ;  /* 0x0002040001097983 */ /* 0x000ea80000300800 */
[----:B------:R-:W2:Y:S04]  /*1f570*/  LDL.LU R10, [R1+0x208] ;  /* 0x00020800010a7983 */ /* 0x000ea80000300800 */
[----:B------:R-:W2:Y:S04]  /*1f580*/  LDL.LU R11, [R1+0x20c] ;  /* 0x00020c00010b7983 */ /* 0x000ea80000300800 */
[----:B--2---:R-:W-:Y:S04]  /*1f590*/  STL.64 [R1+0x2d08], R10 ;  /* 0x002d080a01007387 */ /* 0x004fe80000100a00 */
[----:B------:R1:W-:Y:S04]  /*1f5a0*/  STL.64 [R1+0x2d00], R8 ;  /* 0x002d000801007387 */ /* 0x0003e80000100a00 */
[----:B-1----:R-:W2:Y:S04]  /*1f5b0*/  LDL.LU R8, [R1+0x210] ;  /* 0x0002100001087983 */ /* 0x002ea80000300800 */
[----:B------:R-:W2:Y:S04]  /*1f5c0*/  LDL.LU R9, [R1+0x214] ;  /* 0x0002140001097983 */ /* 0x000ea80000300800 */
[----:B------:R-:W2:Y:S04]  /*1f5d0*/  LDL.LU R10, [R1+0x218] ;  /* 0x00021800010a7983 */ /* 0x000ea80000300800 */
[----:B------:R-:W2:Y:S04]  /*1f5e0*/  LDL.LU R11, [R1+0x21c] ;  /* 0x00021c00010b7983 */ /* 0x000ea80000300800 */
[----:B------:R-:W2:Y:S04]  /*1f5f0*/  LDL.64 R26, [R1+0x48] ;  /* 0x00004800011a7983 */ /* 0x000ea80000100a00 */
[----:B--2---:R1:W-:Y:S04]  /*1f600*/  STL.64 [R1+0x2d50], R26 ;  /* 0x002d501a01007387 */ /* 0x0043e80000100a00 */
[----:B------:R-:W2:Y:S04]  /*1f610*/  LDL.64 R22, [R1+0x38] ;  /* 0x0000380001167983 */ /* 0x000ea80000100a00 */
[----:B-1----:R-:W3:Y:S04]  /*1f620*/  LDL.64 R26, [R1+0x58] ;  /* 0x00005800011a7983 */ /* 0x002ee80000100a00 */
[----:B--2---:R1:W-:Y:S04]  /*1f630*/  STL.64 [R1+0x2d48], R22 ;  /* 0x002d481601007387 */ /* 0x0043e80000100a00 */
[----:B------:R-:W2:Y:S04]  /*1f640*/  LDL.LU R20, [R1+0x240] ;  /* 0x0002400001147983 */ /* 0x000ea80000300800 */
[----:B------:R-:W2:Y:S04]  /*1f650*/  LDL.LU R21, [R1+0x244] ;  /* 0x0002440001157983 */ /* 0x000ea80000300800 */
[----:B-1----:R-:W2:Y:S04]  /*1f660*/  LDL.LU R22, [R1+0x248] ;  /* 0x0002480001167983 */ /* 0x002ea80000300800 */
[----:B------:R-:W2:Y:S04]  /*1f670*/  LDL.LU R23, [R1+0x24c] ;  /* 0x00024c0001177983 */ /* 0x000ea80000300800 */
[----:B--2---:R-:W-:Y:S04]  /*1f680*/  STL.64 [R1+0x2d60], R22 ;  /* 0x002d601601007387 */ /* 0x004fe80000100a00 */
[----:B------:R1:W-:Y:S04]  /*1f690*/  STL.64 [R1+0x2d58], R20 ;  /* 0x002d581401007387 */ /* 0x0003e80000100a00 */
[----:B-1----:R-:W3:Y:S04]  /*1f6a0*/  LDL.LU R20, [R1+0x250] ;  /* 0x0002500001147983 */ /* 0x002ee80000300800 */
[----:B------:R-:W3:Y:S04]  /*1f6b0*/  LDL.LU R21, [R1+0x254] ;  /* 0x0002540001157983 */ /* 0x000ee80000300800 */
[----:B------:R-:W3:Y:S04]  /*1f6c0*/  LDL.LU R22, [R1+0x258] ;  /* 0x0002580001167983 */ /* 0x000ee80000300800 */
[----:B------:R-:W3:Y:S04]  /*1f6d0*/  LDL.LU R23, [R1+0x25c] ;  /* 0x00025c0001177983 */ /* 0x000ee80000300800 */
[----:B------:R1:W-:Y:S04]  /*1f6e0*/  STL.64 [R1+0x2d18], R10 ;  /* 0x002d180a01007387 */ /* 0x0003e80000100a00 */
[----:B------:R2:W-:Y:S04]  /*1f6f0*/  STL.64 [R1+0x2d10], R8 ;  /* 0x002d100801007387 */ /* 0x0005e80000100a00 */
[----:B-1----:R-:W2:Y:S04]  /*1f700*/  LDL.64 R10, [R1+0x28] ;  /* 0x00002800010a7983 */ /* 0x002ea80000100a00 */
[----:B--2---:R1:W-:Y:S04]  /*1f710*/  STL.64 [R1+0x2d30], R10 ;  /* 0x002d300a01007387 */ /* 0x0043e80000100a00 */
[----:B------:R-:W2:Y:S04]  /*1f720*/  LDL.LU R8, [R1+0x230] ;  /* 0x0002300001087983 */ /* 0x000ea80000300800 */
[----:B------:R-:W2:Y:S04]  /*1f730*/  LDL.LU R9, [R1+0x234] ;  /* 0x0002340001097983 */ /* 0x000ea80000300800 */
[----:B-1----:R-:W2:Y:S04]  /*1f740*/  LDL.LU R10, [R1+0x238] ;  /* 0x00023800010a7983 */ /* 0x002ea80000300800 */
[----:B------:R-:W2:Y:S04]  /*1f750*/  LDL.LU R11, [R1+0x23c] ;  /* 0x00023c00010b7983 */ /* 0x000ea80000300800 */
[----:B----4-:R1:W-:Y:S04]  /*1f760*/  STL.64 [R1+0x2c40], R14 ;  /* 0x002c400e01007387 */ /* 0x0103e80000100a00 */
[----:B------:R-:W-:Y:S04]  /*1f770*/  STL.64 [R1+0x2c38], R12 ;  /* 0x002c380c01007387 */ /* 0x000fe80000100a00 */
[----:B-1----:R-:W4:Y:S04]  /*1f780*/  LDL.LU.64 R14, [R1+0x8] ;  /* 0x00000800010e7983 */ /* 0x002f280000300a00 */
[----:B------:R-:W-:Y:S04]  /*1f790*/  STL.64 [R1+0x2ba8], R18 ;  /* 0x002ba81201007387 */ /* 0x000fe80000100a00 */
[----:B------:R1:W-:Y:S04]  /*1f7a0*/  STL.64 [R1+0x2ba0], R16 ;  /* 0x002ba01001007387 */ /* 0x0003e80000100a00 */
[----:B-1----:R-:W2:Y:S04]  /*1f7b0*/  LDL.LU R16, [R1+0x180] ;  /* 0x0001800001107983 */ /* 0x002ea80000300800 */
[----:B------:R-:W2:Y:S04]  /*1f7c0*/  LDL.LU R17, [R1+0x184] ;  /* 0x0001840001117983 */ /* 0x000ea80000300800 */
[----:B------:R-:W2:Y:S04]  /*1f7d0*/  LDL.LU R18, [R1+0x188] ;  /* 0x0001880001127983 */ /* 0x000ea80000300800 */
[----:B------:R-:W2:Y:S01]  /*1f7e0*/  LDL.LU R19, [R1+0x18c] ;  /* 0x00018c0001137983 */ /* 0x000ea20000300800 */
[----:B---3--:R-:W-:Y:S01]  /*1f7f0*/  HMMA.1688.F32.TF32 R20, R4, R26, R20 ;  /* 0x0000001a0414723c */ /* 0x008fe20000081014 */
[----:B------:R-:W-:-:S02]  /*1f800*/  IMAD.MOV.U32 R13, RZ, RZ, R26 ;  /* 0x000000ffff0d7224 */ /* 0x000fc400078e001a */
[----:B------:R-:W-:Y:S01]  /*1f810*/  IMAD.MOV.U32 R12, RZ, RZ, R27 ;  /* 0x000000ffff0c7224 */ /* 0x000fe200078e001b */
[----:B--2---:R1:W-:Y:S04]  /*1f820*/  STL.64 [R1+0x2c50], R18 ;  /* 0x002c501201007387 */ /* 0x0043e80000100a00 */
[----:B------:R-:W-:Y:S04]  /*1f830*/  STL.64 [R1+0x2c48], R16 ;  /* 0x002c481001007387 */ /* 0x000fe80000100a00 */
[----:B-1----:R-:W2:Y:S07]  /*1f840*/  LDL.LU.64 R18, [R1+0x18] ;  /* 0x0000180001127983 */ /* 0x002eae0000300a00 */
[----:B------:R-:W-:Y:S04]  /*1f850*/  STL.64 [R1+0x250], R20 ;  /* 0x0002501401007387 */ /* 0x000fe80000100a00 */
[----:B------:R1:W-:Y:S04]  /*1f860*/  STL.64 [R1+0x258], R22 ;  /* 0x0002581601007387 */ /* 0x0003e80000100a00 */
[----:B-1----:R-:W3:Y:S04]  /*1f870*/  LDL.LU.64 R22, [R1+0x2d60] ;  /* 0x002d600001167983 */ /* 0x002ee80000300a00 */
[----:B------:R-:W3:Y:S04]  /*1f880*/  LDL.LU.64 R20, [R1+0x2d58] ;  /* 0x002d580001147983 */ /* 0x000ee80000300a00 */
[----:B------:R-:W3:Y:S04]  /*1f890*/  LDL.LU.64 R26, [R1+0x2d50] ;  /* 0x002d5000011a7983 */ /* 0x000ee80000300a00 */
[----:B----4-:R-:W-:Y:S04]  /*1f8a0*/  STL.64 [R1+0x2d28], R14 ;  /* 0x002d280e01007387 */ /* 0x010fe80000100a00 */
[----:B------:R1:W-:Y:S04]  /*1f8b0*/  STL.64 [R1+0x2d20], R12 ;  /* 0x002d200c01007387 */ /* 0x0003e80000100a00 */
[----:B-1----:R-:W4:Y:S04]  /*1f8c0*/  LDL.LU R12, [R1+0x220] ;  /* 0x00022000010c7983 */ /* 0x002f280000300800 */
[----:B------:R-:W4:Y:S04]  /*1f8d0*/  LDL.LU R13, [R1+0x224] ;  /* 0x00022400010d7983 */ /* 0x000f280000300800 */
[----:B------:R-:W4:Y:S04]  /*1f8e0*/  LDL.LU R14, [R1+0x228] ;  /* 0x00022800010e7983 */ /* 0x000f280000300800 */
[----:B------:R-:W4:Y:S01]  /*1f8f0*/  LDL.LU R15, [R1+0x22c] ;  /* 0x00022c00010f7983 */ /* 0x000f220000300800 */
[----:B---3--:R-:W-:-:S15]  /*1f900*/  HMMA.1688.F32.TF32 R20, R4, R26, R20 ;  /* 0x0000001a0414723c */ /* 0x008fde0000081014 */
[----:B------:R-:W-:-:S04]  /*1f910*/  NOP ;  /* 0x0000000000007918 */ /* 0x000fc80000000000 */
[----:B------:R-:W-:Y:S04]  /*1f920*/  STL.64 [R1+0x240], R20 ;  /* 0x0002401401007387 */ /* 0x000fe80000100a00 */
[----:B------:R1:W-:Y:S04]  /*1f930*/  STL.64 [R1+0x248], R22 ;  /* 0x0002481601007387 */ /* 0x0003e80000100a00 */
[----:B-1----:R-:W3:Y:S01]  /*1f940*/  LDL.LU.64 R22, [R1+0x2d48] ;  /* 0x002d480001167983 */ /* 0x002ee20000300a00 */
[----:B------:R-:W-:Y:S02]  /*1f950*/  IMAD.MOV.U32 R17, RZ, RZ, R26 ;  /* 0x000000ffff117224 */ /* 0x000fe400078e001a */
[----:B------:R-:W-:-:S02]  /*1f960*/  IMAD.MOV.U32 R16, RZ, RZ, R27 ;  /* 0x000000ffff107224 */ /* 0x000fc400078e001b */
[----:B------:R-:W2:Y:S01]  /*1f970*/  LDL.LU.64 R26, [R1+0x2d40] ;  /* 0x002d4000011a7983 */ /* 0x000ea20000300a00 */
[----:B---3--:R-:W-:Y:S01]  /*1f980*/  HMMA.1688.F32.TF32 R8, R4, R22, R8 ;  /* 0x000000160408723c */ /* 0x008fe20000081008 */
[----:B------:R-:W-:Y:S02]  /*1f990*/  IMAD.MOV.U32 R25, RZ, RZ, R22 ;  /* 0x000000ffff197224 */ /* 0x000fe400078e0016 */
[----:B------:R-:W-:Y:S02]  /*1f9a0*/  IMAD.MOV.U32 R24, RZ, RZ, R23 ;  /* 0x000000ffff187224 */ /* 0x000fe400078e0017 */
[----:B------:R-:W3:-:S14]  /*1f9b0*/  LDL.LU.64 R22, [R1+0x2d38] ;  /* 0x002d380001167983 */ /* 0x000edc0000300a00 */
[----:B------:R-:W-:Y:S01]  /*1f9c0*/  IMAD.MOV.U32 R21, RZ, RZ, R10 ;  /* 0x000000ffff157224 */ /* 0x000fe200078e000a */
[----:B------:R-:W-:Y:S01]  /*1f9d0*/  STL.64 [R1+0x230], R8 ;  /* 0x0002300801007387 */ /* 0x000fe20000100a00 */
[----:B------:R-:W-:-:S03]  /*1f9e0*/  IMAD.MOV.U32 R20, RZ, RZ, R11 ;  /* 0x000000ffff147224 */ /* 0x000fc600078e000b */
[----:B------:R-:W4:Y:S02]  /*1f9f0*/  LDL.LU.64 R10, [R1+0x2d30] ;  /* 0x002d3000010a7983 */ /* 0x000f240000300a00 */
[----:B----4-:R-:W-:Y:S01]  /*1fa00*/  HMMA.1688.F32.TF32 R12, R4, R10, R12 ;  /* 0x0000000a040c723c */ /* 0x010fe2000008100c */
[----:B------:R-:W-:Y:S02]  /*1fa10*/  IMAD.MOV.U32 R29, RZ, RZ, R10 ;  /* 0x000000ffff1d7224 */ /* 0x000fe400078e000a */
[----:B------:R-:W-:-:S15]  /*1fa20*/  IMAD.MOV.U32 R28, RZ, RZ, R11 ;  /* 0x000000ffff1c7224 */ /* 0x000fde00078e000b */
[----:B------:R-:W-:Y:S01]  /*1fa30*/  NOP ;  /* 0x0000000000007918 */ /* 0x000fe20000000000 */
[----:B------:R-:W-:Y:S04]  /*1fa40*/  STL.64 [R1+0x220], R12 ;  /* 0x0002200c01007387 */ /* 0x000fe80000100a00 */
[----:B------:R1:W-:Y:S04]  /*1fa50*/  STL.64 [R1+0x228], R14 ;  /* 0x0002280e01007387 */ /* 0x0003e80000100a00 */
[----:B-1----:R-:W4:Y:S04]  /*1fa60*/  LDL.LU.64 R14, [R1+0x2d28] ;  /* 0x002d2800010e7983 */ /* 0x002f280000300a00 */
[----:B------:R-:W2:Y:S04]  /*1fa70*/  LDL.LU.64 R12, [R1+0x2d20] ;  /* 0x002d2000010c7983 */ /* 0x000ea80000300a00 */
[----:B------:R-:W2:Y:S04]  /*1fa80*/  LDL.LU.64 R10, [R1+0x2d18] ;  /* 0x002d1800010a7983 */ /* 0x000ea80000300a00 */
[----:B------:R-:W2:Y:S02]  /*1fa90*/  LDL.LU.64 R8, [R1+0x2d10] ;  /* 0x002d100001087983 */ /* 0x000ea40000300a00 */
[----:B--2---:R-:W-:-:S15]  /*1faa0*/  HMMA.1688.F32.TF32 R8, R4, R18, R8 ;  /* 0x000000120408723c */ /* 0x004fde0000081008 */
[----:B------:R-:W-:-:S04]  /*1fab0*/  NOP ;  /* 0x0000000000007918 */ /* 0x000fc80000000000 */
[----:B------:R-:W-:Y:S04]  /*1fac0*/  STL.64 [R1+0x210], R8 ;  /* 0x0002100801007387 */ /* 0x000fe80000100a00 */
[----:B------:R1:W-:Y:S04]  /*1fad0*/  STL.64 [R1+0x218], R10 ;  /* 0x0002180a01007387 */ /* 0x0003e80000100a00 */
[----:B-1----:R-:W4:Y:S04]  /*1fae0*/  LDL.LU.64 R10, [R1+0x2d08] ;  /* 0x002d0800010a7983 */ /* 0x002f280000300a00 */
[----:B------:R-:W4:Y:S04]  /*1faf0*/  LDL.LU.64 R8, [R1+0x2d00] ;  /* 0x002d000001087983 */ /* 0x000f280000300a00 */
        /* <DEDUP_REMOVED lines=9> */
[----:B------:R1:W-:Y:S02]  /*1fb90*/  STL.64 [R1+0x2ca8], R18 ;  /* 0x002ca81201007387 */ /* 0x0003e40000100a00 */
[----:B-1----:R-:W-:Y:S02]  /*1fba0*/  IMAD.MOV.U32 R18, RZ, RZ, R13 ;  /* 0x000000ffff127224 */ /* 0x002fe400078e000d */
[----:B------:R-:W-:-:S05]  /*1fbb0*/  IMAD.MOV.U32 R19, RZ, RZ, R12 ;  /* 0x000000ffff137224 */ /* 0x000fca00078e000c */
[----:B------:R1:W-:Y:S01]  /*1fbc0*/  STL.64 [R1+0x2cd0], R18 ;  /* 0x002cd01201007387 */ /* 0x0003e20000100a00 */
[----:B----4-:R-:W-:-:S15]  /*1fbd0*/  HMMA.1688.F32.TF32 R8, R4, R14, R8 ;  /* 0x0000000e0408723c */ /* 0x010fde0000081008 */
[----:B------:R-:W-:-:S04]  /*1fbe0*/  NOP ;  /* 0x0000000000007918 */ /* 0x000fc80000000000 */
[----:B------:R2:W-:Y:S04]  /*1fbf0*/  STL.64 [R1+0x200], R8 ;  /* 0x0002000801007387 */ /* 0x0005e80000100a00 */
[----:B------:R-:W4:Y:S04]  /*1fc00*/  LDL.LU R16, [R1+0x1f0] ;  /* 0x0001f00001107983 */ /* 0x000f280000300800 */
[----:B------:R-:W4:Y:S01]  /*1fc10*/  LDL.LU R17, [R1+0x1f4] ;  /* 0x0001f40001117983 */ /* 0x000f220000300800 */
[----:B------:R-:W-:-:S03]  /*1fc20*/  IMAD.MOV.U32 R25, RZ, RZ, R10 ;  /* 0x000000ffff197224 */ /* 0x000fc600078e000a */
[----:B-1----:R-:W4:Y:S01]  /*1fc30*/  LDL.LU R18, [R1+0x1f8] ;  /* 0x0001f80001127983 */ /* 0x002f220000300800 */
[----:B------:R-:W-:-:S03]  /*1fc40*/  IMAD.MOV.U32 R24, RZ, RZ, R11 ;  /* 0x000000ffff187224 */ /* 0x000fc600078e000b */
[----:B------:R-:W4:Y:S04]  /*1fc50*/  LDL.LU R19, [R1+0x1fc] ;  /* 0x0001fc0001137983 */ /* 0x000f280000300800 */
[----:B--2---:R-:W2:Y:S04]  /*1fc60*/  LDL.LU R8, [R1+0x1e0] ;  /* 0x0001e00001087983 */ /* 0x004ea80000300800 */
[----:B------:R-:W2:Y:S04]  /*1fc70*/  LDL.LU R9, [R1+0x1e4] ;  /* 0x0001e40001097983 */ /* 0x000ea80000300800 */
[----:B------:R-:W2:Y:S04]  /*1fc80*/  LDL.LU R10, [R1+0x1e8] ;  /* 0x0001e800010a7983 */ /* 0x000ea80000300800 */
[----:B------:R-:W2:Y:S04]  /*1fc90*/  LDL.LU R11, [R1+0x1ec] ;  /* 0x0001ec00010b7983 */ /* 0x000ea80000300800 */
[----:B------:R1:W-:Y:S04]  /*1fca0*/  STL.64 [R1+0x2c58], R14 ;  /* 0x002c580e01007387 */ /* 0x0003e80000100a00 */
[----:B------:R-:W2:Y:S04]  /*1fcb0*/  LDL.LU R12, [R1+0x190] ;  /* 0x00019000010c7983 */ /* 0x000ea80000300800 */
[----:B------:R-:W2:Y:S04]  /*1fcc0*/  LDL.LU R13, [R1+0x194] ;  /* 0x00019400010d7983 */ /* 0x000ea80000300800 */
[----:B-1----:R-:W2:Y:S01]  /*1fcd0*/  LDL.LU R14, [R1+0x198] ;  /* 0x00019800010e7983 */ /* 0x002ea20000300800 */
[----:B------:R-:W-:-:S03]  /*1fce0*/  IMAD.MOV.U32 R15, RZ, RZ, R27 ;  /* 0x000000ffff0f7224 */ /* 0x000fc600078e001b */
[----:B------:R-:W3:Y:S04]  /*1fcf0*/  LDL.LU R27, [R1+0x2cf8] ;  /* 0x002cf800011b7983 */ /* 0x000ee80000300800 */
[----:B--2---:R-:W-:Y:S04]  /*1fd00*/  STL.64 [R1+0x2c70], R14 ;  /* 0x002c700e01007387 */ /* 0x004fe80000100a00 */
[----:B------:R1:W-:Y:S04]  /*1fd10*/  STL.64 [R1+0x2c68], R12 ;  /* 0x002c680c01007387 */ /* 0x0003e80000100a00 */
[----:B-1----:R-:W2:Y:S01]  /*1fd20*/  LDL.LU R12, [R1+0x1a0] ;  /* 0x0001a000010c7983 */ /* 0x002ea20000300800 */
[----:B---3--:R-:W-:-:S02]  /*1fd30*/  IMAD.MOV.U32 R14, RZ, RZ, R22 ;  /* 0x000000ffff0e7224 */ /* 0x008fc400078e0016 */
[----:B------:R-:W-:Y:S02]  /*1fd40*/  IMAD.MOV.U32 R15, RZ, RZ, R26 ;  /* 0x000000ffff0f7224 */ /* 0x000fe400078e001a */
[----:B------:R-:W-:Y:S02]  /*1fd50*/  IMAD.MOV.U32 R13, RZ, RZ, R23 ;  /* 0x000000ffff0d7224 */ /* 0x000fe400078e0017 */
[----:B------:R-:W3:Y:S04]  /*1fd60*/  LDL.LU R23, [R1+0x2cf4] ;  /* 0x002cf40001177983 */ /* 0x000ee80000300800 */
[----:B------:R-:W3:Y:S04]  /*1fd70*/  LDL.LU R22, [R1+0x2cf0] ;  /* 0x002cf00001167983 */ /* 0x000ee80000300800 */
[----:B------:R-:W3:Y:S04]  /*1fd80*/  LDL.LU R26, [R1+0x2cec] ;  /* 0x002cec00011a7983 */ /* 0x000ee80000300800 */
[----:B------:R-:W-:Y:S04]  /*1fd90*/  STL.64 [R1+0x2c88], R14 ;  /* 0x002c880e01007387 */ /* 0x000fe80000100a00 */
[----:B--2---:R1:W-:Y:S04]  /*1fda0*/  STL.64 [R1+0x2c80], R12 ;  /* 0x002c800c01007387 */ /* 0x0043e80000100a00 */
[----:B-1----:R-:W2:Y:S04]  /*1fdb0*/  LDL.LU R12, [R1+0x1b0] ;  /* 0x0001b000010c7983 */ /* 0x002ea80000300800 */
[----:B------:R-:W2:Y:S04]  /*1fdc0*/  LDL.LU R13, [R1+0x1b4] ;  /* 0x0001b400010d7983 */ /* 0x000ea80000300800 */
[----:B------:R-:W2:Y:S01]  /*1fdd0*/  LDL.LU R14, [R1+0x1b8] ;  /* 0x0001b800010e7983 */ /* 0x000ea20000300800 */
[----:B------:R-:W-:-:S03]  /*1fde0*/  IMAD.MOV.U32 R15, RZ, RZ, R27 ;  /* 0x000000ffff0f7224 */ /* 0x000fc600078e001b */
[----:B------:R-:W3:Y:S04]  /*1fdf0*/  LDL.LU R27, [R1+0x2ce8] ;  /* 0x002ce800011b7983 */ /* 0x000ee80000300800 */
[----:B--2---:R-:W-:Y:S04]  /*1fe00*/  STL.64 [R1+0x2ca0], R14 ;  /* 0x002ca00e01007387 */ /* 0x004fe80000100a00 */
[----:B------:R1:W-:Y:S04]  /*1fe10*/  STL.64 [R1+0x2c98], R12 ;  /* 0x002c980c01007387 */ /* 0x0003e80000100a00 */
[----:B-1----:R-:W2:Y:S01]  /*1fe20*/  LDL.LU R12, [R1+0x1c0] ;  /* 0x0001c000010c7983 */ /* 0x002ea20000300800 */
[----:B---3--:R-:W-:-:S02]  /*1fe30*/  IMAD.MOV.U32 R13, RZ, RZ, R26 ;  /* 0x000000ffff0d7224 */ /* 0x008fc400078e001a */
[----:B------:R-:W-:Y:S01]  /*1fe40*/  IMAD.MOV.U32 R14, RZ, RZ, R22 ;  /* 0x000000ffff0e7224 */ /* 0x000fe200078e0016 */
[----:B------:R-:W3:Y:S01]  /*1fe50*/  LDL.LU R26, [R1+0x2ce4] ;  /* 0x002ce400011a7983 */ /* 0x000ee20000300800 */
[----:B------:R-:W-:-:S03]  /*1fe60*/  IMAD.MOV.U32 R15, RZ, RZ, R23 ;  /* 0x000000ffff0f7224 */ /* 0x000fc600078e0017 */
[----:B------:R-:W4:Y:S04]  /*1fe70*/  LDL.LU R22, [R1+0x2ce0] ;  /* 0x002ce00001167983 */ /* 0x000f280000300800 */
[----:B------:R-:W4:Y:S04]  /*1fe80*/  LDL.LU R23, [R1+0x2cdc] ;  /* 0x002cdc0001177983 */ /* 0x000f280000300800 */
[----:B------:R-:W-:Y:S04]  /*1fe90*/  STL.64 [R1+0x2cb8], R14 ;  /* 0x002cb80e01007387 */ /* 0x000fe80000100a00 */
[----:B--2---:R1:W-:Y:S02]  /*1fea0*/  STL.64 [R1+0x2cb0], R12 ;  /* 0x002cb00c01007387 */ /* 0x0043e40000100a00 */
[----:B-1----:R-:W-:-:S02]  /*1feb0*/  IMAD.MOV.U32 R12, RZ, RZ, R27 ;  /* 0x000000ffff0c7224 */ /* 0x002fc400078e001b */
[----:B------:R-:W3:Y:S01]  /*1fec0*/  LDL.LU R27, [R1+0x2cd8] ;  /* 0x002cd800011b7983 */ /* 0x000ee20000300800 */
[C---:B----4-:R-:W-:Y:S03]  /*1fed0*/  HMMA.1688.F32.TF32 R16, R4.reuse, R22, R16 ;  /* 0x000000160410723c */ /* 0x050fe60000081010 */
[----:B------:R-:W2:Y:S04]  /*1fee0*/  LDL.LU R13, [R1+0x1d4] ;  /* 0x0001d400010d7983 */ /* 0x000ea80000300800 */
[----:B------:R-:W2:Y:S04]  /*1fef0*/  LDL.LU R14, [R1+0x1d8] ;  /* 0x0001d800010e7983 */ /* 0x000ea80000300800 */
[----:B------:R-:W2:Y:S08]  /*1ff00*/  LDL.LU R15, [R1+0x1dc] ;  /* 0x0001dc00010f7983 */ /* 0x000eb00000300800 */
[----:B------:R-:W-:Y:S04]  /*1ff10*/  STL.64 [R1+0x1f0], R16 ;  /* 0x0001f01001007387 */ /* 0x000fe80000100a00 */
[----:B------:R1:W-:Y:S04]  /*1ff20*/  STL.64 [R1+0x1f8], R18 ;  /* 0x0001f81201007387 */ /* 0x0003e80000100a00 */
[----:B-1----:R-:W2:Y:S01]  /*1ff30*/  LDL.LU.64 R18, [R1+0x2cd0] ;  /* 0x002cd00001127983 */ /* 0x002ea20000300a00 */
[----:B---3--:R-:W-:Y:S03]  /*1ff40*/  HMMA.1688.F32.TF32 R4, R4, R26, R8 ;  /* 0x0000001a0404723c */ /* 0x008fe60000081008 */
[----:B------:R-:W2:Y:S04]  /*1ff50*/  LDL.LU.64 R10, [R1+0x2cc8] ;  /* 0x002cc800010a7983 */ /* 0x000ea80000300a00 */
[----:B------:R-:W2:-:S12]  /*1ff60*/  LDL.LU.64 R8, [R1+0x2cc0] ;  /* 0x002cc00001087983 */ /* 0x000e980000300a00 */
[----:B------:R1:W-:Y:S04]  /*1ff70*/  STL.64 [R1+0x1e0], R4 ;  /* 0x0001e00401007387 */ /* 0x0003e80000100a00 */
[----:B------:R3:W-:Y:S04]  /*1ff80*/  STL.64 [R1+0x1e8], R6 ;  /* 0x0001e80601007387 */ /* 0x0007e80000100a00 */
[----:B-1----:R-:W4:Y:S04]  /*1ff90*/  LDL.LU R4, [R1+0x160] ;  /* 0x0001600001047983 */ /* 0x002f280000300800 */
[----:B------:R-:W4:Y:S04]  /*1ffa0*/  LDL.LU R5, [R1+0x164] ;  /* 0x0001640001057983 */ /* 0x000f280000300800 */
[----:B---3--:R-:W4:Y:S04]  /*1ffb0*/  LDL.LU R6, [R1+0x168] ;  /* 0x0001680001067983 */ /* 0x008f280000300800 */
[----:B------:R-:W4:Y:S01]  /*1ffc0*/  LDL.LU R7, [R1+0x16c] ;  /* 0x00016c0001077983 */ /* 0x000f220000300800 */
[----:B--2---:R-:W-:Y:S03]  /*1ffd0*/  HMMA.1688.F32.TF32 R16, R8, R18, R12 ;  /* 0x000000120810723c */ /* 0x004fe6000008100c */
[----:B------:R-:W2:Y:S04]  /*1ffe0*/  LDL.LU.64 R14, [R1+0x2cb8] ;  /* 0x002cb800010e7983 */ /* 0x000ea80000300a00 */
[----:B------:R-:W2:-:S12]  /*1fff0*/  LDL.LU.64 R12, [R1+0x2cb0] ;  /* 0x002cb000010c7983 */ /* 0x000e980000300a00 */
[----:B------:R-:W-:Y:S04]  /*20000*/  STL.64 [R1+0x1d0], R16 ;  /* 0x0001d01001007387 */ /* 0x000fe80000100a00 */
[----:B------:R1:W-:Y:S04]  /*20010*/  STL.64 [R1+0x1d8], R18 ;  /* 0x0001d81201007387 */ /* 0x0003e80000100a00 */
[----:B-1----:R-:W2:Y:S02]  /*20020*/  LDL.LU.64 R18, [R1+0x2ca8] ;  /* 0x002ca80001127983 */ /* 0x002ea40000300a00 */
[----:B--2---:R-:W-:Y:S02]  /*20030*/  HMMA.1688.F32.TF32 R16, R8, R18, R12 ;  /* 0x000000120810723c */ /* 0x004fe4000008100c */
[----:B------:R-:W2:Y:S04]  /*20040*/  LDL.LU.64 R14, [R1+0x2ca0] ;  /* 0x002ca000010e7983 */ /* 0x000ea80000300a00 */
[----:B------:R-:W2:-:S13]  /*20050*/  LDL.LU.64 R12, [R1+0x2c98] ;  /* 0x002c9800010c7983 */ /* 0x000e9a0000300a00 */
        /* <DEDUP_REMOVED lines=15> */
[----:B--2---:R-:W-:Y:S01]  /*20150*/  HMMA.1688.F32.TF32 R12, R8, R18, R12 ;  /* 0x00000012080c723c */ /* 0x004fe2000008100c */
[----:B------:R-:W-:-:S02]  /*20160*/  IMAD.MOV.U32 R28, RZ, RZ, R18 ;  /* 0x000000ffff1c7224 */ /* 0x000fc400078e0012 */
        /* <DEDUP_REMOVED lines=10> */
[----:B------:R-:W-:Y:S01]  /*20210*/  STL.64 [R1+0x188], R18 ;  /* 0x0001881201007387 */ /* 0x000fe20000100a00 */
[----:B-1----:R-:W-:Y:S02]  /*20220*/  IMAD.MOV.U32 R17, RZ, RZ, R14 ;  /* 0x000000ffff117224 */ /* 0x002fe400078e000e */
[----:B------:R-:W-:Y:S02]  /*20230*/  IMAD.MOV.U32 R16, RZ, RZ, R15 ;  /* 0x000000ffff107224 */ /* 0x000fe400078e000f */
[----:B------:R-:W2:Y:S04]  /*20240*/  LDL.LU.64 R14, [R1+0x2c40] ;  /* 0x002c4000010e7983 */ /* 0x000ea80000300a00 */
[----:B------:R-:W2:Y:S02]  /*20250*/  LDL.LU.64 R12, [R1+0x2c38] ;  /* 0x002c3800010c7983 */ /* 0x000ea40000300a00 */
[C---:B--2---:R-:W-:Y:S08]  /*20260*/  HMMA.1688.F32.TF32 R12, R8.reuse, R22, R12 ;  /* 0x00000016080c723c */ /* 0x044ff0000008100c */
[----:B----4-:R-:W-:Y:S11]  /*20270*/  HMMA.1688.F32.TF32 R8, R8, R26, R4 ;  /* 0x0000001a0808723c */ /* 0x010ff60000081004 */
[----:B------:R-:W-:Y:S04]  /*20280*/  STL.64 [R1+0x170], R12 ;  /* 0x0001700c01007387 */ /* 0x000fe80000100a00 */
[----:B------:R1:W-:Y:S04]  /*20290*/  STL.64 [R1+0x178], R14 ;  /* 0x0001780e01007387 */ /* 0x0003e80000100a00 */
[----:B------:R-:W-:-:S02]  /*202a0*/  IMAD.MOV.U32 R7, RZ, RZ, R8 ;  /* 0x000000ffff077224 */ /* 0x000fc400078e0008 */
[----:B------:R-:W-:Y:S01]  /*202b0*/  IMAD.MOV.U32 R6, RZ, RZ, R9 ;  /* 0x000000ffff067224 */ /* 0x000fe200078e0009 */
[----:B-1----:R-:W2:Y:S04]  /*202c0*/  LDL.LU.64 R14, [R1+0x2c30] ;  /* 0x002c3000010e7983 */ /* 0x002ea80000300a00 */
[----:B------:R-:W2:Y:S04]  /*202d0*/  LDL.LU.64 R12, [R1+0x2c28] ;  /* 0x002c2800010c7983 */ /* 0x000ea80000300a00 */
[----:B------:R-:W-:Y:S01]  /*202e0*/  STL.64 [R1+0x2bc8], R22 ;  /* 0x002bc81601007387 */ /* 0x000fe20000100a00 */
[----:B------:R-:W-:-:S03]  /*202f0*/  IMAD.MOV.U32 R5, RZ, RZ, R10 ;  /* 0x000000ffff057224 */ /* 0x000fc600078e000a */
[----:B------:R-:W-:Y:S01]  /*20300*/  STL.64 [R1+0x2bc0], R20 ;  /* 0x002bc01401007387 */ /* 0x000fe20000100a00 */
[----:B------:R-:W-:-:S03]  /*20310*/  IMAD.MOV.U32 R4, RZ, RZ, R11 ;  /* 0x000000ffff047224 */ /* 0x000fc600078e000b */
[----:B------:R-:W-:Y:S04]  /*20320*/  STL.64 [R1+0x2bb8], R26 ;  /* 0x002bb81a01007387 */ /* 0x000fe80000100a00 */
[----:B------:R-:W-:Y:S04]  /*20330*/  STL.64 [R1+0x2bb0], R24 ;  /* 0x002bb01801007387 */ /* 0x000fe80000100a00 */
[----:B------:R1:W-:Y:S04]  /*20340*/  STL.64 [R1+0x2b08], R6 ;  /* 0x002b080601007387 */ /* 0x0003e80000100a00 */
[----:B------:R3:W-:Y:S01]  /*20350*/  STL.64 [R1+0x2b00], R4 ;  /* 0x002b000401007387 */ /* 0x0007e20000100a00 */
[----:B-1----:R-:W-:-:S02]  /*20360*/  IMAD.MOV.U32 R6, RZ, RZ, R17 ;  /* 0x000000ffff067224 */ /* 0x002fc400078e0011 */
[----:B------:R-:W-:-:S05]  /*20370*/  IMAD.MOV.U32 R7, RZ, RZ, R16 ;  /* 0x000000ffff077224 */ /* 0x000fca00078e0010 */
[----:B------:R1:W-:Y:S04]  /*20380*/  STL.64 [R1+0x2c18], R6 ;  /* 0x002c180601007387 */ /* 0x0003e80000100a00 */
[----:B------:R-:W4:Y:S04]  /*20390*/  LDL.LU R20, [R1+0x110] ;  /* 0x0001100001147983 */ /* 0x000f280000300800 */
[----:B------:R-:W4:Y:S04]  /*203a0*/  LDL.LU R21, [R1+0x114] ;  /* 0x0001140001157983 */ /* 0x000f280000300800 */
[----:B------:R-:W2:Y:S04]  /*203b0*/  LDL.LU R22, [R1+0x118] ;  /* 0x0001180001167983 */ /* 0x000ea80000300800 */
[----:B------:R-:W2:Y:S04]  /*203c0*/  LDL.LU R23, [R1+0x11c] ;  /* 0x00011c0001177983 */ /* 0x000ea80000300800 */
[----:B------:R-:W2:Y:S04]  /*203d0*/  LDL.LU R24, [R1+0x130] ;  /* 0x0001300001187983 */ /* 0x000ea80000300800 */
[----:B------:R-:W2:Y:S04]  /*203e0*/  LDL.LU R25, [R1+0x134] ;  /* 0x0001340001197983 */ /* 0x000ea80000300800 */
[----:B------:R-:W2:Y:S04]  /*203f0*/  LDL.LU R26, [R1+0x138] ;  /* 0x00013800011a7983 */ /* 0x000ea80000300800 */
[----:B------:R-:W2:Y:S04]  /*20400*/  LDL.LU R27, [R1+0x13c] ;  /* 0x00013c00011b7983 */ /* 0x000ea80000300800 */
[----:B---3--:R-:W3:Y:S04]  /*20410*/  LDL.LU R4, [R1+0x150] ;  /* 0x0001500001047983 */ /* 0x008ee80000300800 */
[----:B------:R-:W3:Y:S04]  /*20420*/  LDL.LU R5, [R1+0x154] ;  /* 0x0001540001057983 */ /* 0x000ee80000300800 */
[----:B-1----:R-:W3:Y:S04]  /*20430*/  LDL.LU R6, [R1+0x158] ;  /* 0x0001580001067983 */ /* 0x002ee80000300800 */
[----:B------:R-:W3:Y:S04]  /*20440*/  LDL.LU R7, [R1+0x15c] ;  /* 0x00015c0001077983 */ /* 0x000ee80000300800 */
[----:B--2---:R1:W-:Y:S04]  /*20450*/  STL.64 [R1+0x2c00], R26 ;  /* 0x002c001a01007387 */ /* 0x0043e80000100a00 */
[----:B------:R-:W-:Y:S04]  /*20460*/  STL.64 [R1+0x2bf8], R24 ;  /* 0x002bf81801007387 */ /* 0x000fe80000100a00 */
[----:B-1----:R-:W2:Y:S04]  /*20470*/  LDL.LU.64 R26, [R1+0x48] ;  /* 0x00004800011a7983 */ /* 0x002ea80000300a00 */
[----:B--2---:R1:W-:Y:S04]  /*20480*/  STL.64 [R1+0x2c10], R26 ;  /* 0x002c101a01007387 */ /* 0x0043e80000100a00 */
[----:B-1----:R-:W3:Y:S04]  /*20490*/  LDL.LU.64 R26, [R1+0x58] ;  /* 0x00005800011a7983 */ /* 0x002ee80000300a00 */
[----:B------:R1:W-:Y:S04]  /*204a0*/  STL.64 [R1+0x2bd8], R22 ;  /* 0x002bd81601007387 */ /* 0x0003e80000100a00 */
[----:B----4-:R-:W-:Y:S04]  /*204b0*/  STL.64 [R1+0x2bd0], R20 ;  /* 0x002bd01401007387 */ /* 0x010fe80000100a00 */
[----:B-1----:R-:W2:Y:S04]  /*204c0*/  LDL.LU.64 R22, [R1+0x28] ;  /* 0x0000280001167983 */ /* 0x002ea80000300a00 */
[----:B--2---:R1:W-:Y:S04]  /*204d0*/  STL.64 [R1+0x2bf0], R22 ;  /* 0x002bf01601007387 */ /* 0x0043e80000100a00 */
[----:B-1----:R-:W2:Y:S04]  /*204e0*/  LDL.LU.64 R22, [R1+0x38] ;  /* 0x0000380001167983 */ /* 0x002ea80000300a00 */
[----:B--2---:R1:W-:Y:S04]  /*204f0*/  STL.64 [R1+0x2c08], R22 ;  /* 0x002c081601007387 */ /* 0x0043e80000100a00 */
[----:B------:R-:W2:Y:S04]  /*20500*/  LDL.LU R20, [R1+0x140] ;  /* 0x0001400001147983 */ /* 0x000ea80000300800 */
[----:B------:R-:W2:Y:S04]  /*20510*/  LDL.LU R21, [R1+0x144] ;  /* 0x0001440001157983 */ /* 0x000ea80000300800 */
[----:B-1----:R-:W2:Y:S04]  /*20520*/  LDL.LU R22, [R1+0x148] ;  /* 0x0001480001167983 */ /* 0x002ea80000300800 */
[----:B------:R-:W2:Y:S04]  /*20530*/  LDL.LU R23, [R1+0x14c] ;  /* 0x00014c0001177983 */ /* 0x000ea80000300800 */
[----:B------:R-:W4:Y:S04]  /*20540*/  LDL.LU R16, [R1+0x100] ;  /* 0x0001000001107983 */ /* 0x000f280000300800 */
[----:B------:R-:W4:Y:S04]  /*20550*/  LDL.LU R17, [R1+0x104] ;  /* 0x0001040001117983 */ /* 0x000f280000300800 */
[----:B------:R-:W2:Y:S04]  /*20560*/  LDL.LU R18, [R1+0x108] ;  /* 0x0001080001127983 */ /* 0x000ea80000300800 */
[----:B------:R-:W2:Y:S04]  /*20570*/  LDL.LU R19, [R1+0x10c] ;  /* 0x00010c0001137983 */ /* 0x000ea80000300800 */
[----:B--2---:R-:W-:Y:S04]  /*20580*/  STL.64 [R1+0x2be8], R18 ;  /* 0x002be81201007387 */ /* 0x004fe80000100a00 */
[----:B----4-:R1:W-:Y:S04]  /*20590*/  STL.64 [R1+0x2be0], R16 ;  /* 0x002be01001007387 */ /* 0x0103e80000100a00 */
[----:B-1----:R-:W2:Y:S04]  /*205a0*/  LDL.LU R16, [R1+0x120] ;  /* 0x0001200001107983 */ /* 0x002ea80000300800 */
[----:B------:R-:W2:Y:S04]  /*205b0*/  LDL.LU R17, [R1+0x124] ;  /* 0x0001240001117983 */ /* 0x000ea80000300800 */
[----:B------:R-:W2:Y:S04]  /*205c0*/  LDL.LU R18, [R1+0x128] ;  /* 0x0001280001127983 */ /* 0x000ea80000300800 */
[----:B------:R-:W2:Y:S04]  /*205d0*/  LDL.LU R19, [R1+0x12c] ;  /* 0x00012c0001137983 */ /* 0x000ea80000300800 */
[----:B------:R-:W4:Y:S04]  /*205e0*/  LDL.LU R8, [R1+0x60] ;  /* 0x0000600001087983 */ /* 0x000f280000300800 */
[----:B------:R-:W4:Y:S04]  /*205f0*/  LDL.LU R9, [R1+0x64] ;  /* 0x0000640001097983 */ /* 0x000f280000300800 */
[----:B------:R-:W2:Y:S04]  /*20600*/  LDL.LU R10, [R1+0x68] ;  /* 0x00006800010a7983 */ /* 0x000ea80000300800 */
[----:B------:R-:W2:Y:S01]  /*20610*/  LDL.LU R11, [R1+0x6c] ;  /* 0x00006c00010b7983 */ /* 0x000ea20000300800 */
[----:B---3--:R-:W-:Y:S03]  /*20620*/  HMMA.1688.F32.TF32 R4, R12, R26, R4 ;  /* 0x0000001a0c04723c */ /* 0x008fe60000081004 */
[----:B--2---:R-:W-:Y:S04]  /*20630*/  STL.64 [R1+0x2b18], R10 ;  /* 0x002b180a01007387 */ /* 0x004fe80000100a00 */
[----:B----4-:R1:W-:Y:S04]  /*20640*/  STL.64 [R1+0x2b10], R8 ;  /* 0x002b100801007387 */ /* 0x0103e80000100a00 */
[----:B-1----:R-:W2:Y:S04]  /*20650*/  LDL.LU R8, [R1+0x80] ;  /* 0x0000800001087983 */ /* 0x002ea80000300800 */
[----:B------:R-:W2:Y:S04]  /*20660*/  LDL.LU R9, [R1+0x84] ;  /* 0x0000840001097983 */ /* 0x000ea80000300800 */
[----:B------:R-:W3:Y:S04]  /*20670*/  LDL.LU R10, [R1+0x88] ;  /* 0x00008800010a7983 */ /* 0x000ee80000300800 */
[----:B------:R-:W3:Y:S04]  /*20680*/  LDL.LU R11, [R1+0x8c] ;  /* 0x00008c00010b7983 */ /* 0x000ee80000300800 */
[----:B---3--:R1:W-:Y:S04]  /*20690*/  STL.64 [R1+0x2b28], R10 ;  /* 0x002b280a01007387 */ /* 0x0083e80000100a00 */
[----:B--2---:R-:W-:Y:S01]  /*206a0*/  STL.64 [R1+0x2b20], R8 ;  /* 0x002b200801007387 */ /* 0x004fe20000100a00 */
[----:B-1----:R-:W-:-:S03]  /*206b0*/  IMAD.MOV.U32 R10, RZ, RZ, R28 ;  /* 0x000000ffff0a7224 */ /* 0x002fc600078e001c */
[----:B------:R-:W2:Y:S01]  /*206c0*/  LDL.LU R28, [R1+0x2c24] ;  /* 0x002c2400011c7983 */ /* 0x000ea20000300800 */
[----:B------:R-:W-:-:S03]  /*206d0*/  IMAD.MOV.U32 R11, RZ, RZ, R29 ;  /* 0x000000ffff0b7224 */ /* 0x000fc600078e001d */
[----:B------:R-:W3:Y:S04]  /*206e0*/  LDL.LU R29, [R1+0x2c20] ;  /* 0x002c2000011d7983 */ /* 0x000ee80000300800 */
[----:B------:R1:W-:Y:S04]  /*206f0*/  STL.64 [R1+0x150], R4 ;  /* 0x0001500401007387 */ /* 0x0003e80000100a00 */
[----:B------:R4:W-:Y:S01]  /*20700*/  STL.64 [R1+0x158], R6 ;  /* 0x0001580601007387 */ /* 0x0009e20000100a00 */
[----:B-1----:R-:W-:Y:S02]  /*20710*/  IMAD.MOV.U32 R5, RZ, RZ, R26 ;  /* 0x000000ffff057224 */ /* 0x002fe400078e001a */
[----:B------:R-:W-:Y:S01]  /*20720*/  IMAD.MOV.U32 R4, RZ, RZ, R27 ;  /* 0x000000ffff047224 */ /* 0x000fe200078e001b */
[----:B----4-:R-:W4:Y:S04]  /*20730*/  LDL.LU.64 R6, [R1+0x2c18] ;  /* 0x002c180001067983 */ /* 0x010f280000300a00 */
[----:B------:R-:W2:Y:S02]  /*20740*/  LDL.LU.64 R26, [R1+0x2c10] ;  /* 0x002c1000011a7983 */ /* 0x000ea40000300a00 */
        /* <DEDUP_REMOVED lines=12> */
[----:B------:R2:W-:Y:S01]  /*20810*/  STL.64 [R1+0x138], R26 ;  /* 0x0001381a01007387 */ /* 0x0005e20000100a00 */
[----:B-1----:R-:W-:Y:S02]  /*20820*/  IMAD.MOV.U32 R25, RZ, RZ, R22 ;  /* 0x000000ffff197224 */ /* 0x002fe400078e0016 */
[----:B------:R-:W-:Y:S02]  /*20830*/  IMAD.MOV.U32 R24, RZ, RZ, R23 ;  /* 0x000000ffff187224 */ /* 0x000fe400078e0017 */
[----:B------:R-:W2:Y:S02]  /*20840*/  LDL.LU.64 R22, [R1+0x2bf0] ;  /* 0x002bf00001167983 */ /* 0x000ea40000300a00 */
[----:B--2---:R-:W-:Y:S01]  /*20850*/  HMMA.1688.F32.TF32 R16, R12, R22, R16 ;  /* 0x000000160c10723c */ /* 0x004fe20000081010 */
[----:B------:R-:W-:-:S02]  /*20860*/  IMAD.MOV.U32 R27, RZ, RZ, R22 ;  /* 0x000000ffff1b7224 */ /* 0x000fc400078e0016 */
[----:B------:R-:W-:-:S15]  /*20870*/  IMAD.MOV.U32 R26, RZ, RZ, R23 ;  /* 0x000000ffff1a7224 */ /* 0x000fde00078e0017 */
[----:B------:R-:W-:Y:S01]  /*20880*/  NOP ;  /* 0x0000000000007918 */ /* 0x000fe20000000000 */
[----:B------:R-:W-:Y:S04]  /*20890*/  STL.64 [R1+0x120], R16 ;  /* 0x0001201001007387 */ /* 0x000fe80000100a00 */
[----:B------:R1:W-:Y:S04]  /*208a0*/  STL.64 [R1+0x128], R18 ;  /* 0x0001281201007387 */ /* 0x0003e80000100a00 */
[----:B-1----:R-:W4:Y:S04]  /*208b0*/  LDL.LU.64 R18, [R1+0x2be8] ;  /* 0x002be80001127983 */ /* 0x002f280000300a00 */
[----:B------:R-:W4:Y:S04]  /*208c0*/  LDL.LU.64 R16, [R1+0x2be0] ;  /* 0x002be00001107983 */ /* 0x000f280000300a00 */
[----:B------:R-:W2:Y:S04]  /*208d0*/  LDL.LU.64 R22, [R1+0x2bd8] ;  /* 0x002bd80001167983 */ /* 0x000ea80000300a00 */
[----:B------:R-:W2:Y:S02]  /*208e0*/  LDL.LU.64 R20, [R1+0x2bd0] ;  /* 0x002bd00001147983 */ /* 0x000ea40000300a00 */
[C---:B--2---:R-:W-:Y:S08]  /*208f0*/  HMMA.1688.F32.TF32 R20, R12.reuse, R10, R20 ;  /* 0x0000000a0c14723c */ /* 0x044ff00000081014 */
[----:B----4-:R-:W-:Y:S11]  /*20900*/  HMMA.1688.F32.TF32 R16, R12, R6, R16 ;  /* 0x000000060c10723c */ /* 0x010ff60000081010 */
[----:B------:R-:W-:Y:S04]  /*20910*/  STL.64 [R1+0x110], R20 ;  /* 0x0001101401007387 */ /* 0x000fe80000100a00 */
[----:B------:R1:W-:Y:S04]  /*20920*/  STL.64 [R1+0x118], R22 ;  /* 0x0001181601007387 */ /* 0x0003e80000100a00 */
[----:B-1----:R-:W2:Y:S04]  /*20930*/  LDL.LU.64 R22, [R1+0x2bc8] ;  /* 0x002bc80001167983 */ /* 0x002ea80000300a00 */
        /* <DEDUP_REMOVED lines=10> */
[----:B------:R-:W-:Y:S04]  /*209e0*/  STL.64 [R1+0x2b80], R10 ;  /* 0x002b800a01007387 */ /* 0x000fe80000100a00 */
[----:B------:R-:W2:Y:S04]  /*209f0*/  LDL.LU R24, [R1+0xf0] ;  /* 0x0000f00001187983 */ /* 0x000ea80000300800 */
[----:B------:R1:W-:Y:S04]  /*20a00*/  STL.64 [R1+0x100], R16 ;  /* 0x0001001001007387 */ /* 0x0003e80000100a00 */
[----:B------:R1:W-:Y:S04]  /*20a10*/  STL.64 [R1+0x108], R18 ;  /* 0x0001081201007387 */ /* 0x0003e80000100a00 */
[----:B------:R-:W2:Y:S04]  /*20a20*/  LDL.LU R25, [R1+0xf4] ;  /* 0x0000f40001197983 */ /* 0x000ea80000300800 */
[----:B------:R-:W2:Y:S04]  /*20a30*/  LDL.LU R26, [R1+0xf8] ;  /* 0x0000f800011a7983 */ /* 0x000ea80000300800 */
[----:B------:R-:W2:Y:S04]  /*20a40*/  LDL.LU R27, [R1+0xfc] ;  /* 0x0000fc00011b7983 */ /* 0x000ea80000300800 */
[----:B-1----:R-:W2:Y:S01]  /*20a50*/  LDL.LU R16, [R1+0xe0] ;  /* 0x0000e00001107983 */ /* 0x002ea20000300800 */
[----:B------:R-:W-:-:S03]  /*20a60*/  IMAD.MOV.U32 R11, RZ, RZ, R4 ;  /* 0x000000ffff0b7224 */ /* 0x000fc600078e0004 */
[----:B------:R-:W2:Y:S01]  /*20a70*/  LDL.LU R17, [R1+0xe4] ;  /* 0x0000e40001117983 */ /* 0x000ea20000300800 */
[----:B------:R-:W-:-:S03]  /*20a80*/  IMAD.MOV.U32 R10, RZ, RZ, R5 ;  /* 0x000000ffff0a7224 */ /* 0x000fc600078e0005 */
[----:B------:R-:W2:Y:S04]  /*20a90*/  LDL.LU R18, [R1+0xe8] ;  /* 0x0000e80001127983 */ /* 0x000ea80000300800 */
[----:B------:R-:W2:Y:S04]  /*20aa0*/  LDL.LU R19, [R1+0xec] ;  /* 0x0000ec0001137983 */ /* 0x000ea80000300800 */
[----:B------:R1:W-:Y:S04]  /*20ab0*/  STL.64 [R1+0x2b30], R6 ;  /* 0x002b300601007387 */ /* 0x0003e80000100a00 */
[----:B------:R-:W2:Y:S04]  /*20ac0*/  LDL.LU R4, [R1+0x90] ;  /* 0x0000900001047983 */ /* 0x000ea80000300800 */
[----:B------:R-:W2:Y:S04]  /*20ad0*/  LDL.LU R5, [R1+0x94] ;  /* 0x0000940001057983 */ /* 0x000ea80000300800 */
[----:B-1----:R-:W2:Y:S04]  /*20ae0*/  LDL.LU R6, [R1+0x98] ;  /* 0x0000980001067983 */ /* 0x002ea80000300800 */
[----:B------:R-:W2:Y:S04]  /*20af0*/  LDL.LU R7, [R1+0x9c] ;  /* 0x00009c0001077983 */ /* 0x000ea80000300800 */
[----:B--2---:R-:W-:Y:S04]  /*20b00*/  STL.64 [R1+0x2b48], R6 ;  /* 0x002b480601007387 */ /* 0x004fe80000100a00 */
[----:B------:R1:W-:Y:S04]  /*20b10*/  STL.64 [R1+0x2b40], R4 ;  /* 0x002b400401007387 */ /* 0x0003e80000100a00 */
[----:B-1----:R-:W2:Y:S04]  /*20b20*/  LDL.LU R4, [R1+0xa0] ;  /* 0x0000a00001047983 */ /* 0x002ea80000300800 */
        /* <DEDUP_REMOVED lines=8> */
[----:B------:R-:W2:Y:S01]  /*20bb0*/  LDL.LU R7, [R1+0xbc] ;  /* 0x0000bc0001077983 */ /* 0x000ea20000300800 */
[C---:B------:R-:W-:Y:S03]  /*20bc0*/  HMMA.1688.F32.TF32 R24, R12.reuse, R22, R24 ;  /* 0x000000160c18723c */ /* 0x040fe60000081018 */
        /* <DEDUP_REMOVED lines=12> */
[----:B------:R-:W-:Y:S04]  /*20c90*/  STL.64 [R1+0xf0], R24 ;  /* 0x0000f01801007387 */ /* 0x000fe80000100a00 */
[----:B------:R1:W-:Y:S04]  /*20ca0*/  STL.64 [R1+0xf8], R26 ;  /* 0x0000f81a01007387 */ /* 0x0003e80000100a00 */
[----:B-1----:R-:W2:Y:S04]  /*20cb0*/  LDL.LU.64 R26, [R1+0x2bb8] ;  /* 0x002bb800011a7983 */ /* 0x002ea80000300a00 */
[----:B------:R-:W3:Y:S01]  /*20cc0*/  LDL.LU.64 R24, [R1+0x2bb0] ;  /* 0x002bb00001187983 */ /* 0x000ee20000300a00 */
[----:B--2---:R-:W-:Y:S03]  /*20cd0*/  HMMA.1688.F32.TF32 R12, R12, R26, R16 ;  /* 0x0000001a0c0c723c */ /* 0x004fe60000081010 */
[----:B------:R-:W2:Y:S04]  /*20ce0*/  LDL.LU.64 R18, [R1+0x2ba8] ;  /* 0x002ba80001127983 */ /* 0x000ea80000300a00 */
[----:B------:R-:W2:-:S12]  /*20cf0*/  LDL.LU.64 R16, [R1+0x2ba0] ;  /* 0x002ba00001107983 */ /* 0x000e980000300a00 */
[----:B------:R1:W-:Y:S04]  /*20d00*/  STL.64 [R1+0xe0], R12 ;  /* 0x0000e00c01007387 */ /* 0x0003e80000100a00 */
[----:B------:R4:W-:Y:S04]  /*20d10*/  STL.64 [R1+0xe8], R14 ;  /* 0x0000e80e01007387 */ /* 0x0009e80000100a00 */
[----:B-1----:R-:W2:Y:S01]  /*20d20*/  LDL.LU R12, [R1+0x70] ;  /* 0x00007000010c7983 */ /* 0x002ea20000300800 */
[----:B---3--:R-:W-:-:S03]  /*20d30*/  IMAD.MOV.U32 R13, RZ, RZ, R29 ;  /* 0x000000ffff0d7224 */ /* 0x008fc600078e001d */
[----:B------:R-:W3:Y:S01]  /*20d40*/  LDL.LU R29, [R1+0x2b98] ;  /* 0x002b9800011d7983 */ /* 0x000ee20000300800 */
[----:B----4-:R-:W-:Y:S02]  /*20d50*/  IMAD.MOV.U32 R14, RZ, RZ, R28 ;  /* 0x000000ffff0e7224 */ /* 0x010fe400078e001c */
[----:B------:R-:W-:Y:S01]  /*20d60*/  IMAD.MOV.U32 R15, RZ, RZ, R3 ;  /* 0x000000ffff0f7224 */ /* 0x000fe200078e0003 */
[----:B--2---:R-:W-:Y:S01]  /*20d70*/  HMMA.1688.F32.TF32 R8, R16, R10, R4 ;  /* 0x0000000a1008723c */ /* 0x004fe20000081004 */
[----:B------:R-:W2:Y:S04]  /*20d80*/  LDL.LU.64 R6, [R1+0x2b90] ;  /* 0x002b900001067983 */ /* 0x000ea80000300a00 */
[----:B------:R-:W2:-:S14]  /*20d90*/  LDL.LU.64 R4, [R1+0x2b88] ;  /* 0x002b880001047983 */ /* 0x000e9c0000300a00 */
[----:B------:R-:W-:Y:S01]  /*20da0*/  IMAD.MOV.U32 R28, RZ, RZ, R10 ;  /* 0x000000ffff1c7224 */ /* 0x000fe200078e000a */
[----:B------:R2:W-:Y:S01]  /*20db0*/  STL.64 [R1+0xd0], R8 ;  /* 0x0000d00801007387 */ /* 0x0005e20000100a00 */
[----:B------:R-:W-:-:S03]  /*20dc0*/  IMAD.MOV.U32 R3, RZ, RZ, R11 ;  /* 0x000000ffff037224 */ /* 0x000fc600078e000b */
[----:B------:R-:W2:Y:S04]  /*20dd0*/  LDL.LU.64 R10, [R1+0x2b80] ;  /* 0x002b8000010a7983 */ /* 0x000ea80000300a00 */
[----:B------:R-:W-:Y:S04]  /*20de0*/  STL [R1+0x29cc], R3 ;  /* 0x0029cc0301007387 */ /* 0x000fe80000100800 */
[----:B------:R-:W-:Y:S01]  /*20df0*/  STL [R1+0x29c8], R28 ;  /* 0x0029c81c01007387 */ /* 0x000fe20000100800 */
        /* <DEDUP_REMOVED lines=22> */
[----:B------:R-:W2:-:S15]  /*20f60*/  LDL.LU.64 R6, [R1+0x2b30] ;  /* 0x002b300001067983 */ /* 0x000e9e0000300a00 */
[----:B------:R-:W-:Y:S02]  /*20f70*/  NOP ;  /* 0x0000000000007918 */ /* 0x000fe40000000000 */
[----:B------:R-:W-:Y:S01]  /*20f80*/  IMAD.MOV.U32 R28, RZ, RZ, R10 ;  /* 0x000000ffff1c7224 */ /* 0x000fe200078e000a */
[----:B------:R1:W-:Y:S01]  /*20f90*/  STL.64 [R1+0x90], R8 ;  /* 0x0000900801007387 */ /* 0x0003e20000100a00 */
[----:B------:R-:W-:-:S03]  /*20fa0*/  IMAD.MOV.U32 R3, RZ, RZ, R11 ;  /* 0x000000ffff037224 */ /* 0x000fc600078e000b */
[----:B------:R-:W2:Y:S04]  /*20fb0*/  LDL.LU.64 R10, [R1+0x2b28] ;  /* 0x002b2800010a7983 */ /* 0x000ea80000300a00 */
[----:B-1----:R-:W2:Y:S02]  /*20fc0*/  LDL.LU.64 R8, [R1+0x2b20] ;  /* 0x002b200001087983 */ /* 0x002ea40000300a00 */
[----:B--2---:R-:W-:Y:S02]  /*20fd0*/  HMMA.1688.F32.TF32 R4, R16, R6, R8 ;  /* 0x000000061004723c */ /* 0x004fe40000081008 */
[----:B------:R-:W2:Y:S04]  /*20fe0*/  LDL.LU.64 R10, [R1+0x2b18] ;  /* 0x002b1800010a7983 */ /* 0x000ea80000300a00 */
[----:B------:R-:W2:-:S13]  /*20ff0*/  LDL.LU.64 R8, [R1+0x2b10] ;  /* 0x002b100001087983 */ /* 0x000e9a0000300a00 */
[----:B------:R-:W-:Y:S04]  /*21000*/  STL.64 [R1+0x80], R4 ;  /* 0x0000800401007387 */ /* 0x000fe80000100a00 */
[----:B------:R1:W-:Y:S04]  /*21010*/  STL.64 [R1+0x88], R6 ;  /* 0x0000880601007387 */ /* 0x0003e80000100a00 */
[----:B-1----:R-:W4:Y:S04]  /*21020*/  LDL.LU.64 R6, [R1+0x2b08] ;  /* 0x002b080001067983 */ /* 0x002f280000300a00 */
[----:B------:R-:W3:Y:S01]  /*21030*/  LDL.LU.64 R4, [R1+0x2b00] ;  /* 0x002b000001047983 */ /* 0x000ee20000300a00 */
[----:B------:R-:W-:-:S15]  /*21040*/  HMMA.1688.F32.TF32 R12, R16, R22, R12 ;  /* 0x00000016100c723c */ /* 0x000fde000008100c */
[----:B------:R-:W-:-:S04]  /*21050*/  NOP ;  /* 0x0000000000007918 */ /* 0x000fc80000000000 */
[----:B------:R-:W-:Y:S04]  /*21060*/  STL.64 [R1+0x2900], R14 ;  /* 0x0029000e01007387 */ /* 0x000fe80000100a00 */
[----:B------:R4:W-:Y:S01]  /*21070*/  STL.64 [R1+0x28f8], R12 ;  /* 0x0028f80c01007387 */ /* 0x0009e20000100a00 */
[----:B--2---:R-:W-:Y:S03]  /*21080*/  HMMA.1688.F32.TF32 R16, R16, R26, R8 ;  /* 0x0000001a1010723c */ /* 0x004fe60000081008 */
[----:B------:R-:W-:Y:S04]  /*21090*/  LDS R10, [R0+UR12+0x82880] ;  /* 0x0828800c000a7984 */ /* 0x000fe80008000800 */
[----:B------:R-:W1:Y:S04]  /*210a0*/  LDS R11, [R2+UR12+0x82880] ;  /* 0x0828800c020b7984 */ /* 0x000e680008000800 */
[----:B------:R-:W-:Y:S04]  /*210b0*/  LDS R8, [R0+UR12+0x82080] ;  /* 0x0820800c00087984 */ /* 0x000fe80008000800 */
[----:B------:R-:W2:Y:S01]  /*210c0*/  LDS R9, [R2+UR12+0x82080] ;  /* 0x0820800c02097984 */ /* 0x000ea20008000800 */
[----:B----4-:R-:W-:-:S02]  /*210d0*/  IMAD.MOV.U32 R12, RZ, RZ, R7 ;  /* 0x000000ffff0c7224 */ /* 0x010fc400078e0007 */
[----:B------:R-:W-:Y:S01]  /*210e0*/  IMAD.MOV.U32 R13, RZ, RZ, R6 ;  /* 0x000000ffff0d7224 */ /* 0x000fe200078e0006 */
[----:B------:R-:W-:Y:S01]  /*210f0*/  LDS R7, [R2+UR12+0x82800] ;  /* 0x0828000c02077984 */ /* 0x000fe20008000800 */
[----:B---3--:R-:W-:Y:S02]  /*21100*/  IMAD.MOV.U32 R14, RZ, RZ, R5 ;  /* 0x000000ffff0e7224 */ /* 0x008fe400078e0005 */
[----:B------:R-:W-:Y:S01]  /*21110*/  IMAD.MOV.U32 R15, RZ, RZ, R4 ;  /* 0x000000ffff0f7224 */ /* 0x000fe200078e0004 */
[----:B------:R-:W-:Y:S04]  /*21120*/  LDS R6, [R0+UR12+0x82800] ;  /* 0x0828000c00067984 */ /* 0x000fe80008000800 */
[----:B------:R-:W-:Y:S04]  /*21130*/  STL.64 [R1+0x2a20], R14 ;  /* 0x002a200e01007387 */ /* 0x000fe80000100a00 */
[----:B------:R-:W-:Y:S04]  /*21140*/  STL.64 [R1+0x2a18], R12 ;  /* 0x002a180c01007387 */ /* 0x000fe80000100a00 */
[----:B------:R-:W-:Y:S04]  /*21150*/  STL.64 [R1+0x2910], R18 ;  /* 0x0029101201007387 */ /* 0x000fe80000100a00 */
[----:B------:R-:W-:Y:S04]  /*21160*/  STL.64 [R1+0x2908], R16 ;  /* 0x0029081001007387 */ /* 0x000fe80000100a00 */
[----:B-1----:R-:W-:Y:S04]  /*21170*/  STL.64 [R1+0x2a90], R10 ;  /* 0x002a900a01007387 */ /* 0x002fe80000100a00 */
[----:B--2---:R-:W-:Y:S04]  /*21180*/  STL.64 [R1+0x2a88], R8 ;  /* 0x002a880801007387 */ /* 0x004fe80000100a00 */
[----:B------:R-:W1:Y:S04]  /*21190*/  LDSM.16.M88.4 R8, [R29+UR13] ;  /* 0x0000000d1d08783b */ /* 0x000e680008000200 */
[----:B------:R-:W2:Y:S04]  /*211a0*/  LDSM.16.M88.4 R16, [R29+UR13+0x8000] ;  /* 0x0080000d1d10783b */ /* 0x000ea80008000200 */
[----:B------:R-:W3:Y:S04]  /*211b0*/  LDSM.16.M88.4 R12, [R29+UR13+0x10000] ;  /* 0x0100000d1d0c783b */ /* 0x000ee80008000200 */
[----:B------:R-:W-:Y:S04]  /*211c0*/  LDS R4, [R0+UR12+0x82000] ;  /* 0x0820000c00047984 */ /* 0x000fe80008000800 */
[----:B------:R-:W-:Y:S04]  /*211d0*/  LDS R5, [R2+UR12+0x82000] ;  /* 0x0820000c02057984 */ /* 0x000fe80008000800 */
[----:B-1----:R1:W-:Y:S04]  /*211e0*/  STL.64 [R1+0x50], R8 ;  /* 0x0000500801007387 */ /* 0x0023e80000100a00 */
[----:B------:R4:W-:Y:S04]  /*211f0*/  STL.64 [R1+0x58], R10 ;  /* 0x0000580a01007387 */ /* 0x0009e80000100a00 */
[----:B-1----:R-:W4:Y:S04]  /*21200*/  LDL.LU R8, [R1+0x230] ;  /* 0x0002300001087983 */ /* 0x002f280000300800 */
[----:B--2---:R-:W-:Y:S04]  /*21210*/  STL.64 [R1+0x40], R16 ;  /* 0x0000401001007387 */ /* 0x004fe80000100a00 */
[----:B------:R-:W-:Y:S04]  /*21220*/  STL.64 [R1+0x48], R18 ;  /* 0x0000481201007387 */ /* 0x000fe80000100a00 */
[----:B---3--:R-:W-:Y:S04]  /*21230*/  STL.64 [R1+0x30], R12 ;  /* 0x0000300c01007387 */ /* 0x008fe80000100a00 */
[----:B------:R-:W-:Y:S04]  /*21240*/  STL.64 [R1+0x38], R14 ;  /* 0x0000380e01007387 */ /* 0x000fe80000100a00 */
[----:B------:R-:W2:Y:S01]  /*21250*/  LDL.LU R9, [R1+0x234] ;  /* 0x0002340001097983 */ /* 0x000ea20000300800 */
[----:B----4-:R-:W-:-:S02]  /*21260*/  IMAD.MOV.U32 R10, RZ, RZ, R21 ;  /* 0x000000ffff0a7224 */ /* 0x010fc400078e0015 */
[----:B------:R-:W-:Y:S01]  /*21270*/  IMAD.MOV.U32 R11, RZ, RZ, R20 ;  /* 0x000000ffff0b7224 */ /* 0x000fe200078e0014 */
[----:B------:R-:W1:Y:S04]  /*21280*/  LDSM.16.M88.4 R12, [R29+UR13+0x18000] ;  /* 0x0180000d1d0c783b */ /* 0x000e680008000200 */
[----:B------:R-:W-:Y:S04]  /*21290*/  STL.64 [R1+0x2ad8], R10 ;  /* 0x002ad80a01007387 */ /* 0x000fe80000100a00 */
[----:B------:R-:W3:Y:S04]  /*212a0*/  LDSM.16.M88.4 R20, [R29+UR13+0x30000] ;  /* 0x0300000d1d14783b */ /* 0x000ee80008000200 */
[----:B------:R-:W4:Y:S04]  /*212b0*/  LDSM.16.M88.4 R16, [R29+UR13+0x20000] ;  /* 0x0200000d1d10783b */ /* 0x000f280008000200 */
[----:B--2---:R2:W-:Y:S04]  /*212c0*/  STL.64 [R1+0x2ad0], R8 ;  /* 0x002ad00801007387 */ /* 0x0045e80000100a00 */
[----:B--2---:R-:W2:Y:S01]  /*212d0*/  LDL.64 R8, [R1+0x40] ;  /* 0x0000400001087983 */ /* 0x004ea20000100a00 */
[----:B-1----:R-:W-:-:S02]  /*212e0*/  IMAD.MOV.U32 R11, RZ, RZ, R12 ;  /* 0x000000ffff0b7224 */ /* 0x002fc400078e000c */
[----:B------:R-:W-:Y:S01]  /*212f0*/  IMAD.MOV.U32 R10, RZ, RZ, R13 ;  /* 0x000000ffff0a7224 */ /* 0x000fe200078e000d */
[----:B--2---:R1:W-:Y:S04]  /*21300*/  STL.64 [R1+0x2ae8], R8 ;  /* 0x002ae80801007387 */ /* 0x0043e80000100a00 */
[----:B-1----:R-:W2:Y:S04]  /*21310*/  LDL.64 R8, [R1+0x50] ;  /* 0x0000500001087983 */ /* 0x002ea80000100a00 */
[----:B------:R-:W-:Y:S04]  /*21320*/  STL.64 [R1+0x20], R12 ;  /* 0x0000200c01007387 */ /* 0x000fe80000100a00 */
[----:B------:R-:W-:Y:S04]  /*21330*/  STL.64 [R1+0x28], R14 ;  /* 0x0000280e01007387 */ /* 0x000fe80000100a00 */
[----:B---3--:R-:W-:Y:S04]  /*21340*/  STL [R1+0x287c], R22 ;  /* 0x00287c1601007387 */ /* 0x008fe80000100800 */
[----:B----4-:R-:W-:Y:S04]  /*21350*/  STL.64 [R1+0x18], R18 ;  /* 0x0000181201007387 */ /* 0x010fe80000100a00 */
[----:B------:R1:W-:Y:S04]  /*21360*/  STL.64 [R1+0x2ae0], R16 ;  /* 0x002ae01001007387 */ /* 0x0003e80000100a00 */
[----:B------:R-:W3:Y:S04]  /*21370*/  LDSM.16.M88.4 R12, [R29+UR13+0x28000] ;  /* 0x0280000d1d0c783b */ /* 0x000ee80008000200 */
[----:B-1----:R-:W4:Y:S04]  /*21380*/  LDL.LU R16, [R1+0x240] ;  /* 0x0002400001107983 */ /* 0x002f280000300800 */
[----:B------:R-:W4:Y:S04]  /*21390*/  LDL.LU R17, [R1+0x244] ;  /* 0x0002440001117983 */ /* 0x000f280000300800 */
[----:B------:R-:W2:Y:S04]  /*213a0*/  LDL.LU R18, [R1+0x248] ;  /* 0x0002480001127983 */ /* 0x000ea80000300800 */
[----:B------:R-:W2:Y:S01]  /*213b0*/  LDL.LU R19, [R1+0x24c] ;  /* 0x00024c0001137983 */ /* 0x000ea20000300800 */
[----:B------:R-:W-:-:S03]  /*213c0*/  IMAD.MOV.U32 R22, RZ, RZ, R25 ;  /* 0x000000ffff167224 */ /* 0x000fc600078e0019 */
[----:B--2---:R-:W-:Y:S04]  /*213d0*/  STL.64 [R1+0x2af8], R18 ;  /* 0x002af81201007387 */ /* 0x004fe80000100a00 */
[----:B----4-:R1:W-:Y:S04]  /*213e0*/  STL.64 [R1+0x2af0], R16 ;  /* 0x002af01001007387 */ /* 0x0103e80000100a00 */
[----:B-1----:R-:W2:Y:S04]  /*213f0*/  LDL.LU R16, [R1+0x250] ;  /* 0x0002500001107983 */ /* 0x002ea80000300800 */
[----:B------:R-:W2:Y:S04]  /*21400*/  LDL.LU R17, [R1+0x254] ;  /* 0x0002540001117983 */ /* 0x000ea80000300800 */
[----:B------:R-:W2:Y:S04]  /*21410*/  LDL.LU R18, [R1+0x258] ;  /* 0x0002580001127983 */ /* 0x000ea80000300800 */
[----:B------:R-:W2:Y:S04]  /*21420*/  LDL.LU R19, [R1+0x25c] ;  /* 0x00025c0001137983 */ /* 0x000ea80000300800 */
[----:B---3--:R-:W-:Y:S04]  /*21430*/  STL.64 [R1], R12 ;  /* 0x0000000c01007387 */ /* 0x008fe80000100a00 */
[----:B------:R-:W-:Y:S04]  /*21440*/  STL.64 [R1+0x8], R14 ;  /* 0x0000080e01007387 */ /* 0x000fe80000100a00 */
[----:B------:R-:W-:Y:S04]  /*21450*/  STL [R1+0x2878], R23 ;  /* 0x0028781701007387 */ /* 0x000fe80000100800 */
[----:B------:R1:W-:Y:S04]  /*21460*/  STL.64 [R1+0x2aa0], R20 ;  /* 0x002aa01401007387 */ /* 0x0003e80000100a00 */
[----:B-1----:R-:W3:Y:S04]  /*21470*/  LDL.LU R20, [R1+0x200] ;  /* 0x0002000001147983 */ /* 0x002ee80000300800 */
[----:B------:R-:W3:Y:S01]  /*21480*/  LDL.LU R21, [R1+0x204] ;  /* 0x0002040001157983 */ /* 0x000ee20000300800 */
[----:B------:R-:W-:-:S03]  /*21490*/  IMAD.MOV.U32 R23, RZ, RZ, R24 ;  /* 0x000000ffff177224 */ /* 0x000fc600078e0018 */
[----:B------:R-:W1:Y:S04]  /*214a0*/  LDSM.16.M88.4 R24, [R29+UR13+0x38000] ;  /* 0x0380000d1d18783b */ /* 0x000e680008000200 */
[----:B------:R-:W-:Y:S04]  /*214b0*/  STL.64 [R1+0x2ab0], R22 ;  /* 0x002ab01601007387 */ /* 0x000fe80000100a00 */
[----:B---3--:R3:W-:Y:S02]  /*214c0*/  STL.64 [R1+0x2aa8], R20 ;  /* 0x002aa81401007387 */ /* 0x0087e40000100a00 */
[----:B---3--:R-:W-:-:S02]  /*214d0*/  IMAD.MOV.U32 R20, RZ, RZ, R11 ;  /* 0x000000ffff147224 */ /* 0x008fc400078e000b */
[----:B------:R-:W-:-:S05]  /*214e0*/  IMAD.MOV.U32 R21, RZ, RZ, R10 ;  /* 0x000000ffff157224 */ /* 0x000fca00078e000a */
[----:B------:R3:W-:Y:S04]  /*214f0*/  STL.64 [R1+0x2ac8], R20 ;  /* 0x002ac81401007387 */ /* 0x0007e80000100a00 */
[----:B---3--:R-:W3:Y:S04]  /*21500*/  LDL.64 R20, [R1+0x30] ;  /* 0x0000300001147983 */ /* 0x008ee80000100a00 */
[----:B-1----:R-:W-:Y:S04]  /*21510*/  STL [R1+0x2890], R26 ;  /* 0x0028901a01007387 */ /* 0x002fe80000100800 */
[----:B------:R-:W-:Y:S04]  /*21520*/  STL [R1+0x288c], R27 ;  /* 0x00288c1b01007387 */ /* 0x000fe80000100800 */
[----:B------:R1:W-:Y:S04]  /*21530*/  STL.64 [R1+0x2a98], R24 ;  /* 0x002a981801007387 */ /* 0x0003e80000100a00 */
[----:B-1----:R-:W4:Y:S04]  /*21540*/  LDL.LU R24, [R1+0x210] ;  /* 0x0002100001187983 */ /* 0x002f280000300800 */
[----:B------:R-:W4:Y:S04]  /*21550*/  LDL.LU R25, [R1+0x214] ;  /* 0x0002140001197983 */ /* 0x000f280000300800 */
[----:B------:R-:W3:Y:S04]  /*21560*/  LDL.LU R26, [R1+0x218] ;  /* 0x00021800011a7983 */ /* 0x000ee80000300800 */
[----:B------:R-:W3:Y:S01]  /*21570*/  LDL.LU R27, [R1+0x21c] ;  /* 0x00021c00011b7983 */ /* 0x000ee20000300800 */
[----:B--2---:R-:W-:Y:S01]  /*21580*/  HMMA.1688.F32.TF32 R16, R4, R8, R16 ;  /* 0x000000080410723c */ /* 0x004fe20000081010 */
[----:B------:R-:W-:-:S02]  /*21590*/  IMAD.MOV.U32 R15, RZ, RZ, R8 ;  /* 0x000000ffff0f7224 */ /* 0x000fc400078e0008 */
[----:B------:R-:W-:Y:S01]  /*215a0*/  IMAD.MOV.U32 R14, RZ, RZ, R9 ;  /* 0x000000ffff0e7224 */ /* 0x000fe200078e0009 */
[----:B---3--:R-:W-:Y:S04]  /*215b0*/  STL.64 [R1+0x2ac0], R26 ;  /* 0x002ac01a01007387 */ /* 0x008fe80000100a00 */
[----:B----4-:R1:W-:Y:S04]  /*215c0*/  STL.64 [R1+0x2ab8], R24 ;  /* 0x002ab81801007387 */ /* 0x0103e80000100a00 */
[----:B-1----:R-:W2:Y:S04]  /*215d0*/  LDL.LU R24, [R1+0x220] ;  /* 0x0002200001187983 */ /* 0x002ea80000300800 */
[----:B------:R-:W2:Y:S04]  /*215e0*/  LDL.LU R25, [R1+0x224] ;  /* 0x0002240001197983 */ /* 0x000ea80000300800 */
[----:B------:R-:W2:Y:S04]  /*215f0*/  LDL.LU R26, [R1+0x228] ;  /* 0x00022800011a7983 */ /* 0x000ea80000300800 */
[----:B------:R-:W2:Y:S04]  /*21600*/  LDL.LU R27, [R1+0x22c] ;  /* 0x00022c00011b7983 */ /* 0x000ea80000300800 */
[----:B------:R-:W-:Y:S04]  /*21610*/  STL [R1+0x2298], R29 ;  /* 0x0022981d01007387 */ /* 0x000fe80000100800 */
[----:B------:R-:W-:Y:S04]  /*21620*/  STL.64 [R1+0x250], R16 ;  /* 0x0002501001007387 */ /* 0x000fe80000100a00 */
[----:B------:R1:W-:Y:S04]  /*21630*/  STL.64 [R1+0x258], R18 ;  /* 0x0002581201007387 */ /* 0x0003e80000100a00 */
[----:B-1----:R-:W3:Y:S04]  /*21640*/  LDL.LU.64 R18, [R1+0x2af8] ;  /* 0x002af80001127983 */ /* 0x002ee80000300a00 */
[----:B------:R-:W3:Y:S04]  /*21650*/  LDL.LU.64 R16, [R1+0x2af0] ;  /* 0x002af00001107983 */ /* 0x000ee80000300a00 */
[----:B------:R-:W3:Y:S02]  /*21660*/  LDL.LU.64 R8, [R1+0x2ae8] ;  /* 0x002ae80001087983 */ /* 0x000ee40000300a00 */
[----:B---3--:R-:W-:-:S15]  /*21670*/  HMMA.1688.F32.TF32 R16, R4, R8, R16 ;  /* 0x000000080410723c */ /* 0x008fde0000081010 */
[----:B------:R-:W-:-:S04]  /*21680*/  NOP ;  /* 0x0000000000007918 */ /* 0x000fc80000000000 */
[----:B------:R1:W-:Y:S04]  /*21690*/  STL.64 [R1+0x240], R16 ;  /* 0x0002401001007387 */ /* 0x0003e80000100a00 */
[----:B------:R3:W-:Y:S04]  /*216a0*/  STL.64 [R1+0x248], R18 ;  /* 0x0002481201007387 */ /* 0x0007e80000100a00 */
[----:B-1----:R-:W4:Y:S01]  /*216b0*/  LDL.LU.64 R16, [R1+0x2ae0] ;  /* 0x002ae00001107983 */ /* 0x002f220000300a00 */
[----:B---3--:R-:W-:-:S03]  /*216c0*/  IMAD.MOV.U32 R19, RZ, RZ, R8 ;  /* 0x000000ffff137224 */ /* 0x008fc600078e0008 */
[----:B------:R-:W3:Y:S01]  /*216d0*/  LDL.LU.64 R10, [R1+0x2ad8] ;  /* 0x002ad800010a7983 */ /* 0x000ee20000300a00 */
[----:B------:R-:W-:-:S03]  /*216e0*/  IMAD.MOV.U32 R18, RZ, RZ, R9 ;  /* 0x000000ffff127224 */ /* 0x000fc600078e0009 */
[----:B------:R-:W3:Y:S02]  /*216f0*/  LDL.LU.64 R8, [R1+0x2ad0] ;  /* 0x002ad00001087983 */ /* 0x000ee40000300a00 */
[----:B---3--:R-:W-:-:S15]  /*21700*/  HMMA.1688.F32.TF32 R8, R4, R20, R8 ;  /* 0x000000140408723c */ /* 0x008fde0000081008 */
[----:B------:R-:W-:-:S04]  /*21710*/  NOP ;  /* 0x0000000000007918 */ /* 0x000fc80000000000 */
[----:B------:R1:W-:Y:S04]  /*21720*/  STL.64 [R1+0x230], R8 ;  /* 0x0002300801007387 */ /* 0x0003e80000100a00 */
[----:B------:R-:W-:Y:S01]  /*21730*/  STL.64 [R1+0x238], R10 ;  /* 0x0002380a01007387 */ /* 0x000fe20000100a00 */
[----:B-1----:R-:W-:Y:S02]  /*21740*/  IMAD.MOV.U32 R9, RZ, RZ, R20 ;  /* 0x000000ffff097224 */ /* 0x002fe400078e0014 */
[----:B------:R-:W-:Y:S02]  /*21750*/  IMAD.MOV.U32 R8, RZ, RZ, R21 ;  /* 0x000000ffff087224 */ /* 0x000fe400078e0015 */
[----:B------:R-:W2:Y:S02]  /*21760*/  LDL.LU.64 R20, [R1+0x2ac8] ;  /* 0x002ac80001147983 */ /* 0x000ea40000300a00 */
[----:B--2---:R-:W-:Y:S02]  /*21770*/  HMMA.1688.F32.TF32 R20, R4, R20, R24 ;  /* 0x000000140414723c */ /* 0x004fe40000081018 */
[----:B------:R-:W4:Y:S04]  /*21780*/  LDL.LU.64 R26, [R1+0x2ac0] ;  /* 0x002ac000011a7983 */ /* 0x000f280000300a00 */
[----:B------:R-:W4:-:S13]  /*21790*/  LDL.LU.64 R24, [R1+0x2ab8] ;  /* 0x002ab80001187983 */ /* 0x000f1a0000300a00 */
[----:B------:R-:W-:Y:S04]  /*217a0*/  STL.64 [R1+0x220], R20 ;  /* 0x0002201401007387 */ /* 0x000fe80000100a00 */
[----:B------:R1:W-:Y:S04]  /*217b0*/  STL.64 [R1+0x228], R22 ;  /* 0x0002281601007387 */ /* 0x0003e80000100a00 */
[----:B-1----:R-:W2:Y:S04]  /*217c0*/  LDL.LU.64 R22, [R1+0x2ab0] ;  /* 0x002ab00001167983 */ /* 0x002ea80000300a00 */
[----:B------:R-:W2:Y:S01]  /*217d0*/  LDL.LU.64 R20, [R1+0x2aa8] ;  /* 0x002aa80001147983 */ /* 0x000ea20000300a00 */
[----:B----4-:R-:W-:-:S15]  /*217e0*/  HMMA.1688.F32.TF32 R24, R4, R16, R24 ;  /* 0x000000100418723c */ /* 0x010fde0000081018 */
[----:B------:R-:W-:-:S04]  /*217f0*/  NOP ;  /* 0x0000000000007918 */ /* 0x000fc80000000000 */
[----:B------:R-:W-:Y:S04]  /*21800*/  STL.64 [R1+0x210], R24 ;  /* 0x0002101801007387 */ /* 0x000fe80000100a00 */
[----:B------:R-:W-:Y:S04]  /*21810*/  STL [R1+0x218], R26 ;  /* 0x0002181a01007387 */ /* 0x000fe80000100800 */
[----:B------:R1:W-:Y:S04]  /*21820*/  STL.64 [R1+0x2a38], R16 ;  /* 0x002a381001007387 */ /* 0x0003e80000100a00 */
[----:B-1----:R-:W3:Y:S01]  /*21830*/  LDL.LU.64 R16, [R1+0x20] ;  /* 0x0000200001107983 */ /* 0x002ee20000300a00 */
[----:B--2---:R-:W-:Y:S01]  /*21840*/  HMMA.1688.F32.TF32 R20, R4, R12, R20 ;  /* 0x0000000c0414723c */ /* 0x004fe20000081014 */
[----:B------:R-:W-:-:S02]  /*21850*/  IMAD.MOV.U32 R29, RZ, RZ, R27 ;  /* 0x000000ffff1d7224 */ /* 0x000fc400078e001b */
[----:B---3--:R1:W-:Y:S02]  /*21860*/  STL.64 [R1+0x2a40], R16 ;  /* 0x002a401001007387 */ /* 0x0083e40000100a00 */
[----:B-1----:R-:W-:Y:S02]  /*21870*/  IMAD.MOV.U32 R17, RZ, RZ, R8 ;  /* 0x000000ffff117224 */ /* 0x002fe400078e0008 */
[----:B------:R-:W-:Y:S01]  /*21880*/  IMAD.MOV.U32 R16, RZ, RZ, R9 ;  /* 0x000000ffff107224 */ /* 0x000fe200078e0009 */
[----:B------:R-:W2:Y:S04]  /*21890*/  LDL.LU R8, [R1+0x1e0] ;  /* 0x0001e00001087983 */ /* 0x000ea80000300800 */
[----:B------:R-:W2:Y:S04]  /*218a0*/  LDL.LU R9, [R1+0x1e4] ;  /* 0x0001e40001097983 */ /* 0x000ea80000300800 */
[----:B------:R-:W2:Y:S04]  /*218b0*/  LDL.LU R10, [R1+0x1e8] ;  /* 0x0001e800010a7983 */ /* 0x000ea80000300800 */
[----:B------:R-:W2:Y:S04]  /*218c0*/  LDL.LU R11, [R1+0x1ec] ;  /* 0x0001ec00010b7983 */ /* 0x000ea80000300800 */
[----:B------:R-:W3:Y:S04]  /*218d0*/  LDL.LU R24, [R1+0x1f0] ;  /* 0x0001f00001187983 */ /* 0x000ee80000300800 */
[----:B------:R-:W3:Y:S04]  /*218e0*/  LDL.LU R25, [R1+0x1f4] ;  /* 0x0001f40001197983 */ /* 0x000ee80000300800 */
[----:B------:R-:W3:Y:S04]  /*218f0*/  LDL.LU R26, [R1+0x1f8] ;  /* 0x0001f800011a7983 */ /* 0x000ee80000300800 */
[----:B------:R-:W3:Y:S04]  /*21900*/  LDL.LU R27, [R1+0x1fc] ;  /* 0x0001fc00011b7983 */ /* 0x000ee80000300800 */
[----:B------:R1:W-:Y:S02]  /*21910*/  STL.64 [R1+0x2a58], R16 ;  /* 0x002a581001007387 */ /* 0x0003e40000100a00 */
[----:B-1----:R-:W-:-:S02]  /*21920*/  IMAD.MOV.U32 R16, RZ, RZ, R19 ;  /* 0x000000ffff107224 */ /* 0x002fc400078e0013 */
[----:B------:R-:W-:-:S05]  /*21930*/  IMAD.MOV.U32 R17, RZ, RZ, R18 ;  /* 0x000000ffff117224 */ /* 0x000fca00078e0012 */
[----:B------:R1:W-:Y:S04]  /*21940*/  STL.64 [R1+0x2a70], R16 ;  /* 0x002a701001007387 */ /* 0x0003e80000100a00 */
[----:B------:R4:W-:Y:S04]  /*21950*/  STL.64 [R1+0x200], R20 ;  /* 0x0002001401007387 */ /* 0x0009e80000100a00 */
[----:B------:R-:W-:Y:S01]  /*21960*/  STL.64 [R1+0x208], R22 ;  /* 0x0002081601007387 */ /* 0x000fe20000100a00 */
[----:B-1----:R-:W-:-:S03]  /*21970*/  IMAD.MOV.U32 R17, RZ, RZ, R14 ;  /* 0x000000ffff117224 */ /* 0x002fc600078e000e */
[----:B----4-:R-:W3:Y:S01]  /*21980*/  LDL.LU.64 R20, [R1+0x2aa0] ;  /* 0x002aa00001147983 */ /* 0x010ee20000300a00 */
[----:B------:R-:W-:-:S03]  /*21990*/  IMAD.MOV.U32 R16, RZ, RZ, R15 ;  /* 0x000000ffff107224 */ /* 0x000fc600078e000f */
[----:B------:R1:W-:Y:S04]  /*219a0*/  STL.64 [R1+0x2a30], R12 ;  /* 0x002a300c01007387 */ /* 0x0003e80000100a00 */
[----:B-1----:R-:W4:Y:S04]  /*219b0*/  LDL.LU R12, [R1+0x190] ;  /* 0x00019000010c7983 */ /* 0x002f280000300800 */
[----:B------:R-:W4:Y:S04]  /*219c0*/  LDL.LU R13, [R1+0x194] ;  /* 0x00019400010d7983 */ /* 0x000f280000300800 */
[----:B------:R-:W2:Y:S04]  /*219d0*/  LDL.LU R14, [R1+0x198] ;  /* 0x00019800010e7983 */ /* 0x000ea80000300800 */
[----:B------:R-:W2:Y:S04]  /*219e0*/  LDL.LU R15, [R1+0x19c] ;  /* 0x00019c00010f7983 */ /* 0x000ea80000300800 */
[----:B--2---:R-:W-:Y:S04]  /*219f0*/  STL.64 [R1+0x2a50], R14 ;  /* 0x002a500e01007387 */ /* 0x004fe80000100a00 */
[----:B----4-:R1:W-:Y:S04]  /*21a00*/  STL.64 [R1+0x2a48], R12 ;  /* 0x002a480c01007387 */ /* 0x0103e80000100a00 */
[----:B-1----:R-:W2:Y:S04]  /*21a10*/  LDL.LU R12, [R1+0x1b0] ;  /* 0x0001b000010c7983 */ /* 0x002ea80000300800 */
[----:B------:R-:W2:Y:S04]  /*21a20*/  LDL.LU R13, [R1+0x1b4] ;  /* 0x0001b400010d7983 */ /* 0x000ea80000300800 */
[----:B------:R-:W4:Y:S04]  /*21a30*/  LDL.LU R14, [R1+0x1b8] ;  /* 0x0001b800010e7983 */ /* 0x000f280000300800 */
[----:B------:R-:W4:Y:S01]  /*21a40*/  LDL.LU R15, [R1+0x1bc] ;  /* 0x0001bc00010f7983 */ /* 0x000f220000300800 */
[C---:B---3--:R-:W-:Y:S03]  /*21a50*/  HMMA.1688.F32.TF32 R24, R4.reuse, R20, R24 ;  /* 0x000000140418723c */ /* 0x048fe60000081018 */
[----:B----4-:R-:W-:Y:S04]  /*21a60*/  STL.64 [R1+0x2a68], R14 ;  /* 0x002a680e01007387 */ /* 0x010fe80000100a00 */
[----:B--2---:R1:W-:Y:S04]  /*21a70*/  STL.64 [R1+0x2a60], R12 ;  /* 0x002a600c01007387 */ /* 0x0043e80000100a00 */
[----:B-1----:R-:W2:Y:S04]  /*21a80*/  LDL.LU R12, [R1+0x1c0] ;  /* 0x0001c000010c7983 */ /* 0x002ea80000300800 */
[----:B------:R-:W2:Y:S04]  /*21a90*/  LDL.LU R13, [R1+0x1c4] ;  /* 0x0001c400010d7983 */ /* 0x000ea80000300800 */
[----:B------:R-:W3:Y:S04]  /*21aa0*/  LDL.LU R14, [R1+0x1c8] ;  /* 0x0001c800010e7983 */ /* 0x000ee80000300800 */
[----:B------:R-:W3:Y:S04]  /*21ab0*/  LDL.LU R15, [R1+0x1cc] ;  /* 0x0001cc00010f7983 */ /* 0x000ee80000300800 */
[----:B---3--:R-:W-:Y:S04]  /*21ac0*/  STL.64 [R1+0x2a80], R14 ;  /* 0x002a800e01007387 */ /* 0x008fe80000100a00 */
[----:B--2---:R1:W-:Y:S04]  /*21ad0*/  STL.64 [R1+0x2a78], R12 ;  /* 0x002a780c01007387 */ /* 0x0043e80000100a00 */
[----:B-1----:R-:W2:Y:S04]  /*21ae0*/  LDL.LU R12, [R1+0x1d0] ;  /* 0x0001d000010c7983 */ /* 0x002ea80000300800 */
[----:B------:R-:W2:Y:S04]  /*21af0*/  LDL.LU R13, [R1+0x1d4] ;  /* 0x0001d400010d7983 */ /* 0x000ea80000300800 */
[----:B------:R-:W2:Y:S04]  /*21b00*/  LDL.LU R14, [R1+0x1d8] ;  /* 0x0001d800010e7983 */ /* 0x000ea80000300800 */
[----:B------:R-:W2:Y:S04]  /*21b10*/  LDL.LU R15, [R1+0x1dc] ;  /* 0x0001dc00010f7983 */ /* 0x000ea80000300800 */
[----:B------:R1:W-:Y:S04]  /*21b20*/  STL.64 [R1+0x1f0], R24 ;  /* 0x0001f01801007387 */ /* 0x0003e80000100a00 */
[----:B------:R-:W-:Y:S04]  /*21b30*/  STL.64 [R1+0x1f8], R26 ;  /* 0x0001f81a01007387 */ /* 0x000fe80000100a00 */
[----:B-1----:R-:W3:Y:S02]  /*21b40*/  LDL.LU.64 R24, [R1+0x2a98] ;  /* 0x002a980001187983 */ /* 0x002ee40000300a00 */
[----:B---3--:R-:W-:Y:S02]  /*21b50*/  HMMA.1688.F32.TF32 R4, R4, R24, R8 ;  /* 0x000000180404723c */ /* 0x008fe40000081008 */
[----:B------:R-:W2:Y:S04]  /*21b60*/  LDL.LU.64 R10, [R1+0x2a90] ;  /* 0x002a9000010a7983 */ /* 0x000ea80000300a00 */
[----:B------:R-:W2:-:S13]  /*21b70*/  LDL.LU.64 R8, [R1+0x2a88] ;  /* 0x002a880001087983 */ /* 0x000e9a0000300a00 */
[----:B------:R1:W-:Y:S04]  /*21b80*/  STL.64 [R1+0x1e0], R4 ;  /* 0x0001e00401007387 */ /* 0x0003e80000100a00 */
[----:B------:R3:W-:Y:S04]  /*21b90*/  STL.64 [R1+0x1e8], R6 ;  /* 0x0001e80601007387 */ /* 0x0007e80000100a00 */
[----:B-1----:R-:W4:Y:S04]  /*21ba0*/  LDL.LU R4, [R1+0x1a0] ;  /* 0x0001a00001047983 */ /* 0x002f280000300800 */
[----:B------:R-:W4:Y:S04]  /*21bb0*/  LDL.LU R5, [R1+0x1a4] ;  /* 0x0001a40001057983 */ /* 0x000f280000300800 */
[----:B---3--:R-:W4:Y:S04]  /*21bc0*/  LDL.LU R6, [R1+0x1a8] ;  /* 0x0001a80001067983 */ /* 0x008f280000300800 */
[----:B------:R-:W4:Y:S04]  /*21bd0*/  LDL.LU R7, [R1+0x1ac] ;  /* 0x0001ac0001077983 */ /* 0x000f280000300800 */
[----:B------:R1:W-:Y:S04]  /*21be0*/  STL.64 [R1+0x2a28], R24 ;  /* 0x002a281801007387 */ /* 0x0003e80000100a00 */
[----:B-1----:R-:W3:Y:S04]  /*21bf0*/  LDL.LU R24, [R1+0x180] ;  /* 0x0001800001187983 */ /* 0x002ee80000300800 */
[----:B------:R-:W3:Y:S04]  /*21c00*/  LDL.LU R25, [R1+0x184] ;  /* 0x0001840001197983 */ /* 0x000ee80000300800 */
[----:B------:R-:W3:Y:S04]  /*21c10*/  LDL.LU R26, [R1+0x188] ;  /* 0x00018800011a7983 */ /* 0x000ee80000300800 */
[----:B------:R-:W3:Y:S01]  /*21c20*/  LDL.LU R27, [R1+0x18c] ;  /* 0x00018c00011b7983 */ /* 0x000ee20000300800 */
        /* <DEDUP_REMOVED lines=16> */
[----:B-1----:R-:W4:Y:S01]  /*21d30*/  LDL.LU.64 R16, [R1+0x2a40] ;  /* 0x002a400001107983 */ /* 0x002f220000300a00 */
[----:B------:R-:W-:Y:S02]  /*21d40*/  IMAD.MOV.U32 R23, RZ, RZ, R19 ;  /* 0x000000ffff177224 */ /* 0x000fe400078e0013 */
[----:B------:R-:W-:-:S03]  /*21d50*/  IMAD.MOV.U32 R22, RZ, RZ, R18 ;  /* 0x000000ffff167224 */ /* 0x000fc600078e0012 */
[----:B------:R-:W-:Y:S04]  /*21d60*/  STL [R1+0x2884], R23 ;  /* 0x0028841701007387 */ /* 0x000fe80000100800 */
[----:B------:R-:W-:Y:S01]  /*21d70*/  STL [R1+0x2880], R22 ;  /* 0x0028801601007387 */ /* 0x000fe20000100800 */
[----:B----4-:R-:W-:-:S15]  /*21d80*/  HMMA.1688.F32.TF32 R4, R8, R16, R4 ;  /* 0x000000100804723c */ /* 0x010fde0000081004 */
[----:B------:R-:W-:-:S04]  /*21d90*/  NOP ;  /* 0x0000000000007918 */ /* 0x000fc80000000000 */
[----:B------:R1:W-:Y:S04]  /*21da0*/  STL.64 [R1+0x1a0], R4 ;  /* 0x0001a00401007387 */ /* 0x0003e80000100a00 */
[----:B------:R-:W-:Y:S04]  /*21db0*/  STL.64 [R1+0x1a8], R6 ;  /* 0x0001a80601007387 */ /* 0x000fe80000100a00 */
[----:B------:R-:W-:Y:S01]  /*21dc0*/  LDS R6, [R0+UR12+0x82900] ;  /* 0x0829000c00067984 */ /* 0x000fe20008000800 */
[----:B-1----:R-:W-:-:S03]  /*21dd0*/  IMAD.MOV.U32 R5, RZ, RZ, R16 ;  /* 0x000000ffff057224 */ /* 0x002fc600078e0010 */
[----:B------:R-:W-:Y:S01]  /*21de0*/  LDS R7, [R2+UR12+0x82900] ;  /* 0x0829000c02077984 */ /* 0x000fe20008000800 */
[----:B------:R-:W-:-:S03]  /*21df0*/  IMAD.MOV.U32 R4, RZ, RZ, R17 ;  /* 0x000000ffff047224 */ /* 0x000fc600078e0011 */
[----:B------:R-:W2:Y:S02]  /*21e00*/  LDL.LU.64 R16, [R1+0x2a38] ;  /* 0x002a380001107983 */ /* 0x000ea40000300a00 */
[----:B--2---:R-:W-:-:S15]  /*21e10*/  HMMA.1688.F32.TF32 R12, R8, R16, R12 ;  /* 0x00000010080c723c */ /* 0x004fde000008100c */
[----:B------:R-:W-:-:S04]  /*21e20*/  NOP ;  /* 0x0000000000007918 */ /* 0x000fc80000000000 */
[----:B------:R1:W-:Y:S04]  /*21e30*/  STL.64 [R1+0x190], R12 ;  /* 0x0001900c01007387 */ /* 0x0003e80000100a00 */
[----:B------:R-:W-:Y:S04]  /*21e40*/  STL [R1+0x198], R14 ;  /* 0x0001980e01007387 */ /* 0x000fe80000100800 */
[----:B-1----:R-:W3:Y:S01]  /*21e50*/  LDL.LU.64 R12, [R1+0x2a30] ;  /* 0x002a3000010c7983 */ /* 0x002ee20000300a00 */
[----:B------:R-:W-:-:S03]  /*21e60*/  IMAD.MOV.U32 R23, RZ, RZ, R15 ;  /* 0x000000ffff177224 */ /* 0x000fc600078e000f */
[----:B------:R1:W-:Y:S04]  /*21e70*/  STL.64 [R1+0x29e0], R16 ;  /* 0x0029e01001007387 */ /* 0x0003e80000100a00 */
[----:B-1----:R-:W2:Y:S04]  /*21e80*/  LDL.LU R16, [R1+0x170] ;  /* 0x0001700001107983 */ /* 0x002ea80000300800 */
[----:B------:R-:W2:Y:S04]  /*21e90*/  LDL.LU R17, [R1+0x174] ;  /* 0x0001740001117983 */ /* 0x000ea80000300800 */
[----:B------:R-:W2:Y:S04]  /*21ea0*/  LDL.LU R18, [R1+0x178] ;  /* 0x0001780001127983 */ /* 0x000ea80000300800 */
[----:B------:R-:W2:Y:S04]  /*21eb0*/  LDL.LU R19, [R1+0x17c] ;  /* 0x00017c0001137983 */ /* 0x000ea80000300800 */
[----:B------:R-:W-:Y:S01]  /*21ec0*/  STL [R1+0x2888], R23 ;  /* 0x0028881701007387 */ /* 0x000fe20000100800 */
[----:B---3--:R-:W-:Y:S03]  /*21ed0*/  HMMA.1688.F32.TF32 R12, R8, R12, R24 ;  /* 0x0000000c080c723c */ /* 0x008fe60000081018 */
[----:B------:R-:W3:-:S15]  /*21ee0*/  LDL.LU.64 R24, [R1+0x2a28] ;  /* 0x002a280001187983 */ /* 0x000ede0000300a00 */
[----:B------:R-:W-:Y:S01]  /*21ef0*/  NOP ;  /* 0x0000000000007918 */ /* 0x000fe20000000000 */
[----:B------:R-:W-:Y:S04]  /*21f00*/  STL.64 [R1+0x180], R12 ;  /* 0x0001800c01007387 */ /* 0x000fe80000100a00 */
[----:B------:R1:W-:Y:S04]  /*21f10*/  STL.64 [R1+0x188], R14 ;  /* 0x0001880e01007387 */ /* 0x0003e80000100a00 */
[----:B-1----:R-:W3:Y:S04]  /*21f20*/  LDL.LU.64 R14, [R1+0x2a20] ;  /* 0x002a2000010e7983 */ /* 0x002ee80000300a00 */
[----:B------:R-:W3:Y:S01]  /*21f30*/  LDL.LU.64 R12, [R1+0x2a18] ;  /* 0x002a1800010c7983 */ /* 0x000ee20000300a00 */
[----:B--2---:R-:W-:-:S15]  /*21f40*/  HMMA.1688.F32.TF32 R16, R8, R20, R16 ;  /* 0x000000140810723c */ /* 0x004fde0000081010 */
[----:B------:R-:W-:-:S04]  /*21f50*/  NOP ;  /* 0x0000000000007918 */ /* 0x000fc80000000000 */
[----:B------:R-:W-:Y:S01]  /*21f60*/  IMAD.MOV.U32 R23, RZ, RZ, R19 ;  /* 0x000000ffff177224 */ /* 0x000fe200078e0013 */
[----:B------:R-:W-:Y:S04]  /*21f70*/  STL [R1+0x170], R16 ;  /* 0x0001701001007387 */ /* 0x000fe80000100800 */
[----:B------:R-:W-:Y:S04]  /*21f80*/  STL [R1+0x29b0], R23 ;  /* 0x0029b01701007387 */ /* 0x000fe80000100800 */
[----:B------:R1:W-:Y:S04]  /*21f90*/  STL.64 [R1+0x29a8], R20 ;  /* 0x0029a81401007387 */ /* 0x0003e80000100a00 */
[----:B-1----:R-:W2:Y:S01]  /*21fa0*/  LDL.LU R20, [R1+0x120] ;  /* 0x0001200001147983 */ /* 0x002ea20000300800 */
[----:B---3--:R-:W-:-:S15]  /*21fb0*/  HMMA.1688.F32.TF32 R8, R8, R24, R12 ;  /* 0x000000180808723c */ /* 0x008fde000008100c */
[----:B------:R-:W-:-:S04]  /*21fc0*/  NOP ;  /* 0x0000000000007918 */ /* 0x000fc80000000000 */
[----:B------:R-:W-:Y:S04]  /*21fd0*/  STL.64 [R1+0x160], R8 ;  /* 0x0001600801007387 */ /* 0x000fe80000100a00 */
[----:B------:R-:W-:Y:S04]  /*21fe0*/  STL.64 [R1+0x168], R10 ;  /* 0x0001680a01007387 */ /* 0x000fe80000100a00 */
[----:B------:R-:W2:Y:S04]  /*21ff0*/  LDL.LU R21, [R1+0x124] ;  /* 0x0001240001157983 */ /* 0x000ea80000300800 */
[----:B------:R-:W3:Y:S04]  /*22000*/  LDL.LU R22, [R1+0x128] ;  /* 0x0001280001167983 */ /* 0x000ee80000300800 */
[----:B------:R-:W3:Y:S01]  /*22010*/  LDL.LU R23, [R1+0x12c] ;  /* 0x00012c0001177983 */ /* 0x000ee20000300800 */
[----:B------:R-:W-:-:S02]  /*22020*/  IMAD.MOV.U32 R26, RZ, RZ, R17 ;  /* 0x000000ffff1a7224 */ /* 0x000fc400078e0011 */
[----:B------:R-:W-:Y:S01]  /*22030*/  IMAD.MOV.U32 R27, RZ, RZ, R18 ;  /* 0x000000ffff1b7224 */ /* 0x000fe200078e0012 */
[----:B------:R-:W-:Y:S04]  /*22040*/  LDS R10, [R0+UR12+0x82980] ;  /* 0x0829800c000a7984 */ /* 0x000fe80008000800 */
[----:B------:R-:W1:Y:S04]  /*22050*/  LDS R11, [R2+UR12+0x82980] ;  /* 0x0829800c020b7984 */ /* 0x000e680008000800 */
[----:B------:R-:W-:Y:S04]  /*22060*/  LDS R8, [R0+UR12+0x82180] ;  /* 0x0821800c00087984 */ /* 0x000fe80008000800 */
[----:B------:R-:W4:Y:S04]  /*22070*/  LDS R9, [R2+UR12+0x82180] ;  /* 0x0821800c02097984 */ /* 0x000f280008000800 */
[----:B---3--:R-:W-:Y:S04]  /*22080*/  STL.64 [R1+0x29f0], R22 ;  /* 0x0029f01601007387 */ /* 0x008fe80000100a00 */
[----:B--2---:R-:W-:Y:S04]  /*22090*/  STL.64 [R1+0x29e8], R20 ;  /* 0x0029e81401007387 */ /* 0x004fe80000100a00 */
[----:B------:R-:W2:Y:S04]  /*220a0*/  LDL.LU R16, [R1+0x130] ;  /* 0x0001300001107983 */ /* 0x000ea80000300800 */
[----:B------:R-:W2:Y:S04]  /*220b0*/  LDL.LU R17, [R1+0x134] ;  /* 0x0001340001117983 */ /* 0x000ea80000300800 */
[----:B------:R-:W3:Y:S04]  /*220c0*/  LDL.LU R18, [R1+0x138] ;  /* 0x0001380001127983 */ /* 0x000ee80000300800 */
[----:B------:R-:W3:Y:S04]  /*220d0*/  LDL.LU R19, [R1+0x13c] ;  /* 0x00013c0001137983 */ /* 0x000ee80000300800 */
[----:B---3--:R-:W-:Y:S04]  /*220e0*/  STL.64 [R1+0x2a00], R18 ;  /* 0x002a001201007387 */ /* 0x008fe80000100a00 */
[----:B--2---:R2:W-:Y:S04]  /*220f0*/  STL.64 [R1+0x29f8], R16 ;  /* 0x0029f81001007387 */ /* 0x0045e80000100a00 */
[----:B--2---:R-:W2:Y:S04]  /*22100*/  LDL.LU.64 R16, [R1+0x50] ;  /* 0x0000500001107983 */ /* 0x004ea80000300a00 */
[----:B------:R-:W3:Y:S04]  /*22110*/  LDL.LU.64 R20, [R1+0x40] ;  /* 0x0000400001147983 */ /* 0x000ee80000300a00 */
[----:B---3--:R3:W-:Y:S04]  /*22120*/  STL.64 [R1+0x2a08], R20 ;  /* 0x002a081401007387 */ /* 0x0087e80000100a00 */
[----:B---3--:R-:W2:Y:S04]  /*22130*/  LDL.LU R20, [R1+0x150] ;  /* 0x0001500001147983 */ /* 0x008ea80000300800 */
[----:B------:R-:W2:Y:S04]  /*22140*/  LDL.LU R21, [R1+0x154] ;  /* 0x0001540001157983 */ /* 0x000ea80000300800 */
[----:B------:R-:W2:Y:S04]  /*22150*/  LDL.LU R22, [R1+0x158] ;  /* 0x0001580001167983 */ /* 0x000ea80000300800 */
[----:B------:R-:W2:Y:S04]  /*22160*/  LDL.LU R23, [R1+0x15c] ;  /* 0x00015c0001177983 */ /* 0x000ea80000300800 */
[----:B------:R-:W-:Y:S04]  /*22170*/  STL.64 [R1+0x29a0], R26 ;  /* 0x0029a01a01007387 */ /* 0x000fe80000100a00 */
[----:B------:R3:W-:Y:S04]  /*22180*/  STL.64 [R1+0x2998], R24 ;  /* 0x0029981801007387 */ /* 0x0007e80000100a00 */
[----:B---3--:R-:W3:Y:S04]  /*22190*/  LDL.LU.64 R24, [R1+0x30] ;  /* 0x0000300001187983 */ /* 0x008ee80000300a00 */
[----:B------:R-:W2:Y:S04]  /*221a0*/  LDL.LU R12, [R1+0x80] ;  /* 0x00008000010c7983 */ /* 0x000ea80000300800 */
[----:B------:R-:W2:Y:S04]  /*221b0*/  LDL.LU R13, [R1+0x84] ;  /* 0x00008400010d7983 */ /* 0x000ea80000300800 */
[----:B------:R-:W2:Y:S04]  /*221c0*/  LDL.LU R14, [R1+0x88] ;  /* 0x00008800010e7983 */ /* 0x000ea80000300800 */
[----:B------:R-:W2:Y:S04]  /*221d0*/  LDL.LU R15, [R1+0x8c] ;  /* 0x00008c00010f7983 */ /* 0x000ea80000300800 */
[----:B--2---:R-:W-:Y:S04]  /*221e0*/  STL.64 [R1+0x2920], R14 ;  /* 0x0029200e01007387 */ /* 0x004fe80000100a00 */
[----:B------:R2:W-:Y:S04]  /*221f0*/  STL.64 [R1+0x2918], R12 ;  /* 0x0029180c01007387 */ /* 0x0005e80000100a00 */
[----:B--2---:R-:W2:Y:S04]  /*22200*/  LDL.LU R12, [R1+0x90] ;  /* 0x00009000010c7983 */ /* 0x004ea80000300800 */
[----:B------:R-:W2:Y:S01]  /*22210*/  LDL.LU R13, [R1+0x94] ;  /* 0x00009400010d7983 */ /* 0x000ea20000300800 */
[----:B------:R-:W-:-:S02]  /*22220*/  IMAD.MOV.U32 R14, RZ, RZ, R28 ;  /* 0x000000ffff0e7224 */ /* 0x000fc400078e001c */
[----:B------:R-:W-:Y:S01]  /*22230*/  IMAD.MOV.U32 R15, RZ, RZ, R3 ;  /* 0x000000ffff0f7224 */ /* 0x000fe200078e0003 */
[----:B------:R-:W3:Y:S04]  /*22240*/  LDL.LU R28, [R1+0x2a14] ;  /* 0x002a1400011c7983 */ /* 0x000ee80000300800 */
[----:B------:R-:W3:Y:S04]  /*22250*/  LDL.LU R3, [R1+0x2a10] ;  /* 0x002a100001037983 */ /* 0x000ee80000300800 */
[----:B------:R-:W-:Y:S04]  /*22260*/  STL.64 [R1+0x2930], R14 ;  /* 0x0029300e01007387 */ /* 0x000fe80000100a00 */
[----:B--2---:R2:W-:Y:S02]  /*22270*/  STL.64 [R1+0x2928], R12 ;  /* 0x0029280c01007387 */ /* 0x0045e40000100a00 */
[----:B--2---:R-:W-:-:S02]  /*22280*/  IMAD.MOV.U32 R12, RZ, RZ, R5 ;  /* 0x000000ffff0c7224 */ /* 0x004fc400078e0005 */
[----:B------:R-:W-:Y:S01]  /*22290*/  IMAD.MOV.U32 R13, RZ, RZ, R4 ;  /* 0x000000ffff0d7224 */ /* 0x000fe200078e0004 */
[----:B------:R-:W-:Y:S04]  /*222a0*/  LDS R5, [R2+UR12+0x82100] ;  /* 0x0821000c02057984 */ /* 0x000fe80008000800 */
[----:B------:R-:W2:Y:S04]  /*222b0*/  LDS R4, [R0+UR12+0x82100] ;  /* 0x0821000c00047984 */ /* 0x000ea80008000800 */
[----:B-1----:R-:W-:Y:S04]  /*222c0*/  STL.64 [R1+0x2990], R10 ;  /* 0x0029900a01007387 */ /* 0x002fe80000100a00 */
[----:B----4-:R1:W-:Y:S04]  /*222d0*/  STL.64 [R1+0x2988], R8 ;  /* 0x0029880801007387 */ /* 0x0103e80000100a00 */
[----:B-1----:R-:W4:Y:S04]  /*222e0*/  LDL.LU R8, [R1+0x140] ;  /* 0x0001400001087983 */ /* 0x002f280000300800 */
[----:B------:R-:W4:Y:S04]  /*222f0*/  LDL.LU R9, [R1+0x144] ;  /* 0x0001440001097983 */ /* 0x000f280000300800 */
[----:B------:R-:W4:Y:S04]  /*22300*/  LDL.LU R10, [R1+0x148] ;  /* 0x00014800010a7983 */ /* 0x000f280000300800 */
[----:B------:R-:W4:Y:S01]  /*22310*/  LDL.LU R11, [R1+0x14c] ;  /* 0x00014c00010b7983 */ /* 0x000f220000300800 */
[----:B--2---:R-:W-:-:S15]  /*22320*/  HMMA.1688.F32.TF32 R20, R4, R16, R20 ;  /* 0x000000100414723c */ /* 0x004fde0000081014 */
[----:B------:R-:W-:-:S04]  /*22330*/  NOP ;  /* 0x0000000000007918 */ /* 0x000fc80000000000 */
[----:B------:R1:W-:Y:S04]  /*22340*/  STL.64 [R1+0x150], R20 ;  /* 0x0001501401007387 */ /* 0x0003e80000100a00 */
[----:B------:R2:W-:Y:S04]  /*22350*/  STL.64 [R1+0x158], R22 ;  /* 0x0001581601007387 */ /* 0x0005e80000100a00 */
[----:B-1----:R-:W4:Y:S01]  /*22360*/  LDL.LU.64 R20, [R1+0x2a08] ;  /* 0x002a080001147983 */ /* 0x002f220000300a00 */
[----:B------:R-:W-:Y:S02]  /*22370*/  IMAD.MOV.U32 R15, RZ, RZ, R16 ;  /* 0x000000ffff0f7224 */ /* 0x000fe400078e0010 */
[----:B------:R-:W-:Y:S01]  /*22380*/  IMAD.MOV.U32 R14, RZ, RZ, R17 ;  /* 0x000000ffff0e7224 */ /* 0x000fe200078e0011 */
[----:B------:R-:W3:Y:S04]  /*22390*/  LDL.LU.64 R18, [R1+0x2a00] ;  /* 0x002a000001127983 */ /* 0x000ee80000300a00 */
[----:B------:R-:W3:Y:S01]  /*223a0*/  LDL.LU.64 R16, [R1+0x29f8] ;  /* 0x0029f80001107983 */ /* 0x000ee20000300a00 */
[----:B----4-:R-:W-:-:S15]  /*223b0*/  HMMA.1688.F32.TF32 R8, R4, R20, R8 ;  /* 0x000000140408723c */ /* 0x010fde0000081008 */
[----:B------:R-:W-:-:S04]  /*223c0*/  NOP ;  /* 0x0000000000007918 */ /* 0x000fc80000000000 */
[----:B------:R1:W-:Y:S04]  /*223d0*/  STL.64 [R1+0x140], R8 ;  /* 0x0001400801007387 */ /* 0x0003e80000100a00 */
[----:B------:R4:W-:Y:S04]  /*223e0*/  STL.64 [R1+0x148], R10 ;  /* 0x0001480a01007387 */ /* 0x0009e80000100a00 */
[----:B--2---:R-:W2:Y:S01]  /*223f0*/  LDL.LU.64 R22, [R1+0x29f0] ;  /* 0x0029f00001167983 */ /* 0x004ea20000300a00 */
[----:B-1----:R-:W-:Y:S02]  /*22400*/  IMAD.MOV.U32 R9, RZ, RZ, R20 ;  /* 0x000000ffff097224 */ /* 0x002fe400078e0014 */
[----:B------:R-:W-:-:S02]  /*22410*/  IMAD.MOV.U32 R8, RZ, RZ, R21 ;  /* 0x000000ffff087224 */ /* 0x000fc400078e0015 */
[----:B------:R-:W2:Y:S01]  /*22420*/  LDL.LU.64 R20, [R1+0x29e8] ;  /* 0x0029e80001147983 */ /* 0x000ea20000300a00 */
[----:B---3--:R-:W-:Y:S01]  /*22430*/  HMMA.1688.F32.TF32 R16, R4, R24, R16 ;  /* 0x000000180410723c */ /* 0x008fe20000081010 */
[----:B----4-:R-:W-:Y:S02]  /*22440*/  IMAD.MOV.U32 R11, RZ, RZ, R24 ;  /* 0x000000ffff0b7224 */ /* 0x010fe400078e0018 */
[----:B------:R-:W-:-:S15]  /*22450*/  IMAD.MOV.U32 R10, RZ, RZ, R25 ;  /* 0x000000ffff0a7224 */ /* 0x000fde00078e0019 */
[----:B------:R-:W-:Y:S01]  /*22460*/  NOP ;  /* 0x0000000000007918 */ /* 0x000fe20000000000 */
[----:B------:R1:W-:Y:S04]  /*22470*/  STL.64 [R1+0x130], R16 ;  /* 0x0001301001007387 */ /* 0x0003e80000100a00 */
[----:B------:R-:W-:Y:S04]  /*22480*/  STL.64 [R1+0x138], R18 ;  /* 0x0001381201007387 */ /* 0x000fe80000100a00 */
[----:B-1----:R-:W3:Y:S04]  /*22490*/  LDL.LU.64 R16, [R1+0x29e0] ;  /* 0x0029e00001107983 */ /* 0x002ee80000300a00 */
[----:B------:R1:W-:Y:S01]  /*224a0*/  STL.64 [R1+0x2940], R12 ;  /* 0x0029400c01007387 */ /* 0x0003e20000100a00 */
[----:B--2---:R-:W-:Y:S01]  /*224b0*/  HMMA.1688.F32.TF32 R20, R4, R12, R20 ;  /* 0x0000000c0414723c */ /* 0x004fe20000081014 */
[----:B-1----:R-:W-:-:S02]  /*224c0*/  IMAD.MOV.U32 R12, RZ, RZ, R11 ;  /* 0x000000ffff0c7224 */ /* 0x002fc400078e000b */
[----:B------:R-:W-:-:S15]  /*224d0*/  IMAD.MOV.U32 R13, RZ, RZ, R10 ;  /* 0x000000ffff0d7224 */ /* 0x000fde00078e000a */
[----:B------:R-:W-:Y:S01]  /*224e0*/  NOP ;  /* 0x0000000000007918 */ /* 0x000fe20000000000 */
[----:B------:R-:W-:Y:S04]  /*224f0*/  STL.64 [R1+0x120], R20 ;  /* 0x0001201401007387 */ /* 0x000fe80000100a00 */
[----:B------:R-:W-:Y:S04]  /*22500*/  STL.64 [R1+0x128], R22 ;  /* 0x0001281601007387 */ /* 0x000fe80000100a00 */
[----:B------:R1:W-:Y:S02]  /*22510*/  STL.64 [R1+0x2958], R12 ;  /* 0x0029580c01007387 */ /* 0x0003e40000100a00 */
[----:B-1----:R-:W-:-:S02]  /*22520*/  IMAD.MOV.U32 R13, RZ, RZ, R8 ;  /* 0x000000ffff0d7224 */ /* 0x002fc400078e0008 */
[----:B------:R-:W-:Y:S01]  /*22530*/  IMAD.MOV.U32 R12, RZ, RZ, R9 ;  /* 0x000000ffff0c7224 */ /* 0x000fe200078e0009 */
[----:B------:R-:W2:Y:S04]  /*22540*/  LDL.LU R8, [R1+0xe0] ;  /* 0x0000e00001087983 */ /* 0x000ea80000300800 */
[----:B------:R-:W2:Y:S04]  /*22550*/  LDL.LU R9, [R1+0xe4] ;  /* 0x0000e40001097983 */ /* 0x000ea80000300800 */
[----:B------:R-:W4:Y:S04]  /*22560*/  LDL.LU R10, [R1+0xe8] ;  /* 0x0000e800010a7983 */ /* 0x000f280000300800 */
[----:B------:R-:W4:Y:S04]  /*22570*/  LDL.LU R11, [R1+0xec] ;  /* 0x0000ec00010b7983 */ /* 0x000f280000300800 */
[----:B----4-:R-:W-:Y:S04]  /*22580*/  STL.64 [R1+0x29c0], R10 ;  /* 0x0029c00a01007387 */ /* 0x010fe80000100a00 */
[----:B--2---:R1:W-:Y:S04]  /*22590*/  STL.64 [R1+0x29b8], R8 ;  /* 0x0029b80801007387 */ /* 0x0043e80000100a00 */
[----:B-1----:R-:W2:Y:S04]  /*225a0*/  LDL.LU R8, [R1+0x100] ;  /* 0x0001000001087983 */ /* 0x002ea80000300800 */
[----:B------:R-:W2:Y:S04]  /*225b0*/  LDL.LU R9, [R1+0x104] ;  /* 0x0001040001097983 */ /* 0x000ea80000300800 */
[----:B------:R-:W4:Y:S04]  /*225c0*/  LDL.LU R10, [R1+0x108] ;  /* 0x00010800010a7983 */ /* 0x000f280000300800 */
[----:B------:R-:W4:Y:S04]  /*225d0*/  LDL.LU R11, [R1+0x10c] ;  /* 0x00010c00010b7983 */ /* 0x000f280000300800 */
[----:B----4-:R-:W-:Y:S04]  /*225e0*/  STL.64 [R1+0x29d8], R10 ;  /* 0x0029d80a01007387 */ /* 0x010fe80000100a00 */
[----:B--2---:R1:W-:Y:S04]  /*225f0*/  STL.64 [R1+0x29d0], R8 ;  /* 0x0029d00801007387 */ /* 0x0043e80000100a00 */
[----:B-1----:R-:W3:Y:S04]  /*22600*/  LDL.LU R8, [R1+0x110] ;  /* 0x0001100001087983 */ /* 0x002ee80000300800 */
[----:B------:R-:W3:Y:S04]  /*22610*/  LDL.LU R9, [R1+0x114] ;  /* 0x0001140001097983 */ /* 0x000ee80000300800 */
[----:B------:R-:W3:Y:S04]  /*22620*/  LDL.LU R10, [R1+0x118] ;  /* 0x00011800010a7983 */ /* 0x000ee80000300800 */
[----:B------:R-:W3:Y:S04]  /*22630*/  LDL.LU R11, [R1+0x11c] ;  /* 0x00011c00010b7983 */ /* 0x000ee80000300800 */
[----:B------:R-:W2:Y:S04]  /*22640*/  LDL.LU.64 R20, [R1] ;  /* 0x0000000001147983 */ /* 0x000ea80000300a00 */
[----:B------:R-:W4:Y:S04]  /*22650*/  LDL.LU R24, [R1+0xf0] ;  /* 0x0000f00001187983 */ /* 0x000f280000300800 */
[----:B------:R-:W4:Y:S04]  /*22660*/  LDL.LU R25, [R1+0xf4] ;  /* 0x0000f40001197983 */ /* 0x000f280000300800 */
[----:B------:R-:W4:Y:S04]  /*22670*/  LDL.LU R26, [R1+0xf8] ;  /* 0x0000f800011a7983 */ /* 0x000f280000300800 */
[----:B------:R-:W4:Y:S04]  /*22680*/  LDL.LU R27, [R1+0xfc] ;  /* 0x0000fc00011b7983 */ /* 0x000f280000300800 */
[----:B------:R-:W-:Y:S01]  /*22690*/  STL.64 [R1+0x2970], R12 ;  /* 0x0029700c01007387 */ /* 0x000fe20000100a00 */
[----:B---3--:R-:W-:-:S15]  /*226a0*/  HMMA.1688.F32.TF32 R8, R4, R16, R8 ;  /* 0x000000100408723c */ /* 0x008fde0000081008 */
[----:B------:R-:W-:-:S04]  /*226b0*/  NOP ;  /* 0x0000000000007918 */ /* 0x000fc80000000000 */
[----:B------:R-:W-:Y:S04]  /*226c0*/  STL.64 [R1+0x110], R8 ;  /* 0x0001100801007387 */ /* 0x000fe80000100a00 */
[----:B------:R1:W-:Y:S04]  /*226d0*/  STL.64 [R1+0x118], R10 ;  /* 0x0001180a01007387 */ /* 0x0003e80000100a00 */
[----:B-1----:R-:W2:Y:S04]  /*226e0*/  LDL.LU.64 R10, [R1+0x29d8] ;  /* 0x0029d800010a7983 */ /* 0x002ea80000300a00 */
[----:B------:R-:W2:Y:S04]  /*226f0*/  LDL.LU.64 R8, [R1+0x29d0] ;  /* 0x0029d00001087983 */ /* 0x000ea80000300a00 */
[----:B------:R1:W-:Y:S04]  /*22700*/  STL.64 [R1+0x2938], R16 ;  /* 0x0029381001007387 */ /* 0x0003e80000100a00 */
[----:B-1----:R-:W3:Y:S04]  /*22710*/  LDL.LU R16, [R1+0xa0] ;  /* 0x0000a00001107983 */ /* 0x002ee80000300800 */
[----:B------:R-:W3:Y:S04]  /*22720*/  LDL.LU R17, [R1+0xa4] ;  /* 0x0000a40001117983 */ /* 0x000ee80000300800 */
[----:B------:R-:W2:Y:S04]  /*22730*/  LDL.LU R18, [R1+0xa8] ;  /* 0x0000a80001127983 */ /* 0x000ea80000300800 */
[----:B------:R-:W2:Y:S04]  /*22740*/  LDL.LU R19, [R1+0xac] ;  /* 0x0000ac0001137983 */ /* 0x000ea80000300800 */
[----:B--2---:R-:W-:Y:S04]  /*22750*/  STL.64 [R1+0x2950], R18 ;  /* 0x0029501201007387 */ /* 0x004fe80000100a00 */
[----:B---3--:R1:W-:Y:S04]  /*22760*/  STL.64 [R1+0x2948], R16 ;  /* 0x0029481001007387 */ /* 0x0083e80000100a00 */
[----:B-1----:R-:W2:Y:S04]  /*22770*/  LDL.LU R16, [R1+0xb0] ;  /* 0x0000b00001107983 */ /* 0x002ea80000300800 */
[----:B------:R-:W2:Y:S01]  /*22780*/  LDL.LU R17, [R1+0xb4] ;  /* 0x0000b40001117983 */ /* 0x000ea20000300800 */
[----:B------:R-:W-:-:S02]  /*22790*/  IMAD.MOV.U32 R18, RZ, RZ, R3 ;  /* 0x000000ffff127224 */ /* 0x000fc400078e0003 */
[----:B------:R-:W-:Y:S01]  /*227a0*/  IMAD.MOV.U32 R19, RZ, RZ, R28 ;  /* 0x000000ffff137224 */ /* 0x000fe200078e001c */
[----:B------:R-:W3:Y:S04]  /*227b0*/  LDL.LU R3, [R1+0x29cc] ;  /* 0x0029cc0001037983 */ /* 0x000ee80000300800 */
[----:B------:R-:W3:Y:S04]  /*227c0*/  LDL.LU R28, [R1+0x29c8] ;  /* 0x0029c800011c7983 */ /* 0x000ee80000300800 */
[----:B------:R-:W-:Y:S04]  /*227d0*/  STL.64 [R1+0x2968], R18 ;  /* 0x0029681201007387 */ /* 0x000fe80000100a00 */
[----:B--2---:R1:W-:Y:S04]  /*227e0*/  STL.64 [R1+0x2960], R16 ;  /* 0x0029601001007387 */ /* 0x0043e80000100a00 */
[----:B-1----:R-:W2:Y:S04]  /*227f0*/  LDL.LU R16, [R1+0xc0] ;  /* 0x0000c00001107983 */ /* 0x002ea80000300800 */
[----:B------:R-:W2:Y:S04]  /*22800*/  LDL.LU R17, [R1+0xc4] ;  /* 0x0000c40001117983 */ /* 0x000ea80000300800 */
[----:B------:R-:W2:Y:S04]  /*22810*/  LDL.LU R18, [R1+0xc8] ;  /* 0x0000c80001127983 */ /* 0x000ea80000300800 */
[----:B------:R-:W2:Y:S01]  /*22820*/  LDL.LU R19, [R1+0xcc] ;  /* 0x0000cc0001137983 */ /* 0x000ea20000300800 */
[----:B------:R-:W-:Y:S01]  /*22830*/  HMMA.1688.F32.TF32 R8, R4, R20, R8 ;  /* 0x000000140408723c */ /* 0x000fe20000081008 */
[----:B------:R-:W-:-:S02]  /*22840*/  IMAD.MOV.U32 R13, RZ, RZ, R14 ;  /* 0x000000ffff0d7224 */ /* 0x000fc400078e000e */
[----:B------:R-:W-:Y:S01]  /*22850*/  IMAD.MOV.U32 R14, RZ, RZ, R20 ;  /* 0x000000ffff0e7224 */ /* 0x000fe200078e0014 */
[----:B--2---:R-:W-:Y:S04]  /*22860*/  STL.64 [R1+0x2980], R18 ;  /* 0x0029801201007387 */ /* 0x004fe80000100a00 */
[----:B------:R1:W-:Y:S04]  /*22870*/  STL.64 [R1+0x2978], R16 ;  /* 0x0029781001007387 */ /* 0x0003e80000100a00 */
[----:B-1----:R-:W2:Y:S04]  /*22880*/  LDL.LU R16, [R1+0xd0] ;  /* 0x0000d00001107983 */ /* 0x002ea80000300800 */
[----:B------:R-:W2:Y:S01]  /*22890*/  LDL.LU R17, [R1+0xd4] ;  /* 0x0000d40001117983 */ /* 0x000ea20000300800 */
[----:B---3--:R-:W-:-:S03]  /*228a0*/  IMAD.MOV.U32 R19, RZ, RZ, R3 ;  /* 0x000000ffff137224 */ /* 0x008fc600078e0003 */
[----:B------:R-:W-:Y:S01]  /*228b0*/  STL.64 [R1+0x100], R8 ;  /* 0x0001000801007387 */ /* 0x000fe20000100a00 */
[----:B------:R-:W-:-:S03]  /*228c0*/  IMAD.MOV.U32 R3, RZ, RZ, R21 ;  /* 0x000000ffff037224 */ /* 0x000fc600078e0015 */
[----:B------:R1:W-:Y:S04]  /*228d0*/  STL.64 [R1+0x108], R10 ;  /* 0x0001080a01007387 */ /* 0x0003e80000100a00 */
[----:B-1----:R-:W3:Y:S04]  /*228e0*/  LDL.LU.64 R10, [R1+0x29c0] ;  /* 0x0029c000010a7983 */ /* 0x002ee80000300a00 */
[----:B------:R-:W3:Y:S04]  /*228f0*/  LDL.LU.64 R8, [R1+0x29b8] ;  /* 0x0029b80001087983 */ /* 0x000ee80000300a00 */
[----:B------:R-:W2:Y:S04]  /*22900*/  LDL.LU R23, [R1+0x29b0] ;  /* 0x0029b00001177983 */ /* 0x000ea80000300800 */
[----:B------:R-:W4:Y:S02]  /*22910*/  LDL.LU.64 R20, [R1+0x29a8] ;  /* 0x0029a80001147983 */ /* 0x000f240000300a00 */
[----:B----4-:R-:W-:-:S15]  /*22920*/  HMMA.1688.F32.TF32 R24, R4, R20, R24 ;  /* 0x000000140418723c */ /* 0x010fde0000081018 */
[----:B------:R-:W-:-:S04]  /*22930*/  NOP ;  /* 0x0000000000007918 */ /* 0x000fc80000000000 */
[----:B------:R-:W-:Y:S04]  /*22940*/  STL.64 [R1+0xf0], R24 ;  /* 0x0000f01801007387 */ /* 0x000fe80000100a00 */
[----:B------:R1:W-:Y:S04]  /*22950*/  STL.64 [R1+0xf8], R26 ;  /* 0x0000f81a01007387 */ /* 0x0003e80000100a00 */
[----:B-1----:R-:W4:Y:S04]  /*22960*/  LDL.LU.64 R26, [R1+0x29a0] ;  /* 0x0029a000011a7983 */ /* 0x002f280000300a00 */
[----:B------:R-:W3:Y:S01]  /*22970*/  LDL.LU.64 R24, [R1+0x2998] ;  /* 0x0029980001187983 */ /* 0x000ee20000300a00 */
[----:B------:R-:W-:-:S02]  /*22980*/  IMAD.MOV.U32 R12, RZ, RZ, R15 ;  /* 0x000000ffff0c7224 */ /* 0x000fc400078e000f */
[----:B------:R-:W-:Y:S01]  /*22990*/  IMAD.MOV.U32 R18, RZ, RZ, R28 ;  /* 0x000000ffff127224 */ /* 0x000fe200078e001c */
[----:B---3--:R-:W-:Y:S01]  /*229a0*/  HMMA.1688.F32.TF32 R4, R4, R24, R8 ;  /* 0x000000180404723c */ /* 0x008fe20000081008 */
[----:B------:R-:W2:Y:S04]  /*229b0*/  LDL.LU.64 R10, [R1+0x2990] ;  /* 0x00299000010a7983 */ /* 0x000ea80000300a00 */
[----:B------:R-:W2:-:S14]  /*229c0*/  LDL.LU.64 R8, [R1+0x2988] ;  /* 0x0029880001087983 */ /* 0x000e9c0000300a00 */
[----:B------:R1:W-:Y:S02]  /*229d0*/  STL.64 [R1+0xe0], R4 ;  /* 0x0000e00401007387 */ /* 0x0003e40000100a00 */
[----:B-1----:R-:W-:Y:S02]  /*229e0*/  IMAD.MOV.U32 R4, RZ, RZ, R14 ;  /* 0x000000ffff047224 */ /* 0x002fe400078e000e */
[----:B------:R-:W-:Y:S01]  /*229f0*/  STL.64 [R1+0xe8], R6 ;  /* 0x0000e80601007387 */ /* 0x000fe20000100a00 */
[----:B--2---:R-:W-:Y:S03]  /*22a00*/  HMMA.1688.F32.TF32 R12, R8, R12, R16 ;  /* 0x0000000c080c723c */ /* 0x004fe60000081010 */
[----:B------:R-:W2:Y:S04]  /*22a10*/  LDL.LU.64 R18, [R1+0x2980] ;  /* 0x0029800001127983 */ /* 0x000ea80000300a00 */
[----:B------:R-:W2:-:S12]  /*22a20*/  LDL.LU.64 R16, [R1+0x2978] ;  /* 0x0029780001107983 */ /* 0x000e980000300a00 */
[----:B------:R1:W-:Y:S04]  /*22a30*/  STL.64 [R1+0xd0], R12 ;  /* 0x0000d00c01007387 */ /* 0x0003e80000100a00 */
[----:B-1----:R-:W2:Y:S01]  /*22a40*/  LDL.LU.64 R12, [R1+0x2970] ;  /* 0x00297000010c7983 */ /* 0x002ea20000300a00 */
[----:B------:R-:W-:Y:S02]  /*22a50*/  IMAD.MOV.U32 R5, RZ, RZ, R3 ;  /* 0x000000ffff057224 */ /* 0x000fe400078e0003 */
[----:B------:R-:W-:Y:S02]  /*22a60*/  IMAD.MOV.U32 R28, RZ, RZ, R14 ;  /* 0x000000ffff1c7224 */ /* 0x000fe400078e000e */
[----:B------:R-:W-:-:S05]  /*22a70*/  IMAD.MOV.U32 R3, RZ, RZ, R15 ;  /* 0x000000ffff037224 */ /* 0x000fca00078e000f */
[----:B------:R-:W-:Y:S04]  /*22a80*/  STL [R1+0x2778], R3 ;  /* 0x0027780301007387 */ /* 0x000fe80000100800 */
[----:B------:R-:W-:Y:S01]  /*22a90*/  STL [R1+0x2774], R28 ;  /* 0x0027741c01007387 */ /* 0x000fe20000100800 */
        /* <DEDUP_REMOVED lines=10> */
[----:B-1----:R-:W2:Y:S01]  /*22b40*/  LDL.LU.64 R12, [R1+0x2940] ;  /* 0x00294000010c7983 */ /* 0x002ea20000300a00 */
[----:B------:R-:W-:Y:S02]  /*22b50*/  IMAD.MOV.U32 R3, RZ, RZ, R14 ;  /* 0x000000ffff037224 */ /* 0x000fe400078e000e */
[----:B------:R-:W-:-:S05]  /*22b60*/  IMAD.MOV.U32 R28, RZ, RZ, R15 ;  /* 0x000000ffff1c7224 */ /* 0x000fca00078e000f */
[----:B------:R-:W-:Y:S04]  /*22b70*/  STL [R1+0x27c4], R28 ;  /* 0x0027c41c01007387 */ /* 0x000fe80000100800 */
[----:B------:R-:W-:Y:S01]  /*22b80*/  STL [R1+0x27c0], R3 ;  /* 0x0027c00301007387 */ /* 0x000fe20000100800 */
[----:B--2---:R-:W-:Y:S03]  /*22b90*/  HMMA.1688.F32.TF32 R12, R8, R12, R16 ;  /* 0x0000000c080c723c */ /* 0x004fe60000081010 */
[----:B------:R-:W2:-:S15]  /*22ba0*/  LDL.LU.64 R16, [R1+0x2938] ;  /* 0x0029380001107983 */ /* 0x000e9e0000300a00 */
[----:B------:R-:W-:Y:S01]  /*22bb0*/  NOP ;  /* 0x0000000000007918 */ /* 0x000fe20000000000 */
[----:B------:R-:W-:Y:S04]  /*22bc0*/  STL.64 [R1+0xa0], R12 ;  /* 0x0000a00c01007387 */ /* 0x000fe80000100a00 */
[----:B------:R1:W-:Y:S04]  /*22bd0*/  STL.64 [R1+0xa8], R14 ;  /* 0x0000a80e01007387 */ /* 0x0003e80000100a00 */
[----:B-1----:R-:W2:Y:S04]  /*22be0*/  LDL.LU.64 R14, [R1+0x2930] ;  /* 0x00293000010e7983 */ /* 0x002ea80000300a00 */
[----:B------:R-:W2:Y:S02]  /*22bf0*/  LDL.LU.64 R12, [R1+0x2928] ;  /* 0x00292800010c7983 */ /* 0x000ea40000300a00 */
        /* <DEDUP_REMOVED lines=10> */
[----:B------:R-:W-:Y:S01]  /*22ca0*/  STL.64 [R1+0x80], R4 ;  /* 0x0000800401007387 */ /* 0x000fe20000100a00 */
[----:B------:R-:W-:-:S03]  /*22cb0*/  IMAD.MOV.U32 R28, RZ, RZ, R7 ;  /* 0x000000ffff1c7224 */ /* 0x000fc600078e0007 */
[----:B------:R2:W-:Y:S04]  /*22cc0*/  STL [R1+0x88], R6 ;  /* 0x0000880601007387 */ /* 0x0005e80000100800 */
[----:B------:R-:W-:Y:S04]  /*22cd0*/  STL [R1+0x2850], R28 ;  /* 0x0028501c01007387 */ /* 0x000fe80000100800 */
[----:B------:R-:W-:Y:S01]  /*22ce0*/  STL [R1+0x28e8], R23 ;  /* 0x0028e81701007387 */ /* 0x000fe20000100800 */
[C---:B--2---:R-:W-:Y:S03]  /*22cf0*/  HMMA.1688.F32.TF32 R4, R8.reuse, R20, R12 ;  /* 0x000000140804723c */ /* 0x044fe6000008100c */
[----:B------:R-:W-:Y:S04]  /*22d00*/  LDS R14, [R0+UR12+0x83900] ;  /* 0x0839000c000e7984 */ /* 0x000fe80008000800 */
[----:B------:R-:W-:Y:S01]  /*22d10*/  LDS R15, [R2+UR12+0x83900] ;  /* 0x0839000c020f7984 */ /* 0x000fe20008000800 */
[----:B---3--:R-:W-:Y:S03]  /*22d20*/  HMMA.1688.F32.TF32 R8, R8, R24, R16 ;  /* 0x000000180808723c */ /* 0x008fe60000081010 */
[----:B------:R-:W-:Y:S04]  /*22d30*/  LDS R12, [R0+UR12+0x83100] ;  /* 0x0831000c000c7984 */ /* 0x000fe80008000800 */
[----:B------:R-:W-:Y:S04]  /*22d40*/  LDS R13, [R2+UR12+0x83100] ;  /* 0x0831000c020d7984 */ /* 0x000fe80008000800 */
[----:B------:R-:W-:Y:S04]  /*22d50*/  LDS R18, [R0+UR12+0x83980] ;  /* 0x0839800c00127984 */ /* 0x000fe80008000800 */
[----:B------:R-:W-:Y:S04]  /*22d60*/  STL.64 [R1+0x70], R4 ;  /* 0x0000700401007387 */ /* 0x000fe80000100a00 */
[----:B------:R-:W-:Y:S04]  /*22d70*/  STL.64 [R1+0x78], R6 ;  /* 0x0000780601007387 */ /* 0x000fe80000100a00 */
[----:B----4-:R-:W-:Y:S04]  /*22d80*/  STL.64 [R1+0x28b8], R26 ;  /* 0x0028b81a01007387 */ /* 0x010fe80000100a00 */
        /* <DEDUP_REMOVED lines=8> */
[----:B------:R-:W-:Y:S04]  /*22e10*/  LDS R5, [R2+UR12+0x83000] ;  /* 0x0830000c02057984 */ /* 0x000fe80008000800 */
[----:B------:R-:W3:Y:S04]  /*22e20*/  LDS R7, [R2+UR12+0x83800] ;  /* 0x0838000c02077984 */ /* 0x000ee80008000800 */
[----:B------:R-:W4:Y:S04]  /*22e30*/  LDS R19, [R2+UR12+0x83980] ;  /* 0x0839800c02137984 */ /* 0x000f280008000800 */
[----:B------:R-:W-:Y:S04]  /*22e40*/  LDS R16, [R0+UR12+0x83180] ;  /* 0x0831800c00107984 */ /* 0x000fe80008000800 */
[----:B------:R-:W3:Y:S04]  /*22e50*/  LDS R17, [R2+UR12+0x83180] ;  /* 0x0831800c02117984 */ /* 0x000ee80008000800 */
[----:B-1----:R-:W-:Y:S04]  /*22e60*/  STL.64 [R1+0x2860], R10 ;  /* 0x0028600a01007387 */ /* 0x002fe80000100a00 */
[----:B--2---:R-:W-:Y:S04]  /*22e70*/  STL.64 [R1+0x2858], R8 ;  /* 0x0028580801007387 */ /* 0x004fe80000100a00 */
[----:B------:R1:W-:Y:S04]  /*22e80*/  STL.64 [R1+0x27d0], R14 ;  /* 0x0027d00e01007387 */ /* 0x0003e80000100a00 */
[----:B------:R-:W-:Y:S04]  /*22e90*/  STL.64 [R1+0x27c8], R12 ;  /* 0x0027c80c01007387 */ /* 0x000fe80000100a00 */
[----:B-1----:R-:W2:Y:S04]  /*22ea0*/  LDL R14, [R1+0x38] ;  /* 0x00003800010e7983 */ /* 0x002ea80000100800 */
[----:B------:R-:W2:Y:S04]  /*22eb0*/  LDL R15, [R1+0x3c] ;  /* 0x00003c00010f7983 */ /* 0x000ea80000100800 */
[----:B--2---:R1:W-:Y:S04]  /*22ec0*/  STL.64 [R1+0x28e0], R14 ;  /* 0x0028e00e01007387 */ /* 0x0043e80000100a00 */
[----:B------:R-:W2:Y:S04]  /*22ed0*/  LDL.LU R24, [R1+0x220] ;  /* 0x0002200001187983 */ /* 0x000ea80000300800 */
[----:B------:R-:W2:Y:S04]  /*22ee0*/  LDL.LU R25, [R1+0x224] ;  /* 0x0002240001197983 */ /* 0x000ea80000300800 */
[----:B------:R-:W2:Y:S04]  /*22ef0*/  LDL.LU R26, [R1+0x228] ;  /* 0x00022800011a7983 */ /* 0x000ea80000300800 */
[----:B------:R-:W2:Y:S04]  /*22f00*/  LDL.LU R27, [R1+0x22c] ;  /* 0x00022c00011b7983 */ /* 0x000ea80000300800 */
[----:B-1----:R-:W2:Y:S04]  /*22f10*/  LDL.64 R14, [R1+0x48] ;  /* 0x00004800010e7983 */ /* 0x002ea80000100a00 */
[----:B------:R-:W3:Y:S04]  /*22f20*/  LDL.64 R22, [R1+0x58] ;  /* 0x0000580001167983 */ /* 0x000ee80000100a00 */
[----:B--2---:R1:W-:Y:S04]  /*22f30*/  STL.64 [R1+0x28f0], R14 ;  /* 0x0028f00e01007387 */ /* 0x0043e80000100a00 */
[----:B------:R-:W3:Y:S04]  /*22f40*/  LDL.LU R12, [R1+0x250] ;  /* 0x00025000010c7983 */ /* 0x000ee80000300800 */
[----:B------:R-:W3:Y:S04]  /*22f50*/  LDL.LU R13, [R1+0x254] ;  /* 0x00025400010d7983 */ /* 0x000ee80000300800 */
[----:B-1----:R-:W3:Y:S04]  /*22f60*/  LDL.LU R14, [R1+0x258] ;  /* 0x00025800010e7983 */ /* 0x002ee80000300800 */
[----:B------:R-:W3:Y:S04]  /*22f70*/  LDL.LU R15, [R1+0x25c] ;  /* 0x00025c00010f7983 */ /* 0x000ee80000300800 */
[----:B------:R-:W-:Y:S04]  /*22f80*/  STL.64 [R1+0x28c8], R26 ;  /* 0x0028c81a01007387 */ /* 0x000fe80000100a00 */
        /* <DEDUP_REMOVED lines=11> */
[----:B------:R-:W2:Y:S04]  /*23040*/  LDL.LU R8, [R1+0x200] ;  /* 0x0002000001087983 */ /* 0x000ea80000300800 */
[----:B------:R-:W2:Y:S04]  /*23050*/  LDL.LU R9, [R1+0x204] ;  /* 0x0002040001097983 */ /* 0x000ea80000300800 */
[----:B------:R-:W2:Y:S04]  /*23060*/  LDL.LU R10, [R1+0x208] ;  /* 0x00020800010a7983 */ /* 0x000ea80000300800 */
[----:B------:R-:W2:Y:S01]  /*23070*/  LDL.LU R11, [R1+0x20c] ;  /* 0x00020c00010b7983 */ /* 0x000ea20000300800 */
[----:B---3--:R-:W-:Y:S03]  /*23080*/  HMMA.1688.F32.TF32 R12, R4, R22, R12 ;  /* 0x00000016040c723c */ /* 0x008fe6000008100c */
[----:B--2---:R-:W-:Y:S04]  /*23090*/  STL.64 [R1+0x28a0], R10 ;  /* 0x0028a00a01007387 */ /* 0x004fe80000100a00 */
[----:B------:R1:W-:Y:S04]  /*230a0*/  STL.64 [R1+0x2898], R8 ;  /* 0x0028980801007387 */ /* 0x0003e80000100a00 */
[----:B-1----:R-:W2:Y:S04]  /*230b0*/  LDL.LU R8, [R1+0x210] ;  /* 0x0002100001087983 */ /* 0x002ea80000300800 */
[----:B------:R-:W2:Y:S04]  /*230c0*/  LDL.LU R9, [R1+0x214] ;  /* 0x0002140001097983 */ /* 0x000ea80000300800 */
[----:B------:R-:W3:Y:S01]  /*230d0*/  LDL.LU R10, [R1+0x218] ;  /* 0x00021800010a7983 */ /* 0x000ee20000300800 */
[----:B------:R-:W-:-:S05]  /*230e0*/  IMAD.MOV.U32 R11, RZ, RZ, R29 ;  /* 0x000000ffff0b7224 */ /* 0x000fca00078e001d */
[----:B---3--:R1:W-:Y:S04]  /*230f0*/  STL.64 [R1+0x28b0], R10 ;  /* 0x0028b00a01007387 */ /* 0x0083e80000100a00 */
[----:B--2---:R-:W-:Y:S04]  /*23100*/  STL.64 [R1+0x28a8], R8 ;  /* 0x0028a80801007387 */ /* 0x004fe80000100a00 */
[----:B-1----:R-:W2:Y:S04]  /*23110*/  LDL R10, [R1+0x28] ;  /* 0x00002800010a7983 */ /* 0x002ea80000100800 */
[----:B------:R-:W2:Y:S04]  /*23120*/  LDL R11, [R1+0x2c] ;  /* 0x00002c00010b7983 */ /* 0x000ea80000100800 */
[----:B------:R-:W-:Y:S04]  /*23130*/  STL [R1+0x27e8], R0 ;  /* 0x0027e80001007387 */ /* 0x000fe80000100800 */
[----:B------:R-:W-:Y:S04]  /*23140*/  STL [R1+0x27ec], R2 ;  /* 0x0027ec0201007387 */ /* 0x000fe80000100800 */
[----:B----4-:R1:W-:Y:S04]  /*23150*/  STL.64 [R1+0x2738], R18 ;  /* 0x0027381201007387 */ /* 0x0103e80000100a00 */
[----:B------:R-:W-:Y:S04]  /*23160*/  STL.64 [R1+0x2730], R16 ;  /* 0x0027301001007387 */ /* 0x000fe80000100a00 */
[----:B-1----:R-:W3:Y:S04]  /*23170*/  LDL.LU.64 R18, [R1+0x18] ;  /* 0x0000180001127983 */ /* 0x002ee80000300a00 */
[----:B------:R-:W-:Y:S04]  /*23180*/  STL.64 [R1+0x250], R12 ;  /* 0x0002500c01007387 */ /* 0x000fe80000100a00 */
[----:B------:R1:W-:Y:S04]  /*23190*/  STL.64 [R1+0x258], R14 ;  /* 0x0002580e01007387 */ /* 0x0003e80000100a00 */
[----:B-1----:R-:W4:Y:S01]  /*231a0*/  LDL.LU.64 R14, [R1+0x28f0] ;  /* 0x0028f000010e7983 */ /* 0x002f220000300a00 */
[----:B------:R-:W-:-:S03]  /*231b0*/  IMAD.MOV.U32 R28, RZ, RZ, R23 ;  /* 0x000000ffff1c7224 */ /* 0x000fc600078e0017 */
[----:B------:R-:W2:Y:S01]  /*231c0*/  LDL.LU R23, [R1+0x28e8] ;  /* 0x0028e80001177983 */ /* 0x000ea20000300800 */
[----:B----4-:R-:W-:Y:S01]  /*231d0*/  HMMA.1688.F32.TF32 R24, R4, R14, R24 ;  /* 0x0000000e0418723c */ /* 0x010fe20000081018 */
[----:B------:R-:W-:Y:S02]  /*231e0*/  IMAD.MOV.U32 R22, RZ, RZ, R14 ;  /* 0x000000ffff167224 */ /* 0x000fe400078e000e */
[----:B------:R-:W-:Y:S02]  /*231f0*/  IMAD.MOV.U32 R13, RZ, RZ, R15 ;  /* 0x000000ffff0d7224 */ /* 0x000fe400078e000f */
[----:B------:R-:W4:-:S14]  /*23200*/  LDL.LU.64 R14, [R1+0x28e0] ;  /* 0x0028e000010e7983 */ /* 0x000f1c0000300a00 */
[----:B------:R-:W-:Y:S01]  /*23210*/  IMAD.MOV.U32 R21, RZ, RZ, R26 ;  /* 0x000000ffff157224 */ /* 0x000fe200078e001a */
[----:B------:R1:W-:Y:S01]  /*23220*/  STL.64 [R1+0x240], R24 ;  /* 0x0002401801007387 */ /* 0x0003e20000100a00 */
[----:B------:R-:W-:-:S03]  /*23230*/  IMAD.MOV.U32 R20, RZ, RZ, R27 ;  /* 0x000000ffff147224 */ /* 0x000fc600078e001b */
[----:B------:R-:W4:Y:S04]  /*23240*/  LDL.LU.64 R26, [R1+0x28d8] ;  /* 0x0028d800011a7983 */ /* 0x000f280000300a00 */
[----:B-1----:R-:W4:Y:S02]  /*23250*/  LDL.LU.64 R24, [R1+0x28d0] ;  /* 0x0028d00001187983 */ /* 0x002f240000300a00 */
[----:B----4-:R-:W-:-:S15]  /*23260*/  HMMA.1688.F32.TF32 R24, R4, R14, R24 ;  /* 0x0000000e0418723c */ /* 0x010fde0000081018 */
[----:B------:R-:W-:-:S04]  /*23270*/  NOP ;  /* 0x0000000000007918 */ /* 0x000fc80000000000 */
[----:B------:R-:W-:Y:S04]  /*23280*/  STL.64 [R1+0x230], R24 ;  /* 0x0002301801007387 */ /* 0x000fe80000100a00 */
[----:B------:R1:W-:Y:S04]  /*23290*/  STL.64 [R1+0x238], R26 ;  /* 0x0002381a01007387 */ /* 0x0003e80000100a00 */
[----:B-1----:R-:W2:Y:S04]  /*232a0*/  LDL.LU.64 R26, [R1+0x28c8] ;  /* 0x0028c800011a7983 */ /* 0x002ea80000300a00 */
[----:B------:R-:W2:Y:S04]  /*232b0*/  LDL.LU.64 R24, [R1+0x28c0] ;  /* 0x0028c00001187983 */ /* 0x000ea80000300a00 */
[----:B------:R-:W-:Y:S01]  /*232c0*/  STL.64 [R1+0x2828], R14 ;  /* 0x0028280e01007387 */ /* 0x000fe20000100a00 */
[----:B--2---:R-:W-:Y:S03]  /*232d0*/  HMMA.1688.F32.TF32 R8, R4, R10, R24 ;  /* 0x0000000a0408723c */ /* 0x004fe60000081018 */
[----:B------:R-:W2:-:S15]  /*232e0*/  LDL.LU.64 R26, [R1+0x28b8] ;  /* 0x0028b800011a7983 */ /* 0x000e9e0000300a00 */
[----:B------:R-:W-:Y:S01]  /*232f0*/  NOP ;  /* 0x0000000000007918 */ /* 0x000fe20000000000 */
[----:B------:R-:W-:Y:S01]  /*23300*/  IMAD.MOV.U32 R25, RZ, RZ, R10 ;  /* 0x000000ffff197224 */ /* 0x000fe200078e000a */
[----:B------:R1:W-:Y:S01]  /*23310*/  STL [R1+0x220], R8 ;  /* 0x0002200801007387 */ /* 0x0003e20000100800 */
[----:B------:R-:W-:Y:S02]  /*23320*/  IMAD.MOV.U32 R24, RZ, RZ, R11 ;  /* 0x000000ffff187224 */ /* 0x000fe400078e000b */
[----:B------:R-:W-:Y:S01]  /*23330*/  IMAD.MOV.U32 R29, RZ, RZ, R9 ;  /* 0x000000ffff1d7224 */ /* 0x000fe200078e0009 */
[----:B------:R-:W3:Y:S04]  /*23340*/  LDL.LU.64 R10, [R1+0x28b0] ;  /* 0x0028b000010a7983 */ /* 0x000ee80000300a00 */
[----:B-1----:R-:W3:Y:S04]  /*23350*/  LDL.LU.64 R8, [R1+0x28a8] ;  /* 0x0028a80001087983 */ /* 0x002ee80000300a00 */
[----:B------:R-:W-:Y:S04]  /*23360*/  STL [R1+0x269c], R29 ;  /* 0x00269c1d01007387 */ /* 0x000fe80000100800 */
[----:B------:R-:W-:Y:S01]  /*23370*/  STL [R1+0x2698], R24 ;  /* 0x0026981801007387 */ /* 0x000fe20000100800 */
[----:B---3--:R-:W-:-:S15]  /*23380*/  HMMA.1688.F32.TF32 R8, R4, R18, R8 ;  /* 0x000000120408723c */ /* 0x008fde0000081008 */
[----:B------:R-:W-:-:S04]  /*23390*/  NOP ;  /* 0x0000000000007918 */ /* 0x000fc80000000000 */
[----:B------:R-:W-:Y:S04]  /*233a0*/  STL.64 [R1+0x210], R8 ;  /* 0x0002100801007387 */ /* 0x000fe80000100a00 */
[----:B------:R1:W-:Y:S04]  /*233b0*/  STL.64 [R1+0x218], R10 ;  /* 0x0002180a01007387 */ /* 0x0003e80000100a00 */
[----:B-1----:R-:W3:Y:S04]  /*233c0*/  LDL.LU.64 R10, [R1+0x28a0] ;  /* 0x0028a000010a7983 */ /* 0x002ee80000300a00 */
[----:B------:R-:W3:Y:S04]  /*233d0*/  LDL.LU.64 R8, [R1+0x2898] ;  /* 0x0028980001087983 */ /* 0x000ee80000300a00 */
[----:B------:R-:W4:Y:S01]  /*233e0*/  LDL.LU R16, [R1+0x170] ;  /* 0x0001700001107983 */ /* 0x000f220000300800 */
[----:B------:R-:W-:-:S02]  /*233f0*/  IMAD.MOV.U32 R12, RZ, RZ, R18 ;  /* 0x000000ffff0c7224 */ /* 0x000fc400078e0012 */
[----:B------:R-:W-:Y:S02]  /*23400*/  IMAD.MOV.U32 R3, RZ, RZ, R19 ;  /* 0x000000ffff037224 */ /* 0x000fe400078e0013 */
[----:B--2---:R-:W-:Y:S02]  /*23410*/  IMAD.MOV.U32 R18, RZ, RZ, R27 ;  /* 0x000000ffff127224 */ /* 0x004fe400078e001b */
[----:B------:R-:W-:Y:S02]  /*23420*/  IMAD.MOV.U32 R19, RZ, RZ, R23 ;  /* 0x000000ffff137224 */ /* 0x000fe400078e0017 */
[----:B------:R-:W-:Y:S02]  /*23430*/  IMAD.MOV.U32 R17, RZ, RZ, R26 ;  /* 0x000000ffff117224 */ /* 0x000fe400078e001a */
[----:B------:R-:W2:Y:S04]  /*23440*/  LDL.LU R26, [R1+0x2890] ;  /* 0x00289000011a7983 */ /* 0x000ea80000300800 */
[----:B------:R-:W2:Y:S04]  /*23450*/  LDL.LU R27, [R1+0x288c] ;  /* 0x00288c00011b7983 */ /* 0x000ea80000300800 */
[----:B------:R-:W2:Y:S04]  /*23460*/  LDL.LU R23, [R1+0x2888] ;  /* 0x0028880001177983 */ /* 0x000ea80000300800 */
[----:B------:R1:W-:Y:S04]  /*23470*/  STL.64 [R1+0x27e0], R18 ;  /* 0x0027e01201007387 */ /* 0x0003e80000100a00 */
[----:B----4-:R4:W-:Y:S04]  /*23480*/  STL.64 [R1+0x27d8], R16 ;  /* 0x0027d81001007387 */ /* 0x0109e80000100a00 */
[----:B-1----:R-:W3:Y:S02]  /*23490*/  LDL.64 R18, [R1+0x8] ;  /* 0x0000080001127983 */ /* 0x002ee40000100a00 */
[----:B---3--:R-:W-:Y:S01]  /*234a0*/  HMMA.1688.F32.TF32 R8, R4, R18, R8 ;  /* 0x000000120408723c */ /* 0x008fe20000081008 */
[----:B------:R-:W-:-:S02]  /*234b0*/  IMAD.MOV.U32 R2, RZ, RZ, R18 ;  /* 0x000000ffff027224 */ /* 0x000fc400078e0012 */
[----:B------:R-:W-:-:S15]  /*234c0*/  IMAD.MOV.U32 R0, RZ, RZ, R19 ;  /* 0x000000ffff007224 */ /* 0x000fde00078e0013 */
[----:B------:R-:W-:Y:S01]  /*234d0*/  NOP ;  /* 0x0000000000007918 */ /* 0x000fe20000000000 */
[----:B------:R-:W-:Y:S01]  /*234e0*/  IMAD.MOV.U32 R24, RZ, RZ, R9 ;  /* 0x000000ffff187224 */ /* 0x000fe200078e0009 */
[----:B------:R-:W-:Y:S04]  /*234f0*/  STL.64 [R1+0x208], R10 ;  /* 0x0002080a01007387 */ /* 0x000fe80000100a00 */
[----:B--2---:R-:W-:Y:S04]  /*23500*/  STL.64 [R1+0x2870], R26 ;  /* 0x0028701a01007387 */ /* 0x004fe80000100a00 */
[----:B------:R1:W-:Y:S04]  /*23510*/  STL.64 [R1+0x2868], R24 ;  /* 0x0028681801007387 */ /* 0x0003e80000100a00 */
[----:B----4-:R-:W2:Y:S04]  /*23520*/  LDL.LU R16, [R1+0x180] ;  /* 0x0001800001107983 */ /* 0x010ea80000300800 */
[----:B------:R-:W2:Y:S04]  /*23530*/  LDL.LU R17, [R1+0x184] ;  /* 0x0001840001117983 */ /* 0x000ea80000300800 */
[----:B------:R-:W3:Y:S04]  /*23540*/  LDL.LU R18, [R1+0x188] ;  /* 0x0001880001127983 */ /* 0x000ee80000300800 */
[----:B------:R-:W3:Y:S01]  /*23550*/  LDL.LU R19, [R1+0x18c] ;  /* 0x00018c0001137983 */ /* 0x000ee20000300800 */
[----:B------:R-:W-:-:S03]  /*23560*/  IMAD.MOV.U32 R29, RZ, RZ, R8 ;  /* 0x000000ffff1d7224 */ /* 0x000fc600078e0008 */
        /* <DEDUP_REMOVED lines=8> */
[----:B---3--:R-:W-:Y:S04]  /*235f0*/  STL.64 [R1+0x27f8], R18 ;  /* 0x0027f81201007387 */ /* 0x008fe80000100a00 */
[----:B--2---:R1:W-:Y:S04]  /*23600*/  STL.64 [R1+0x27f0], R16 ;  /* 0x0027f01001007387 */ /* 0x0043e80000100a00 */
[----:B-1----:R-:W2:Y:S04]  /*23610*/  LDL.LU R16, [R1+0x190] ;  /* 0x0001900001107983 */ /* 0x002ea80000300800 */
[----:B------:R-:W2:Y:S04]  /*23620*/  LDL.LU R17, [R1+0x194] ;  /* 0x0001940001117983 */ /* 0x000ea80000300800 */
[----:B------:R-:W3:Y:S01]  /*23630*/  LDL.LU R18, [R1+0x198] ;  /* 0x0001980001127983 */ /* 0x000ee20000300800 */
[----:B------:R-:W-:-:S02]  /*23640*/  IMAD.MOV.U32 R14, RZ, RZ, R22 ;  /* 0x000000ffff0e7224 */ /* 0x000fc400078e0016 */
[----:B------:R-:W-:Y:S02]  /*23650*/  IMAD.MOV.U32 R15, RZ, RZ, R13 ;  /* 0x000000ffff0f7224 */ /* 0x000fe400078e000d */
[----:B------:R-:W-:Y:S02]  /*23660*/  IMAD.MOV.U32 R19, RZ, RZ, R23 ;  /* 0x000000ffff137224 */ /* 0x000fe400078e0017 */
[----:B------:R-:W4:Y:S04]  /*23670*/  LDL.LU R23, [R1+0x2884] ;  /* 0x0028840001177983 */ /* 0x000f280000300800 */
[----:B------:R-:W4:Y:S04]  /*23680*/  LDL.LU R22, [R1+0x2880] ;  /* 0x0028800001167983 */ /* 0x000f280000300800 */
[----:B------:R-:W-:Y:S04]  /*23690*/  STL.64 [R1+0x2848], R14 ;  /* 0x0028480e01007387 */ /* 0x000fe80000100a00 */
[----:B------:R1:W-:Y:S04]  /*236a0*/  STL [R1+0x2840], R12 ;  /* 0x0028400c01007387 */ /* 0x0003e80000100800 */
[----:B-1----:R-:W4:Y:S04]  /*236b0*/  LDL.LU R12, [R1+0x1d0] ;  /* 0x0001d000010c7983 */ /* 0x002f280000300800 */
[----:B------:R-:W4:Y:S04]  /*236c0*/  LDL.LU R13, [R1+0x1d4] ;  /* 0x0001d400010d7983 */ /* 0x000f280000300800 */
[----:B------:R-:W4:Y:S04]  /*236d0*/  LDL.LU R14, [R1+0x1d8] ;  /* 0x0001d800010e7983 */ /* 0x000f280000300800 */
[----:B------:R-:W4:Y:S04]  /*236e0*/  LDL.LU R15, [R1+0x1dc] ;  /* 0x0001dc00010f7983 */ /* 0x000f280000300800 */
[----:B---3--:R1:W-:Y:S04]  /*236f0*/  STL.64 [R1+0x2808], R18 ;  /* 0x0028081201007387 */ /* 0x0083e80000100a00 */
[----:B--2---:R2:W-:Y:S04]  /*23700*/  STL.64 [R1+0x2800], R16 ;  /* 0x0028001001007387 */ /* 0x0045e80000100a00 */
[----:B-1----:R-:W3:Y:S04]  /*23710*/  LDL.LU.64 R18, [R1+0x28] ;  /* 0x0000280001127983 */ /* 0x002ee80000300a00 */
[----:B---3--:R4:W-:Y:S04]  /*23720*/  STL.64 [R1+0x2820], R18 ;  /* 0x0028201201007387 */ /* 0x0089e80000100a00 */
[----:B--2---:R-:W2:Y:S04]  /*23730*/  LDL.LU R16, [R1+0x1b0] ;  /* 0x0001b00001107983 */ /* 0x004ea80000300800 */
[----:B------:R-:W2:Y:S01]  /*23740*/  LDL.LU R17, [R1+0x1b4] ;  /* 0x0001b40001117983 */ /* 0x000ea20000300800 */
[----:B----4-:R-:W-:-:S03]  /*23750*/  IMAD.MOV.U32 R18, RZ, RZ, R22 ;  /* 0x000000ffff127224 */ /* 0x010fc600078e0016 */
[----:B------:R-:W3:Y:S01]  /*23760*/  LDL.LU R22, [R1+0x287c] ;  /* 0x00287c0001167983 */ /* 0x000ee20000300800 */
[----:B------:R-:W-:-:S03]  /*23770*/  IMAD.MOV.U32 R19, RZ, RZ, R23 ;  /* 0x000000ffff137224 */ /* 0x000fc600078e0017 */
[----:B------:R-:W3:Y:S04]  /*23780*/  LDL.LU R23, [R1+0x2878] ;  /* 0x0028780001177983 */ /* 0x000ee80000300800 */
[----:B------:R-:W-:Y:S01]  /*23790*/  STL.64 [R1+0x2838], R18 ;  /* 0x0028381201007387 */ /* 0x000fe20000100a00 */
[C---:B---3--:R-:W-:Y:S03]  /*237a0*/  HMMA.1688.F32.TF32 R24, R4.reuse, R22, R24 ;  /* 0x000000160418723c */ /* 0x048fe60000081018 */
[----:B--2---:R1:W-:Y:S04]  /*237b0*/  STL.64 [R1+0x2830], R16 ;  /* 0x0028301001007387 */ /* 0x0043e80000100a00 */
[----:B-1----:R-:W2:Y:S04]  /*237c0*/  LDL.LU R16, [R1+0x1c0] ;  /* 0x0001c00001107983 */ /* 0x002ea80000300800 */
[----:B------:R-:W2:Y:S04]  /*237d0*/  LDL.LU R17, [R1+0x1c4] ;  /* 0x0001c40001117983 */ /* 0x000ea80000300800 */
[----:B------:R-:W2:Y:S04]  /*237e0*/  LDL.LU R18, [R1+0x1c8] ;  /* 0x0001c80001127983 */ /* 0x000ea80000300800 */
[----:B------:R-:W2:Y:S04]  /*237f0*/  LDL.LU R19, [R1+0x1cc] ;  /* 0x0001cc0001137983 */ /* 0x000ea80000300800 */
[----:B------:R-:W-:Y:S04]  /*23800*/  STL.64 [R1+0x1f0], R24 ;  /* 0x0001f01801007387 */ /* 0x000fe80000100a00 */
[----:B------:R1:W-:Y:S04]  /*23810*/  STL.64 [R1+0x1f8], R26 ;  /* 0x0001f81a01007387 */ /* 0x0003e80000100a00 */
[----:B-1----:R-:W3:Y:S04]  /*23820*/  LDL.LU.64 R26, [R1+0x2870] ;  /* 0x00287000011a7983 */ /* 0x002ee80000300a00 */
[----:B------:R-:W4:Y:S04]  /*23830*/  LDL.LU.64 R24, [R1+0x2868] ;  /* 0x0028680001187983 */ /* 0x000f280000300a00 */
[----:B------:R-:W-:Y:S04]  /*23840*/  STL.64 [R1+0x2818], R22 ;  /* 0x0028181601007387 */ /* 0x000fe80000100a00 */
[----:B------:R1:W-:Y:S04]  /*23850*/  STL.64 [R1+0x2810], R20 ;  /* 0x0028101401007387 */ /* 0x0003e80000100a00 */
[----:B-1----:R-:W2:Y:S04]  /*23860*/  LDL.LU R20, [R1+0x1a0] ;  /* 0x0001a00001147983 */ /* 0x002ea80000300800 */
[----:B------:R-:W2:Y:S04]  /*23870*/  LDL.LU R21, [R1+0x1a4] ;  /* 0x0001a40001157983 */ /* 0x000ea80000300800 */
[----:B------:R-:W2:Y:S04]  /*23880*/  LDL.LU R22, [R1+0x1a8] ;  /* 0x0001a80001167983 */ /* 0x000ea80000300800 */
[----:B------:R-:W2:Y:S01]  /*23890*/  LDL.LU R23, [R1+0x1ac] ;  /* 0x0001ac0001177983 */ /* 0x000ea20000300800 */
[----:B---3--:R-:W-:Y:S03]  /*238a0*/  HMMA.1688.F32.TF32 R4, R4, R26, R8 ;  /* 0x0000001a0404723c */ /* 0x008fe60000081008 */
[----:B------:R-:W3:Y:S04]  /*238b0*/  LDL.LU.64 R10, [R1+0x2860] ;  /* 0x00286000010a7983 */ /* 0x000ee80000300a00 */
[----:B------:R-:W3:-:S12]  /*238c0*/  LDL.LU.64 R8, [R1+0x2858] ;  /* 0x0028580001087983 */ /* 0x000ed80000300a00 */
[----:B------:R1:W-:Y:S04]  /*238d0*/  STL.64 [R1+0x1e0], R4 ;  /* 0x0001e00401007387 */ /* 0x0003e80000100a00 */
[----:B------:R2:W-:Y:S04]  /*238e0*/  STL.64 [R1+0x1e8], R6 ;  /* 0x0001e80601007387 */ /* 0x0005e80000100a00 */
[----:B-1----:R-:W3:Y:S04]  /*238f0*/  LDL.LU R4, [R1+0x60] ;  /* 0x0000600001047983 */ /* 0x002ee80000300800 */
[----:B------:R-:W3:Y:S04]  /*23900*/  LDL.LU R5, [R1+0x64] ;  /* 0x0000640001057983 */ /* 0x000ee80000300800 */
[----:B--2---:R-:W2:Y:S04]  /*23910*/  LDL.LU R6, [R1+0x68] ;  /* 0x0000680001067983 */ /* 0x004ea80000300800 */
[----:B------:R-:W2:Y:S04]  /*23920*/  LDL.LU R7, [R1+0x6c] ;  /* 0x00006c0001077983 */ /* 0x000ea80000300800 */
[----:B--2---:R1:W-:Y:S04]  /*23930*/  STL.64 [R1+0x26a8], R6 ;  /* 0x0026a80601007387 */ /* 0x0043e80000100a00 */
[----:B---3--:R2:W-:Y:S04]  /*23940*/  STL.64 [R1+0x26a0], R4 ;  /* 0x0026a00401007387 */ /* 0x0085e80000100a00 */
[----:B-1----:R-:W2:Y:S01]  /*23950*/  LDL R6, [R1+0x58] ;  /* 0x0000580001067983 */ /* 0x002ea20000100800 */
[----:B------:R-:W-:-:S03]  /*23960*/  IMAD.MOV.U32 R7, RZ, RZ, R28 ;  /* 0x000000ffff077224 */ /* 0x000fc600078e001c */
[----:B------:R-:W3:Y:S04]  /*23970*/  LDL.LU R28, [R1+0x2850] ;  /* 0x00285000011c7983 */ /* 0x000ee80000300800 */
[----:B--2---:R-:W-:Y:S01]  /*23980*/  HMMA.1688.F32.TF32 R4, R8, R6, R12 ;  /* 0x000000060804723c */ /* 0x004fe2000008100c */
[----:B------:R-:W2:Y:S04]  /*23990*/  LDL.LU.64 R14, [R1+0x2848] ;  /* 0x00284800010e7983 */ /* 0x000ea80000300a00 */
[----:B------:R-:W2:-:S14]  /*239a0*/  LDL.LU R12, [R1+0x2840] ;  /* 0x00284000010c7983 */ /* 0x000e9c0000300800 */
[----:B------:R1:W-:Y:S04]  /*239b0*/  STL.64 [R1+0x1d0], R4 ;  /* 0x0001d00401007387 */ /* 0x0003e80000100a00 */
[----:B------:R3:W-:Y:S04]  /*239c0*/  STL.64 [R1+0x1d8], R6 ;  /* 0x0001d80601007387 */ /* 0x0007e80000100a00 */
[----:B-1----:R-:W2:Y:S04]  /*239d0*/  LDL.LU R4, [R1+0x80] ;  /* 0x0000800001047983 */ /* 0x002ea80000300800 */
[----:B------:R-:W2:Y:S04]  /*239e0*/  LDL.LU R5, [R1+0x84] ;  /* 0x0000840001057983 */ /* 0x000ea80000300800 */
[----:B---3--:R-:W3:Y:S01]  /*239f0*/  LDL.LU R6, [R1+0x88] ;  /* 0x0000880001067983 */ /* 0x008ee20000300800 */
[----:B------:R-:W-:-:S05]  /*23a00*/  IMAD.MOV.U32 R7, RZ, RZ, R28 ;  /* 0x000000ffff077224 */ /* 0x000fca00078e001c */
[----:B---3--:R2:W-:Y:S02]  /*23a10*/  STL.64 [R1+0x26b8], R6 ;  /* 0x0026b80601007387 */ /* 0x0085e40000100a00 */
[----:B--2---:R-:W-:Y:S02]  /*23a20*/  IMAD.MOV.U32 R6, RZ, RZ, R12 ;  /* 0x000000ffff067224 */ /* 0x004fe400078e000c */
[C---:B------:R-:W-:Y:S01]  /*23a30*/  HMMA.1688.F32.TF32 R12, R8.reuse, R14, R16 ;  /* 0x0000000e080c723c */ /* 0x040fe20000081010 */
[----:B------:R-:W-:Y:S04]  /*23a40*/  STL.64 [R1+0x26b0], R4 ;  /* 0x0026b00401007387 */ /* 0x000fe80000100a00 */
[----:B------:R-:W2:Y:S04]  /*23a50*/  LDL.LU.64 R18, [R1+0x2838] ;  /* 0x0028380001127983 */ /* 0x000ea80000300a00 */
[----:B------:R-:W2:Y:S10]  /*23a60*/  LDL.LU.64 R16, [R1+0x2830] ;  /* 0x0028300001107983 */ /* 0x000eb40000300a00 */
[----:B------:R-:W-:Y:S04]  /*23a70*/  STL.64 [R1+0x1c0], R12 ;  /* 0x0001c00c01007387 */ /* 0x000fe80000100a00 */
[----:B------:R1:W-:Y:S04]  /*23a80*/  STL.64 [R1+0x1c8], R14 ;  /* 0x0001c80e01007387 */ /* 0x0003e80000100a00 */
[----:B-1----:R-:W2:Y:S02]  /*23a90*/  LDL.LU.64 R14, [R1+0x2828] ;  /* 0x00282800010e7983 */ /* 0x002ea40000300a00 */
[----:B--2---:R-:W-:Y:S02]  /*23aa0*/  HMMA.1688.F32.TF32 R12, R8, R14, R16 ;  /* 0x0000000e080c723c */ /* 0x004fe40000081010 */
[----:B------:R-:W2:Y:S01]  /*23ab0*/  LDL.LU.64 R18, [R1+0x2820] ;  /* 0x0028200001127983 */ /* 0x000ea20000300a00 */
[----:B------:R-:W-:-:S15]  /*23ac0*/  IMAD.MOV.U32 R7, RZ, RZ, R3 ;  /* 0x000000ffff077224 */ /* 0x000fde00078e0003 */
[----:B------:R-:W-:Y:S01]  /*23ad0*/  NOP ;  /* 0x0000000000007918 */ /* 0x000fe20000000000 */
[----:B------:R1:W-:Y:S04]  /*23ae0*/  STL.64 [R1+0x1b0], R12 ;  /* 0x0001b00c01007387 */ /* 0x0003e80000100a00 */
[----:B------:R3:W-:Y:S04]  /*23af0*/  STL.64 [R1+0x1b8], R14 ;  /* 0x0001b80e01007387 */ /* 0x0007e80000100a00 */
[----:B-1----:R-:W4:Y:S04]  /*23b00*/  LDL.LU R12, [R1+0x160] ;  /* 0x00016000010c7983 */ /* 0x002f280000300800 */
[----:B------:R-:W4:Y:S04]  /*23b10*/  LDL.LU R13, [R1+0x164] ;  /* 0x00016400010d7983 */ /* 0x000f280000300800 */
[----:B---3--:R-:W4:Y:S04]  /*23b20*/  LDL.LU R14, [R1+0x168] ;  /* 0x00016800010e7983 */ /* 0x008f280000300800 */
[----:B------:R-:W4:Y:S01]  /*23b30*/  LDL.LU R15, [R1+0x16c] ;  /* 0x00016c00010f7983 */ /* 0x000f220000300800 */
[----:B--2---:R-:W-:Y:S01]  /*23b40*/  HMMA.1688.F32.TF32 R20, R8, R18, R20 ;  /* 0x000000120814723c */ /* 0x004fe20000081014 */
[----:B------:R-:W-:-:S02]  /*23b50*/  IMAD.MOV.U32 R28, RZ, RZ, R18 ;  /* 0x000000ffff1c7224 */ /* 0x000fc400078e0012 */
[----:B------:R-:W-:-:S15]  /*23b60*/  IMAD.MOV.U32 R3, RZ, RZ, R19 ;  /* 0x000000ffff037224 */ /* 0x000fde00078e0013 */
[----:B------:R-:W-:Y:S01]  /*23b70*/  NOP ;  /* 0x0000000000007918 */ /* 0x000fe20000000000 */
[----:B------:R-:W-:Y:S04]  /*23b80*/  STL.64 [R1+0x1a0], R20 ;  /* 0x0001a01401007387 */ /* 0x000fe80000100a00 */
[----:B------:R1:W-:Y:S04]  /*23b90*/  STL.64 [R1+0x1a8], R22 ;  /* 0x0001a81601007387 */ /* 0x0003e80000100a00 */
[----:B-1----:R-:W2:Y:S04]  /*23ba0*/  LDL.LU.64 R22, [R1+0x2818] ;  /* 0x0028180001167983 */ /* 0x002ea80000300a00 */
[----:B------:R-:W3:Y:S04]  /*23bb0*/  LDL.LU.64 R20, [R1+0x2810] ;  /* 0x0028100001147983 */ /* 0x000ee80000300a00 */
[----:B------:R-:W2:Y:S04]  /*23bc0*/  LDL.LU.64 R18, [R1+0x2808] ;  /* 0x0028080001127983 */ /* 0x000ea80000300a00 */
[----:B------:R-:W2:Y:S02]  /*23bd0*/  LDL.LU.64 R16, [R1+0x2800] ;  /* 0x0028000001107983 */ /* 0x000ea40000300a00 */
[----:B--2---:R-:W-:-:S15]  /*23be0*/  HMMA.1688.F32.TF32 R16, R8, R6, R16 ;  /* 0x000000060810723c */ /* 0x004fde0000081010 */
[----:B------:R-:W-:-:S04]  /*23bf0*/  NOP ;  /* 0x0000000000007918 */ /* 0x000fc80000000000 */
[----:B------:R-:W-:Y:S04]  /*23c00*/  STL.64 [R1+0x190], R16 ;  /* 0x0001901001007387 */ /* 0x000fe80000100a00 */
[----:B------:R1:W-:Y:S04]  /*23c10*/  STL.64 [R1+0x198], R18 ;  /* 0x0001981201007387 */ /* 0x0003e80000100a00 */
[----:B-1----:R-:W2:Y:S04]  /*23c20*/  LDL.LU.64 R18, [R1+0x27f8] ;  /* 0x0027f80001127983 */ /* 0x002ea80000300a00 */
[----:B------:R-:W2:Y:S04]  /*23c30*/  LDL.LU.64 R16, [R1+0x27f0] ;  /* 0x0027f00001107983 */ /* 0x000ea80000300a00 */
[----:B------:R1:W-:Y:S02]  /*23c40*/  STL.64 [R1+0x27b8], R6 ;  /* 0x0027b80601007387 */ /* 0x0003e40000100a00 */
[----:B-1----:R-:W-:-:S02]  /*23c50*/  IMAD.MOV.U32 R6, RZ, RZ, R2 ;  /* 0x000000ffff067224 */ /* 0x002fc400078e0002 */
[----:B------:R-:W-:Y:S01]  /*23c60*/  IMAD.MOV.U32 R7, RZ, RZ, R0 ;  /* 0x000000ffff077224 */ /* 0x000fe200078e0000 */
[----:B------:R-:W3:Y:S04]  /*23c70*/  LDL.LU R2, [R1+0x27ec] ;  /* 0x0027ec0001027983 */ /* 0x000ee80000300800 */
[----:B------:R-:W3:Y:S02]  /*23c80*/  LDL.LU R0, [R1+0x27e8] ;  /* 0x0027e80001007983 */ /* 0x000ee40000300800 */
[----:B--2---:R-:W-:Y:S02]  /*23c90*/  HMMA.1688.F32.TF32 R4, R8, R6, R16 ;  /* 0x000000060804723c */ /* 0x004fe40000081010 */
[----:B------:R-:W2:Y:S04]  /*23ca0*/  LDL.LU.64 R18, [R1+0x27e0] ;  /* 0x0027e00001127983 */ /* 0x000ea80000300a00 */
[----:B------:R-:W2:-:S13]  /*23cb0*/  LDL.LU.64 R16, [R1+0x27d8] ;  /* 0x0027d80001107983 */ /* 0x000e9a0000300a00 */
[----:B------:R-:W-:Y:S04]  /*23cc0*/  STL.64 [R1+0x180], R4 ;  /* 0x0001800401007387 */ /* 0x000fe80000100a00 */
[----:B------:R2:W-:Y:S02]  /*23cd0*/  STL.64 [R1+0x188], R6 ;  /* 0x0001880601007387 */ /* 0x0005e40000100a00 */
[----:B--2---:R-:W-:Y:S02]  /*23ce0*/  HMMA.1688.F32.TF32 R4, R8, R22, R16 ;  /* 0x000000160804723c */ /* 0x004fe40000081010 */
[----:B------:R-:W2:-:S15]  /*23cf0*/  LDL.LU R16, [R1+0x130] ;  /* 0x0001300001107983 */ /* 0x000e9e0000300800 */
[----:B------:R-:W-:Y:S02]  /*23d00*/  NOP ;  /* 0x0000000000007918 */ /* 0x000fe40000000000 */
[----:B------:R1:W-:Y:S04]  /*23d10*/  STL.64 [R1+0x170], R4 ;  /* 0x0001700401007387 */ /* 0x0003e80000100a00 */
[----:B------:R1:W-:Y:S04]  /*23d20*/  STL.64 [R1+0x178], R6 ;  /* 0x0001780601007387 */ /* 0x0003e80000100a00 */
[----:B------:R-:W2:Y:S04]  /*23d30*/  LDL.LU R17, [R1+0x134] ;  /* 0x0001340001117983 */ /* 0x000ea80000300800 */
[----:B------:R-:W2:Y:S04]  /*23d40*/  LDL.LU R18, [R1+0x138] ;  /* 0x0001380001127983 */ /* 0x000ea80000300800 */
[----:B------:R-:W2:Y:S04]  /*23d50*/  LDL.LU R19, [R1+0x13c] ;  /* 0x00013c0001137983 */ /* 0x000ea80000300800 */
[----:B-1----:R-:W3:Y:S04]  /*23d60*/  LDL.LU R4, [R1+0x150] ;  /* 0x0001500001047983 */ /* 0x002ee80000300800 */
[----:B------:R-:W3:Y:S04]  /*23d70*/  LDL.LU R5, [R1+0x154] ;  /* 0x0001540001057983 */ /* 0x000ee80000300800 */
[----:B------:R-:W3:Y:S04]  /*23d80*/  LDL.LU R6, [R1+0x158] ;  /* 0x0001580001067983 */ /* 0x000ee80000300800 */
[----:B------:R-:W3:Y:S04]  /*23d90*/  LDL.LU R7, [R1+0x15c] ;  /* 0x00015c0001077983 */ /* 0x000ee80000300800 */
[----:B--2---:R1:W-:Y:S04]  /*23da0*/  STL.64 [R1+0x2798], R18 ;  /* 0x0027981201007387 */ /* 0x0043e80000100a00 */
[----:B------:R-:W-:Y:S04]  /*23db0*/  STL.64 [R1+0x2790], R16 ;  /* 0x0027901001007387 */ /* 0x000fe80000100a00 */
[----:B-1----:R-:W2:Y:S01]  /*23dc0*/  LDL.LU.64 R18, [R1+0x48] ;  /* 0x0000480001127983 */ /* 0x002ea20000300a00 */
[----:B----4-:R-:W-:Y:S03]  /*23dd0*/  HMMA.1688.F32.TF32 R8, R8, R26, R12 ;  /* 0x0000001a0808723c */ /* 0x010fe6000008100c */
[----:B--2---:R1:W-:Y:S04]  /*23de0*/  STL.64 [R1+0x27b0], R18 ;  /* 0x0027b01201007387 */ /* 0x0043e80000100a00 */
[----:B-1----:R-:W2:Y:S04]  /*23df0*/  LDL.LU.64 R18, [R1+0x58] ;  /* 0x0000580001127983 */ /* 0x002ea80000300a00 */
[----:B------:R-:W-:Y:S04]  /*23e00*/  STL.64 [R1+0x2758], R22 ;  /* 0x0027581601007387 */ /* 0x000fe80000100a00 */
[----:B---3--:R1:W-:Y:S04]  /*23e10*/  STL.64 [R1+0x2750], R20 ;  /* 0x0027501401007387 */ /* 0x0083e80000100a00 */
[----:B-1----:R-:W3:Y:S04]  /*23e20*/  LDL.LU R20, [R1+0x120] ;  /* 0x0001200001147983 */ /* 0x002ee80000300800 */
[----:B------:R-:W3:Y:S04]  /*23e30*/  LDL.LU R21, [R1+0x124] ;  /* 0x0001240001157983 */ /* 0x000ee80000300800 */
[----:B------:R-:W4:Y:S04]  /*23e40*/  LDL.LU R22, [R1+0x128] ;  /* 0x0001280001167983 */ /* 0x000f280000300800 */
[----:B------:R-:W4:Y:S04]  /*23e50*/  LDL.LU R23, [R1+0x12c] ;  /* 0x00012c0001177983 */ /* 0x000f280000300800 */
[----:B----4-:R-:W-:Y:S04]  /*23e60*/  STL.64 [R1+0x27a8], R22 ;  /* 0x0027a81601007387 */ /* 0x010fe80000100a00 */
[----:B---3--:R1:W-:Y:S04]  /*23e70*/  STL.64 [R1+0x27a0], R20 ;  /* 0x0027a01401007387 */ /* 0x0083e80000100a00 */
[----:B-1----:R-:W3:Y:S04]  /*23e80*/  LDL.LU R20, [R1+0x140] ;  /* 0x0001400001147983 */ /* 0x002ee80000300800 */
[----:B------:R-:W3:Y:S04]  /*23e90*/  LDL.LU R21, [R1+0x144] ;  /* 0x0001440001157983 */ /* 0x000ee80000300800 */
[----:B------:R-:W3:Y:S04]  /*23ea0*/  LDL.LU R22, [R1+0x148] ;  /* 0x0001480001167983 */ /* 0x000ee80000300800 */
[----:B------:R-:W3:Y:S04]  /*23eb0*/  LDL.LU R23, [R1+0x14c] ;  /* 0x00014c0001177983 */ /* 0x000ee80000300800 */
[----:B------:R-:W2:Y:S04]  /*23ec0*/  LDL.LU.64 R14, [R1+0x27d0] ;  /* 0x0027d000010e7983 */ /* 0x000ea80000300a00 */
[----:B------:R-:W2:Y:S04]  /*23ed0*/  LDL.LU.64 R12, [R1+0x27c8] ;  /* 0x0027c800010c7983 */ /* 0x000ea80000300a00 */
[----:B------:R1:W-:Y:S04]  /*23ee0*/  STL.64 [R1+0x2748], R26 ;  /* 0x0027481a01007387 */ /* 0x0003e80000100a00 */
[----:B------:R-:W-:Y:S04]  /*23ef0*/  STL.64 [R1+0x2740], R24 ;  /* 0x0027401801007387 */ /* 0x000fe80000100a00 */
[----:B------:R4:W-:Y:S04]  /*23f00*/  STL.64 [R1+0x160], R8 ;  /* 0x0001600801007387 */ /* 0x0009e80000100a00 */
[----:B------:R4:W-:Y:S04]  /*23f10*/  STL.64 [R1+0x168], R10 ;  /* 0x0001680a01007387 */ /* 0x0009e80000100a00 */
[----:B-1----:R-:W2:Y:S04]  /*23f20*/  LDL.LU.64 R26, [R1+0x38] ;  /* 0x00003800011a7983 */ /* 0x002ea80000300a00 */
[----:B----4-:R-:W4:Y:S04]  /*23f30*/  LDL.LU R8, [R1+0x70] ;  /* 0x0000700001087983 */ /* 0x010f280000300800 */
        /* <DEDUP_REMOVED lines=9> */
[----:B------:R-:W-:Y:S03]  /*23fd0*/  HMMA.1688.F32.TF32 R4, R12, R18, R4 ;  /* 0x000000120c04723c */ /* 0x000fe60000081004 */
[----:B----4-:R1:W-:Y:S04]  /*23fe0*/  STL.64 [R1+0x26d8], R10 ;  /* 0x0026d80a01007387 */ /* 0x0103e80000100a00 */
[----:B--2---:R-:W-:Y:S01]  /*23ff0*/  STL.64 [R1+0x26d0], R8 ;  /* 0x0026d00801007387 */ /* 0x004fe20000100a00 */
[----:B-1----:R-:W-:-:S03]  /*24000*/  IMAD.MOV.U32 R10, RZ, RZ, R28 ;  /* 0x000000ffff0a7224 */ /* 0x002fc600078e001c */
[----:B------:R-:W2:Y:S01]  /*24010*/  LDL.LU R28, [R1+0x27c4] ;  /* 0x0027c400011c7983 */ /* 0x000ea20000300800 */
[----:B------:R-:W-:-:S03]  /*24020*/  IMAD.MOV.U32 R11, RZ, RZ, R3 ;  /* 0x000000ffff0b7224 */ /* 0x000fc600078e0003 */
[----:B------:R-:W4:Y:S04]  /*24030*/  LDL.LU R3, [R1+0x27c0] ;  /* 0x0027c00001037983 */ /* 0x000f280000300800 */
[----:B------:R1:W-:Y:S04]  /*24040*/  STL.64 [R1+0x150], R4 ;  /* 0x0001500401007387 */ /* 0x0003e80000100a00 */
[----:B------:R3:W-:Y:S01]  /*24050*/  STL.64 [R1+0x158], R6 ;  /* 0x0001580601007387 */ /* 0x0007e20000100a00 */
[----:B-1----:R-:W-:Y:S02]  /*24060*/  IMAD.MOV.U32 R5, RZ, RZ, R18 ;  /* 0x000000ffff057224 */ /* 0x002fe400078e0012 */
[----:B------:R-:W-:Y:S01]  /*24070*/  IMAD.MOV.U32 R4, RZ, RZ, R19 ;  /* 0x000000ffff047224 */ /* 0x000fe200078e0013 */
[----:B---3--:R-:W3:Y:S04]  /*24080*/  LDL.LU.64 R6, [R1+0x27b8] ;  /* 0x0027b80001067983 */ /* 0x008ee80000300a00 */
        /* <DEDUP_REMOVED lines=9> */
[----:B------:R-:W3:Y:S04]  /*24120*/  LDL.LU.64 R18, [R1+0x2798] ;  /* 0x0027980001127983 */ /* 0x000ee80000300a00 */
[----:B------:R-:W3:Y:S01]  /*24130*/  LDL.LU.64 R16, [R1+0x2790] ;  /* 0x0027900001107983 */ /* 0x000ee20000300a00 */
[C---:B--2---:R-:W-:Y:S08]  /*24140*/  HMMA.1688.F32.TF32 R20, R12.reuse, R10, R20 ;  /* 0x0000000a0c14723c */ /* 0x044ff00000081014 */
[----:B---3--:R-:W-:-:S15]  /*24150*/  HMMA.1688.F32.TF32 R16, R12, R26, R16 ;  /* 0x0000001a0c10723c */ /* 0x008fde0000081010 */
[----:B------:R-:W-:-:S04]  /*24160*/  NOP ;  /* 0x0000000000007918 */ /* 0x000fc80000000000 */
[----:B------:R1:W-:Y:S04]  /*24170*/  STL.64 [R1+0x130], R16 ;  /* 0x0001301001007387 */ /* 0x0003e80000100a00 */
[----:B------:R-:W-:Y:S04]  /*24180*/  STL.64 [R1+0x138], R18 ;  /* 0x0001381201007387 */ /* 0x000fe80000100a00 */
[----:B------:R2:W-:Y:S01]  /*24190*/  STL.64 [R1+0x26e8], R10 ;  /* 0x0026e80a01007387 */ /* 0x0005e20000100a00 */
[----:B-1----:R-:W-:Y:S02]  /*241a0*/  IMAD.MOV.U32 R17, RZ, RZ, R26 ;  /* 0x000000ffff117224 */ /* 0x002fe400078e001a */
[----:B------:R-:W-:Y:S01]  /*241b0*/  IMAD.MOV.U32 R16, RZ, RZ, R27 ;  /* 0x000000ffff107224 */ /* 0x000fe200078e001b */
[----:B------:R-:W-:Y:S01]  /*241c0*/  STL.64 [R1+0x120], R20 ;  /* 0x0001201401007387 */ /* 0x000fe20000100a00 */
[----:B--2---:R-:W-:-:S02]  /*241d0*/  IMAD.MOV.U32 R10, RZ, RZ, R17 ;  /* 0x000000ffff0a7224 */ /* 0x004fc400078e0011 */
[----:B------:R-:W-:Y:S01]  /*241e0*/  IMAD.MOV.U32 R11, RZ, RZ, R16 ;  /* 0x000000ffff0b7224 */ /* 0x000fe200078e0010 */
[----:B------:R-:W-:Y:S04]  /*241f0*/  STL.64 [R1+0x128], R22 ;  /* 0x0001281601007387 */ /* 0x000fe80000100a00 */
[----:B------:R-:W-:Y:S04]  /*24200*/  STL.64 [R1+0x2700], R10 ;  /* 0x0027000a01007387 */ /* 0x000fe80000100a00 */
[----:B------:R-:W2:Y:S04]  /*24210*/  LDL.LU R16, [R1+0xe0] ;  /* 0x0000e00001107983 */ /* 0x000ea80000300800 */
[----:B------:R-:W2:Y:S04]  /*24220*/  LDL.LU R17, [R1+0xe4] ;  /* 0x0000e40001117983 */ /* 0x000ea80000300800 */
[----:B------:R-:W3:Y:S04]  /*24230*/  LDL.LU R18, [R1+0xe8] ;  /* 0x0000e80001127983 */ /* 0x000ee80000300800 */
[----:B------:R-:W3:Y:S04]  /*24240*/  LDL.LU R19, [R1+0xec] ;  /* 0x0000ec0001137983 */ /* 0x000ee80000300800 */
[----:B---3--:R-:W-:Y:S04]  /*24250*/  STL.64 [R1+0x2768], R18 ;  /* 0x0027681201007387 */ /* 0x008fe80000100a00 */
        /* <DEDUP_REMOVED lines=10> */
[----:B------:R-:W2:Y:S01]  /*24300*/  LDL.LU R19, [R1+0x11c] ;  /* 0x00011c0001137983 */ /* 0x000ea20000300800 */
[----:B------:R-:W-:-:S02]  /*24310*/  IMAD.MOV.U32 R10, RZ, RZ, R9 ;  /* 0x000000ffff0a7224 */ /* 0x000fc400078e0009 */
[----:B------:R-:W-:Y:S01]  /*24320*/  IMAD.MOV.U32 R11, RZ, RZ, R8 ;  /* 0x000000ffff0b7224 */ /* 0x000fe200078e0008 */
[----:B------:R-:W3:Y:S04]  /*24330*/  LDL.LU.64 R22, [R1+0x8] ;  /* 0x0000080001167983 */ /* 0x000ee80000300a00 */
[----:B------:R-:W3:Y:S04]  /*24340*/  LDL.LU R24, [R1+0xf0] ;  /* 0x0000f00001187983 */ /* 0x000ee80000300800 */
[----:B------:R-:W3:Y:S04]  /*24350*/  LDL.LU R25, [R1+0xf4] ;  /* 0x0000f40001197983 */ /* 0x000ee80000300800 */
[----:B------:R-:W3:Y:S04]  /*24360*/  LDL.LU R26, [R1+0xf8] ;  /* 0x0000f800011a7983 */ /* 0x000ee80000300800 */
[----:B------:R-:W3:Y:S04]  /*24370*/  LDL.LU R27, [R1+0xfc] ;  /* 0x0000fc00011b7983 */ /* 0x000ee80000300800 */
[----:B------:R1:W-:Y:S02]  /*24380*/  STL.64 [R1+0x2718], R10 ;  /* 0x0027180a01007387 */ /* 0x0003e40000100a00 */
[----:B-1----:R-:W-:-:S02]  /*24390*/  IMAD.MOV.U32 R11, RZ, RZ, R4 ;  /* 0x000000ffff0b7224 */ /* 0x002fc400078e0004 */
[----:B------:R-:W-:Y:S01]  /*243a0*/  IMAD.MOV.U32 R10, RZ, RZ, R5 ;  /* 0x000000ffff0a7224 */ /* 0x000fe200078e0005 */
[----:B--2---:R-:W-:-:S15]  /*243b0*/  HMMA.1688.F32.TF32 R16, R12, R6, R16 ;  /* 0x000000060c10723c */ /* 0x004fde0000081010 */
[----:B------:R-:W-:-:S04]  /*243c0*/  NOP ;  /* 0x0000000000007918 */ /* 0x000fc80000000000 */
[----:B------:R-:W-:Y:S04]  /*243d0*/  STL.64 [R1+0x110], R16 ;  /* 0x0001101001007387 */ /* 0x000fe80000100a00 */
[----:B------:R1:W-:Y:S04]  /*243e0*/  STL.64 [R1+0x118], R18 ;  /* 0x0001181201007387 */ /* 0x0003e80000100a00 */
[----:B-1----:R-:W3:Y:S04]  /*243f0*/  LDL.LU.64 R18, [R1+0x2788] ;  /* 0x0027880001127983 */ /* 0x002ee80000300a00 */
[----:B------:R-:W3:Y:S04]  /*24400*/  LDL.LU.64 R16, [R1+0x2780] ;  /* 0x0027800001107983 */ /* 0x000ee80000300a00 */
        /* <DEDUP_REMOVED lines=8> */
[----:B------:R-:W2:Y:S01]  /*24490*/  LDL.LU R5, [R1+0xb4] ;  /* 0x0000b40001057983 */ /* 0x000ea20000300800 */
[----:B----4-:R-:W-:-:S02]  /*244a0*/  IMAD.MOV.U32 R6, RZ, RZ, R3 ;  /* 0x000000ffff067224 */ /* 0x010fc400078e0003 */
[----:B------:R-:W-:Y:S01]  /*244b0*/  IMAD.MOV.U32 R7, RZ, RZ, R28 ;  /* 0x000000ffff077224 */ /* 0x000fe200078e001c */
[----:B------:R-:W4:Y:S04]  /*244c0*/  LDL.LU R3, [R1+0x2778] ;  /* 0x0027780001037983 */ /* 0x000f280000300800 */
[----:B------:R-:W3:Y:S04]  /*244d0*/  LDL.LU R28, [R1+0x2774] ;  /* 0x00277400011c7983 */ /* 0x000ee80000300800 */
[----:B------:R-:W-:Y:S04]  /*244e0*/  STL.64 [R1+0x2710], R6 ;  /* 0x0027100601007387 */ /* 0x000fe80000100a00 */
[----:B--2---:R1:W-:Y:S04]  /*244f0*/  STL.64 [R1+0x2708], R4 ;  /* 0x0027080401007387 */ /* 0x0043e80000100a00 */
[----:B-1----:R-:W2:Y:S04]  /*24500*/  LDL.LU R4, [R1+0xc0] ;  /* 0x0000c00001047983 */ /* 0x002ea80000300800 */
[----:B------:R-:W2:Y:S04]  /*24510*/  LDL.LU R5, [R1+0xc4] ;  /* 0x0000c40001057983 */ /* 0x000ea80000300800 */
[----:B------:R-:W2:Y:S04]  /*24520*/  LDL.LU R6, [R1+0xc8] ;  /* 0x0000c80001067983 */ /* 0x000ea80000300800 */
[----:B------:R-:W2:Y:S01]  /*24530*/  LDL.LU R7, [R1+0xcc] ;  /* 0x0000cc0001077983 */ /* 0x000ea20000300800 */
[----:B---3--:R-:W-:Y:S01]  /*24540*/  HMMA.1688.F32.TF32 R16, R12, R22, R16 ;  /* 0x000000160c10723c */ /* 0x008fe20000081010 */
[----:B------:R-:W-:-:S02]  /*24550*/  IMAD.MOV.U32 R8, RZ, RZ, R22 ;  /* 0x000000ffff087224 */ /* 0x000fc400078e0016 */
[----:B--2---:R1:W-:Y:S04]  /*24560*/  STL.64 [R1+0x2728], R6 ;  /* 0x0027280601007387 */ /* 0x0043e80000100a00 */
[----:B------:R2:W-:Y:S01]  /*24570*/  STL.64 [R1+0x2720], R4 ;  /* 0x0027200401007387 */ /* 0x0005e20000100a00 */
[----:B-1----:R-:W-:-:S03]  /*24580*/  IMAD.MOV.U32 R6, RZ, RZ, R28 ;  /* 0x000000ffff067224 */ /* 0x002fc600078e001c */
[----:B--2---:R-:W2:Y:S04]  /*24590*/  LDL.LU R4, [R1+0xd0] ;  /* 0x0000d00001047983 */ /* 0x004ea80000300800 */
[----:B------:R-:W2:Y:S01]  /*245a0*/  LDL.LU R5, [R1+0xd4] ;  /* 0x0000d40001057983 */ /* 0x000ea20000300800 */
[----:B----4-:R-:W-:-:S03]  /*245b0*/  IMAD.MOV.U32 R7, RZ, RZ, R3 ;  /* 0x000000ffff077224 */ /* 0x010fc600078e0003 */
[----:B------:R-:W3:Y:S01]  /*245c0*/  LDL.LU R28, [R1+0x2770] ;  /* 0x00277000011c7983 */ /* 0x000ee20000300800 */
[----:B------:R-:W-:-:S03]  /*245d0*/  IMAD.MOV.U32 R3, RZ, RZ, R23 ;  /* 0x000000ffff037224 */ /* 0x000fc600078e0017 */
[----:B------:R-:W-:Y:S04]  /*245e0*/  STL.64 [R1+0x100], R16 ;  /* 0x0001001001007387 */ /* 0x000fe80000100a00 */
[----:B------:R1:W-:Y:S04]  /*245f0*/  STL.64 [R1+0x108], R18 ;  /* 0x0001081201007387 */ /* 0x0003e80000100a00 */
[----:B-1----:R-:W4:Y:S04]  /*24600*/  LDL.LU.64 R18, [R1+0x2768] ;  /* 0x0027680001127983 */ /* 0x002f280000300a00 */
[----:B------:R-:W4:Y:S04]  /*24610*/  LDL.LU.64 R16, [R1+0x2760] ;  /* 0x0027600001107983 */ /* 0x000f280000300a00 */
[----:B------:R-:W2:Y:S04]  /*24620*/  LDL.LU.64 R22, [R1+0x2758] ;  /* 0x0027580001167983 */ /* 0x000ea80000300a00 */
[----:B------:R-:W3:Y:S01]  /*24630*/  LDL.LU.64 R20, [R1+0x2750] ;  /* 0x0027500001147983 */ /* 0x000ee20000300a00 */
[----:B--2---:R-:W-:-:S15]  /*24640*/  HMMA.1688.F32.TF32 R24, R12, R22, R24 ;  /* 0x000000160c18723c */ /* 0x004fde0000081018 */
[----:B------:R-:W-:-:S04]  /*24650*/  NOP ;  /* 0x0000000000007918 */ /* 0x000fc80000000000 */
[----:B------:R-:W-:Y:S04]  /*24660*/  STL.64 [R1+0xf0], R24 ;  /* 0x0000f01801007387 */ /* 0x000fe80000100a00 */
[----:B------:R1:W-:Y:S04]  /*24670*/  STL.64 [R1+0xf8], R26 ;  /* 0x0000f81a01007387 */ /* 0x0003e80000100a00 */
[----:B-1----:R-:W4:Y:S04]  /*24680*/  LDL.LU.64 R26, [R1+0x2748] ;  /* 0x00274800011a7983 */ /* 0x002f280000300a00 */
[----:B------:R-:W2:Y:S01]  /*24690*/  LDL.LU.64 R24, [R1+0x2740] ;  /* 0x0027400001187983 */ /* 0x000ea20000300a00 */
[----:B----4-:R-:W-:Y:S03]  /*246a0*/  HMMA.1688.F32.TF32 R12, R12, R26, R16 ;  /* 0x0000001a0c0c723c */ /* 0x010fe60000081010 */
[----:B------:R-:W4:Y:S04]  /*246b0*/  LDL.LU.64 R18, [R1+0x2738] ;  /* 0x0027380001127983 */ /* 0x000f280000300a00 */
[----:B------:R-:W4:-:S12]  /*246c0*/  LDL.LU.64 R16, [R1+0x2730] ;  /* 0x0027300001107983 */ /* 0x000f180000300a00 */
[----:B------:R-:W-:Y:S04]  /*246d0*/  STL.64 [R1+0xe0], R12 ;  /* 0x0000e00c01007387 */ /* 0x000fe80000100a00 */
[----:B------:R1:W-:Y:S02]  /*246e0*/  STL.64 [R1+0xe8], R14 ;  /* 0x0000e80e01007387 */ /* 0x0003e40000100a00 */
[----:B-1----:R-:W-:Y:S02]  /*246f0*/  IMAD.MOV.U32 R14, RZ, RZ, R8 ;  /* 0x000000ffff0e7224 */ /* 0x002fe400078e0008 */
[----:B------:R-:W-:Y:S01]  /*24700*/  IMAD.MOV.U32 R15, RZ, RZ, R3 ;  /* 0x000000ffff0f7224 */ /* 0x000fe200078e0003 */
[----:B----4-:R-:W-:Y:S01]  /*24710*/  HMMA.1688.F32.TF32 R8, R16, R10, R4 ;  /* 0x0000000a1008723c */ /* 0x010fe20000081004 */
[----:B------:R-:W4:Y:S04]  /*24720*/  LDL.LU.64 R6, [R1+0x2728] ;  /* 0x0027280001067983 */ /* 0x000f280000300a00 */
[----:B------:R-:W4:-:S14]  /*24730*/  LDL.LU.64 R4, [R1+0x2720] ;  /* 0x0027200001047983 */ /* 0x000f1c0000300a00 */
[----:B------:R-:W-:Y:S01]  /*24740*/  STL.64 [R1+0xd0], R8 ;  /* 0x0000d00801007387 */ /* 0x000fe20000100a00 */
[----:B------:R-:W-:-:S03]  /*24750*/  IMAD.MOV.U32 R3, RZ, RZ, R11 ;  /* 0x000000ffff037224 */ /* 0x000fc600078e000b */
[----:B------:R1:W-:Y:S04]  /*24760*/  STL [R1+0xd8], R10 ;  /* 0x0000d80a01007387 */ /* 0x0003e80000100800 */
[----:B-1----:R-:W4:Y:S04]  /*24770*/  LDL.LU.64 R10, [R1+0x2718] ;  /* 0x00271800010a7983 */ /* 0x002f280000300a00 */
[----:B------:R-:W-:Y:S01]  /*24780*/  STL [R1+0x2568], R3 ;  /* 0x0025680301007387 */ /* 0x000fe20000100800 */
[----:B----4-:R-:W-:Y:S03]  /*24790*/  HMMA.1688.F32.TF32 R8, R16, R10, R4 ;  /* 0x0000000a1008723c */ /* 0x010fe60000081004 */
[----:B------:R-:W4:Y:S04]  /*247a0*/  LDL.LU.64 R6, [R1+0x2710] ;  /* 0x0027100001067983 */ /* 0x000f280000300a00 */
[----:B------:R-:W4:-:S12]  /*247b0*/  LDL.LU.64 R4, [R1+0x2708] ;  /* 0x0027080001047983 */ /* 0x000f180000300a00 */
[----:B------:R-:W-:Y:S04]  /*247c0*/  STL.64 [R1+0xc0], R8 ;  /* 0x0000c00801007387 */ /* 0x000fe80000100a00 */
[----:B------:R1:W-:Y:S04]  /*247d0*/  STL.64 [R1+0xc8], R10 ;  /* 0x0000c80a01007387 */ /* 0x0003e80000100a00 */
[----:B-1----:R-:W4:Y:S02]  /*247e0*/  LDL.LU.64 R10, [R1+0x2700] ;  /* 0x00270000010a7983 */ /* 0x002f240000300a00 */
[----:B----4-:R-:W-:Y:S02]  /*247f0*/  HMMA.1688.F32.TF32 R8, R16, R10, R4 ;  /* 0x0000000a1008723c */ /* 0x010fe40000081004 */
[----:B------:R-:W4:Y:S04]  /*24800*/  LDL.LU.64 R6, [R1+0x26f8] ;  /* 0x0026f80001067983 */ /* 0x000f280000300a00 */
[----:B------:R-:W4:-:S13]  /*24810*/  LDL.LU.64 R4, [R1+0x26f0] ;  /* 0x0026f00001047983 */ /* 0x000f1a0000300a00 */
[----:B------:R-:W-:Y:S01]  /*24820*/  STL.64 [R1+0xb0], R8 ;  /* 0x0000b00801007387 */ /* 0x000fe20000100a00 */
[----:B------:R-:W-:-:S03]  /*24830*/  IMAD.MOV.U32 R3, RZ, RZ, R11 ;  /* 0x000000ffff037224 */ /* 0x000fc600078e000b */
[----:B------:R1:W-:Y:S04]  /*24840*/  STL [R1+0xb8], R10 ;  /* 0x0000b80a01007387 */ /* 0x0003e80000100800 */
[----:B-1----:R-:W4:Y:S04]  /*24850*/  LDL.LU.64 R10, [R1+0x26e8] ;  /* 0x0026e800010a7983 */ /* 0x002f280000300a00 */
[----:B------:R-:W-:Y:S01]  /*24860*/  STL [R1+0x25b8], R3 ;  /* 0x0025b80301007387 */ /* 0x000fe20000100800 */
[----:B----4-:R-:W-:Y:S03]  /*24870*/  HMMA.1688.F32.TF32 R8, R16, R10, R4 ;  /* 0x0000000a1008723c */ /* 0x010fe60000081004 */
[----:B------:R-:W4:-:S15]  /*24880*/  LDL.LU.64 R6, [R1+0x26e0] ;  /* 0x0026e00001067983 */ /* 0x000f1e0000300a00 */
[----:B------:R-:W-:Y:S01]  /*24890*/  NOP ;  /* 0x0000000000007918 */ /* 0x000fe20000000000 */
[----:B------:R-:W-:Y:S04]  /*248a0*/  STL.64 [R1+0xa0], R8 ;  /* 0x0000a00801007387 */ /* 0x000fe80000100a00 */
[----:B------:R1:W-:Y:S04]  /*248b0*/  STL.64 [R1+0xa8], R10 ;  /* 0x0000a80a01007387 */ /* 0x0003e80000100a00 */
[----:B-1----:R-:W4:Y:S04]  /*248c0*/  LDL.LU.64 R10, [R1+0x26d8] ;  /* 0x0026d800010a7983 */ /* 0x002f280000300a00 */
[----:B------:R-:W4:Y:S02]  /*248d0*/  LDL.LU.64 R8, [R1+0x26d0] ;  /* 0x0026d00001087983 */ /* 0x000f240000300a00 */
[----:B----4-:R-:W-:Y:S02]  /*248e0*/  HMMA.1688.F32.TF32 R4, R16, R6, R8 ;  /* 0x000000061004723c */ /* 0x010fe40000081008 */
[----:B------:R-:W4:Y:S04]  /*248f0*/  LDL.LU.64 R10, [R1+0x26c8] ;  /* 0x0026c800010a7983 */ /* 0x000f280000300a00 */
[----:B------:R-:W4:-:S13]  /*24900*/  LDL.LU.64 R8, [R1+0x26c0] ;  /* 0x0026c00001087983 */ /* 0x000f1a0000300a00 */
        /* <DEDUP_REMOVED lines=8> */
[----:B------:R4:W-:Y:S02]  /*24990*/  STL.64 [R1+0x88], R14 ;  /* 0x0000880e01007387 */ /* 0x0009e40000100a00 */
[C---:B----4-:R-:W-:Y:S02]  /*249a0*/  HMMA.1688.F32.TF32 R12, R16.reuse, R22, R8 ;  /* 0x00000016100c723c */ /* 0x050fe40000081008 */
[----:B------:R-:W-:Y:S04]  /*249b0*/  LDS R10, [R0+UR12+0x84880] ;  /* 0x0848800c000a7984 */ /* 0x000fe80008000800 */
[----:B------:R-:W1:Y:S04]  /*249c0*/  LDS R11, [R2+UR12+0x84880] ;  /* 0x0848800c020b7984 */ /* 0x000e680008000800 */
[----:B------:R-:W-:Y:S04]  /*249d0*/  LDS R8, [R0+UR12+0x84080] ;  /* 0x0840800c00087984 */ /* 0x000fe80008000800 */
[----:B------:R-:W4:Y:S05]  /*249e0*/  LDS R9, [R2+UR12+0x84080] ;  /* 0x0840800c02097984 */ /* 0x000f2a0008000800 */
[----:B------:R-:W-:Y:S04]  /*249f0*/  STL.64 [R1+0x24a0], R14 ;  /* 0x0024a00e01007387 */ /* 0x000fe80000100a00 */
[----:B------:R-:W-:Y:S04]  /*24a00*/  STL.64 [R1+0x2498], R12 ;  /* 0x0024980c01007387 */ /* 0x000fe80000100a00 */
[----:B---3--:R-:W-:Y:S01]  /*24a10*/  LDSM.16.M88.4 R12, [R28+UR13+0x10080] ;  /* 0x0100800d1c0c783b */ /* 0x008fe20008000200 */
[----:B--2---:R-:W-:Y:S03]  /*24a20*/  HMMA.1688.F32.TF32 R16, R16, R26, R4 ;  /* 0x0000001a1010723c */ /* 0x004fe60000081004 */
[----:B------:R-:W-:Y:S04]  /*24a30*/  LDS R4, [R0+UR12+0x84000] ;  /* 0x0840000c00047984 */ /* 0x000fe80008000800 */
[----:B------:R-:W-:Y:S04]  /*24a40*/  LDS R6, [R0+UR12+0x84800] ;  /* 0x0848000c00067984 */ /* 0x000fe80008000800 */
[----:B------:R-:W-:Y:S04]  /*24a50*/  LDS R5, [R2+UR12+0x84000] ;  /* 0x0840000c02057984 */ /* 0x000fe80008000800 */
[----:B------:R-:W-:Y:S04]  /*24a60*/  LDS R7, [R2+UR12+0x84800] ;  /* 0x0848000c02077984 */ /* 0x000fe80008000800 */
[----:B------:R-:W-:Y:S04]  /*24a70*/  STL.64 [R1+0x24b0], R18 ;  /* 0x0024b01201007387 */ /* 0x000fe80000100a00 */
[----:B------:R-:W-:Y:S04]  /*24a80*/  STL.64 [R1+0x24a8], R16 ;  /* 0x0024a81001007387 */ /* 0x000fe80000100a00 */
[----:B------:R-:W-:Y:S04]  /*24a90*/  STL [R1+0x25bc], R0 ;  /* 0x0025bc0001007387 */ /* 0x000fe80000100800 */
[----:B-1----:R-:W-:Y:S04]  /*24aa0*/  STL.64 [R1+0x2620], R10 ;  /* 0x0026200a01007387 */ /* 0x002fe80000100a00 */
[----:B----4-:R-:W-:Y:S04]  /*24ab0*/  STL.64 [R1+0x2618], R8 ;  /* 0x0026180801007387 */ /* 0x010fe80000100a00 */
[----:B------:R-:W1:Y:S04]  /*24ac0*/  LDSM.16.M88.4 R8, [R28+UR13+0x80] ;  /* 0x0000800d1c08783b */ /* 0x000e680008000200 */
[----:B------:R-:W2:Y:S04]  /*24ad0*/  LDSM.16.M88.4 R16, [R28+UR13+0x8080] ;  /* 0x0080800d1c10783b */ /* 0x000ea80008000200 */
[----:B-1----:R1:W-:Y:S04]  /*24ae0*/  STL.64 [R1+0x50], R8 ;  /* 0x0000500801007387 */ /* 0x0023e80000100a00 */
[----:B------:R3:W-:Y:S04]  /*24af0*/  STL.64 [R1+0x58], R10 ;  /* 0x0000580a01007387 */ /* 0x0007e80000100a00 */
[----:B-1----:R-:W4:Y:S04]  /*24b00*/  LDL.LU R8, [R1+0x230] ;  /* 0x0002300001087983 */ /* 0x002f280000300800 */
[----:B--2---:R-:W-:Y:S04]  /*24b10*/  STL.64 [R1+0x40], R16 ;  /* 0x0000401001007387 */ /* 0x004fe80000100a00 */
[----:B------:R-:W-:Y:S04]  /*24b20*/  STL.64 [R1+0x48], R18 ;  /* 0x0000481201007387 */ /* 0x000fe80000100a00 */
[----:B------:R-:W-:Y:S04]  /*24b30*/  STL.64 [R1+0x30], R12 ;  /* 0x0000300c01007387 */ /* 0x000fe80000100a00 */
[----:B------:R-:W-:Y:S04]  /*24b40*/  STL.64 [R1+0x38], R14 ;  /* 0x0000380e01007387 */ /* 0x000fe80000100a00 */
[----:B------:R-:W4:Y:S04]  /*24b50*/  LDL.LU R9, [R1+0x234] ;  /* 0x0002340001097983 */ /* 0x000f280000300800 */
[----:B---3--:R-:W2:Y:S04]  /*24b60*/  LDL.LU R10, [R1+0x238] ;  /* 0x00023800010a7983 */ /* 0x008ea80000300800 */
[----:B------:R-:W2:Y:S04]  /*24b70*/  LDL.LU R11, [R1+0x23c] ;  /* 0x00023c00010b7983 */ /* 0x000ea80000300800 */
[----:B------:R-:W1:Y:S04]  /*24b80*/  LDSM.16.M88.4 R12, [R28+UR13+0x18080] ;  /* 0x0180800d1c0c783b */ /* 0x000e680008000200 */
[----:B------:R-:W-:Y:S04]  /*24b90*/  LDSM.16.M88.4 R16, [R28+UR13+0x20080] ;  /* 0x0200800d1c10783b */ /* 0x000fe80008000200 */
[----:B--2---:R-:W-:Y:S04]  /*24ba0*/  STL.64 [R1+0x2678], R10 ;  /* 0x0026780a01007387 */ /* 0x004fe80000100a00 */
[----:B----4-:R2:W-:Y:S04]  /*24bb0*/  STL.64 [R1+0x2670], R8 ;  /* 0x0026700801007387 */ /* 0x0105e80000100a00 */
[----:B--2---:R-:W2:Y:S04]  /*24bc0*/  LDL.LU R8, [R1+0x240] ;  /* 0x0002400001087983 */ /* 0x004ea80000300800 */
[----:B------:R-:W2:Y:S01]  /*24bd0*/  LDL.LU R9, [R1+0x244] ;  /* 0x0002440001097983 */ /* 0x000ea20000300800 */
[----:B------:R-:W-:-:S02]  /*24be0*/  IMAD.MOV.U32 R10, RZ, RZ, R21 ;  /* 0x000000ffff0a7224 */ /* 0x000fc400078e0015 */
[----:B------:R-:W-:Y:S02]  /*24bf0*/  IMAD.MOV.U32 R11, RZ, RZ, R20 ;  /* 0x000000ffff0b7224 */ /* 0x000fe400078e0014 */
[----:B------:R-:W3:Y:S04]  /*24c00*/  LDSM.16.M88.4 R20, [R28+UR13+0x30080] ;  /* 0x0300800d1c14783b */ /* 0x000ee80008000200 */
[----:B------:R-:W-:Y:S01]  /*24c10*/  STL.64 [R1+0x2688], R10 ;  /* 0x0026880a01007387 */ /* 0x000fe20000100a00 */
[----:B-1----:R-:W-:Y:S02]  /*24c20*/  IMAD.MOV.U32 R3, RZ, RZ, R12 ;  /* 0x000000ffff037224 */ /* 0x002fe400078e000c */
[----:B------:R-:W-:Y:S01]  /*24c30*/  IMAD.MOV.U32 R0, RZ, RZ, R13 ;  /* 0x000000ffff007224 */ /* 0x000fe200078e000d */
[----:B--2---:R1:W-:Y:S04]  /*24c40*/  STL.64 [R1+0x2680], R8 ;  /* 0x0026800801007387 */ /* 0x0043e80000100a00 */
[----:B-1----:R-:W2:Y:S04]  /*24c50*/  LDL.64 R8, [R1+0x50] ;  /* 0x0000500001087983 */ /* 0x002ea80000100a00 */
[----:B------:R-:W-:Y:S04]  /*24c60*/  STL.64 [R1+0x20], R12 ;  /* 0x0000200c01007387 */ /* 0x000fe80000100a00 */
[----:B------:R-:W-:Y:S04]  /*24c70*/  STL.64 [R1+0x28], R14 ;  /* 0x0000280e01007387 */ /* 0x000fe80000100a00 */
[----:B---3--:R-:W-:Y:S04]  /*24c80*/  STL [R1+0x2454], R22 ;  /* 0x0024541601007387 */ /* 0x008fe80000100800 */
[----:B------:R-:W-:Y:S04]  /*24c90*/  STL.64 [R1+0x18], R18 ;  /* 0x0000181201007387 */ /* 0x000fe80000100a00 */
[----:B------:R1:W-:Y:S04]  /*24ca0*/  STL.64 [R1+0x2640], R16 ;  /* 0x0026401001007387 */ /* 0x0003e80000100a00 */
[----:B------:R-:W3:Y:S01]  /*24cb0*/  LDSM.16.M88.4 R12, [R28+UR13+0x28080] ;  /* 0x0280800d1c0c783b */ /* 0x000ee20008000200 */
[----:B-1----:R-:W-:-:S02]  /*24cc0*/  IMAD.MOV.U32 R16, RZ, RZ, R3 ;  /* 0x000000ffff107224 */ /* 0x002fc400078e0003 */
[----:B------:R-:W-:-:S05]  /*24cd0*/  IMAD.MOV.U32 R17, RZ, RZ, R0 ;  /* 0x000000ffff117224 */ /* 0x000fca00078e0000 */
[----:B------:R1:W-:Y:S04]  /*24ce0*/  STL.64 [R1+0x2658], R16 ;  /* 0x0026581001007387 */ /* 0x0003e80000100a00 */
[----:B-1----:R-:W4:Y:S04]  /*24cf0*/  LDL.64 R16, [R1+0x40] ;  /* 0x0000400001107983 */ /* 0x002f280000100a00 */
        /* <DEDUP_REMOVED lines=8> */
[----:B------:R1:W-:Y:S02]  /*24d80*/  STL.64 [R1+0x2638], R20 ;  /* 0x0026381401007387 */ /* 0x0003e40000100a00 */
[----:B-1----:R-:W-:-:S02]  /*24d90*/  IMAD.MOV.U32 R20, RZ, RZ, R29 ;  /* 0x000000ffff147224 */ /* 0x002fc400078e001d */
[----:B------:R-:W3:Y:S01]  /*24da0*/  LDL.LU R29, [R1+0x269c] ;  /* 0x00269c00011d7983 */ /* 0x000ee20000300800 */
[----:B------:R-:W-:-:S03]  /*24db0*/  IMAD.MOV.U32 R21, RZ, RZ, R24 ;  /* 0x000000ffff157224 */ /* 0x000fc600078e0018 */
[----:B------:R-:W4:Y:S04]  /*24dc0*/  LDL.LU R24, [R1+0x2698] ;  /* 0x0026980001187983 */ /* 0x000f280000300800 */
[----:B------:R-:W2:Y:S04]  /*24dd0*/  LDL.LU R22, [R1+0x208] ;  /* 0x0002080001167983 */ /* 0x000ea80000300800 */
[----:B------:R-:W2:Y:S04]  /*24de0*/  LDL.LU R23, [R1+0x20c] ;  /* 0x00020c0001177983 */ /* 0x000ea80000300800 */
[----:B--2---:R-:W-:Y:S04]  /*24df0*/  STL.64 [R1+0x2650], R22 ;  /* 0x0026501601007387 */ /* 0x004fe80000100a00 */
[----:B------:R1:W-:Y:S04]  /*24e00*/  STL.64 [R1+0x2648], R20 ;  /* 0x0026481401007387 */ /* 0x0003e80000100a00 */
[----:B-1----:R-:W2:Y:S01]  /*24e10*/  LDL.LU R20, [R1+0x220] ;  /* 0x0002200001147983 */ /* 0x002ea20000300800 */
[----:B------:R-:W-:-:S02]  /*24e20*/  IMAD.MOV.U32 R22, RZ, RZ, R25 ;  /* 0x000000ffff167224 */ /* 0x000fc400078e0019 */
[----:B----4-:R-:W-:Y:S02]  /*24e30*/  IMAD.MOV.U32 R23, RZ, RZ, R24 ;  /* 0x000000ffff177224 */ /* 0x010fe400078e0018 */
[----:B------:R-:W1:Y:S01]  /*24e40*/  LDSM.16.M88.4 R24, [R28+UR13+0x38080] ;  /* 0x0380800d1c18783b */ /* 0x000e620008000200 */
[C---:B------:R-:W-:Y:S01]  /*24e50*/  HMMA.1688.F32.TF32 R16, R4.reuse, R8, R16 ;  /* 0x000000080410723c */ /* 0x040fe20000081010 */
[----:B---3--:R-:W-:Y:S02]  /*24e60*/  IMAD.MOV.U32 R21, RZ, RZ, R29 ;  /* 0x000000ffff157224 */ /* 0x008fe400078e001d */
[----:B------:R-:W-:Y:S01]  /*24e70*/  STL.64 [R1+0x2668], R22 ;  /* 0x0026681601007387 */ /* 0x000fe20000100a00 */
[----:B------:R-:W-:Y:S02]  /*24e80*/  IMAD.MOV.U32 R3, RZ, RZ, R8 ;  /* 0x000000ffff037224 */ /* 0x000fe400078e0008 */
[----:B------:R-:W-:Y:S01]  /*24e90*/  IMAD.MOV.U32 R0, RZ, RZ, R9 ;  /* 0x000000ffff007224 */ /* 0x000fe200078e0009 */
[----:B--2---:R2:W-:Y:S04]  /*24ea0*/  STL.64 [R1+0x2660], R20 ;  /* 0x0026601401007387 */ /* 0x0045e80000100a00 */
[----:B--2---:R-:W2:Y:S04]  /*24eb0*/  LDL.64 R20, [R1+0x30] ;  /* 0x0000300001147983 */ /* 0x004ea80000100a00 */
[----:B-1----:R-:W-:Y:S04]  /*24ec0*/  STL [R1+0x247c], R26 ;  /* 0x00247c1a01007387 */ /* 0x002fe80000100800 */
[----:B------:R-:W-:Y:S04]  /*24ed0*/  STL [R1+0x2478], R27 ;  /* 0x0024781b01007387 */ /* 0x000fe80000100800 */
[----:B------:R-:W-:Y:S04]  /*24ee0*/  STL [R1+0x1e24], R28 ;  /* 0x001e241c01007387 */ /* 0x000fe80000100800 */
[----:B------:R1:W-:Y:S04]  /*24ef0*/  STL.64 [R1+0x250], R16 ;  /* 0x0002501001007387 */ /* 0x0003e80000100a00 */
[----:B------:R-:W-:Y:S04]  /*24f00*/  STL.64 [R1+0x258], R18 ;  /* 0x0002581201007387 */ /* 0x000fe80000100a00 */
[----:B-1----:R-:W3:Y:S04]  /*24f10*/  LDL.LU.64 R16, [R1+0x2690] ;  /* 0x0026900001107983 */ /* 0x002ee80000300a00 */
[----:B------:R-:W3:Y:S04]  /*24f20*/  LDL.LU.64 R10, [R1+0x2688] ;  /* 0x00268800010a7983 */ /* 0x000ee80000300a00 */
[----:B------:R-:W3:Y:S02]  /*24f30*/  LDL.LU.64 R8, [R1+0x2680] ;  /* 0x0026800001087983 */ /* 0x000ee40000300a00 */
[----:B---3--:R-:W-:-:S15]  /*24f40*/  HMMA.1688.F32.TF32 R8, R4, R16, R8 ;  /* 0x000000100408723c */ /* 0x008fde0000081008 */
[----:B------:R-:W-:-:S04]  /*24f50*/  NOP ;  /* 0x0000000000007918 */ /* 0x000fc80000000000 */
[----:B------:R-:W-:Y:S04]  /*24f60*/  STL.64 [R1+0x240], R8 ;  /* 0x0002400801007387 */ /* 0x000fe80000100a00 */
[----:B------:R1:W-:Y:S04]  /*24f70*/  STL.64 [R1+0x248], R10 ;  /* 0x0002480a01007387 */ /* 0x0003e80000100a00 */
[----:B-1----:R-:W2:Y:S04]  /*24f80*/  LDL.LU.64 R10, [R1+0x2678] ;  /* 0x00267800010a7983 */ /* 0x002ea80000300a00 */
[----:B------:R-:W2:Y:S01]  /*24f90*/  LDL.LU.64 R8, [R1+0x2670] ;  /* 0x0026700001087983 */ /* 0x000ea20000300a00 */
[----:B------:R-:W-:-:S02]  /*24fa0*/  IMAD.MOV.U32 R15, RZ, RZ, R16 ;  /* 0x000000ffff0f7224 */ /* 0x000fc400078e0010 */
[----:B------:R-:W-:Y:S01]  /*24fb0*/  IMAD.MOV.U32 R14, RZ, RZ, R17 ;  /* 0x000000ffff0e7224 */ /* 0x000fe200078e0011 */
[----:B------:R-:W3:Y:S01]  /*24fc0*/  LDL.LU.64 R22, [R1+0x2668] ;  /* 0x0026680001167983 */ /* 0x000ee20000300a00 */
[----:B--2---:R-:W-:Y:S01]  /*24fd0*/  HMMA.1688.F32.TF32 R16, R4, R20, R8 ;  /* 0x000000140410723c */ /* 0x004fe20000081008 */
[----:B------:R-:W-:Y:S02]  /*24fe0*/  IMAD.MOV.U32 R9, RZ, RZ, R20 ;  /* 0x000000ffff097224 */ /* 0x000fe400078e0014 */
[----:B------:R-:W-:Y:S02]  /*24ff0*/  IMAD.MOV.U32 R8, RZ, RZ, R21 ;  /* 0x000000ffff087224 */ /* 0x000fe400078e0015 */
[----:B------:R-:W3:-:S14]  /*25000*/  LDL.LU.64 R20, [R1+0x2660] ;  /* 0x0026600001147983 */ /* 0x000edc0000300a00 */
[----:B------:R1:W-:Y:S04]  /*25010*/  STL.64 [R1+0x230], R16 ;  /* 0x0002301001007387 */ /* 0x0003e80000100a00 */
[----:B------:R3:W-:Y:S04]  /*25020*/  STL [R1+0x238], R18 ;  /* 0x0002381201007387 */ /* 0x0007e80000100800 */
[----:B-1----:R-:W3:Y:S01]  /*25030*/  LDL.LU.64 R16, [R1+0x2658] ;  /* 0x0026580001107983 */ /* 0x002ee20000300a00 */
[----:B------:R-:W-:Y:S02]  /*25040*/  IMAD.MOV.U32 R29, RZ, RZ, R19 ;  /* 0x000000ffff1d7224 */ /* 0x000fe400078e0013 */
[----:B---3--:R-:W-:Y:S01]  /*25050*/  HMMA.1688.F32.TF32 R16, R4, R16, R20 ;  /* 0x000000100410723c */ /* 0x008fe20000081014 */
[----:B------:R-:W2:Y:S04]  /*25060*/  LDL.LU.64 R22, [R1+0x2650] ;  /* 0x0026500001167983 */ /* 0x000ea80000300a00 */
[----:B------:R-:W2:-:S14]  /*25070*/  LDL.LU.64 R20, [R1+0x2648] ;  /* 0x0026480001147983 */ /* 0x000e9c0000300a00 */
[----:B------:R-:W-:Y:S02]  /*25080*/  IMAD.MOV.U32 R26, RZ, RZ, R16 ;  /* 0x000000ffff1a7224 */ /* 0x000fe400078e0010 */
[----:B------:R-:W-:Y:S01]  /*25090*/  IMAD.MOV.U32 R27, RZ, RZ, R17 ;  /* 0x000000ffff1b7224 */ /* 0x000fe200078e0011 */
[----:B------:R-:W-:Y:S04]  /*250a0*/  STL [R1+0x228], R18 ;  /* 0x0002281201007387 */ /* 0x000fe80000100800 */
[----:B------:R-:W3:Y:S04]  /*250b0*/  LDL.LU.64 R16, [R1+0x2640] ;  /* 0x0026400001107983 */ /* 0x000ee80000300a00 */
[----:B------:R-:W-:Y:S04]  /*250c0*/  STL.64 [R1+0x2630], R26 ;  /* 0x0026301a01007387 */ /* 0x000fe80000100a00 */
[----:B------:R1:W-:Y:S04]  /*250d0*/  STL.64 [R1+0x2628], R24 ;  /* 0x0026281801007387 */ /* 0x0003e80000100a00 */
[----:B-1----:R-:W4:Y:S04]  /*250e0*/  LDL.LU R24, [R1+0x210] ;  /* 0x0002100001187983 */ /* 0x002f280000300800 */
[----:B------:R-:W4:Y:S04]  /*250f0*/  LDL.LU R25, [R1+0x214] ;  /* 0x0002140001197983 */ /* 0x000f280000300800 */
[----:B------:R-:W4:Y:S04]  /*25100*/  LDL.LU R26, [R1+0x218] ;  /* 0x00021800011a7983 */ /* 0x000f280000300800 */
[----:B------:R-:W4:Y:S04]  /*25110*/  LDL.LU R27, [R1+0x21c] ;  /* 0x00021c00011b7983 */ /* 0x000f280000300800 */
[----:B---3--:R1:W-:Y:S01]  /*25120*/  STL.64 [R1+0x25c0], R16 ;  /* 0x0025c01001007387 */ /* 0x0083e20000100a00 */
[C---:B----4-:R-:W-:Y:S03]  /*25130*/  HMMA.1688.F32.TF32 R24, R4.reuse, R16, R24 ;  /* 0x000000100418723c */ /* 0x050fe60000081018 */
[----:B-1----:R-:W3:Y:S05]  /*25140*/  LDL.LU.64 R16, [R1+0x20] ;  /* 0x0000200001107983 */ /* 0x002eea0000300a00 */
[----:B--2---:R-:W-:Y:S11]  /*25150*/  HMMA.1688.F32.TF32 R20, R4, R12, R20 ;  /* 0x0000000c0414723c */ /* 0x004ff60000081014 */
[----:B------:R-:W-:Y:S04]  /*25160*/  STL.64 [R1+0x210], R24 ;  /* 0x0002101801007387 */ /* 0x000fe80000100a00 */
[----:B------:R-:W-:Y:S04]  /*25170*/  STL.64 [R1+0x218], R26 ;  /* 0x0002181a01007387 */ /* 0x000fe80000100a00 */
[----:B---3--:R1:W-:Y:S02]  /*25180*/  STL.64 [R1+0x25d0], R16 ;  /* 0x0025d01001007387 */ /* 0x0083e40000100a00 */
[----:B-1----:R-:W-:-:S02]  /*25190*/  IMAD.MOV.U32 R17, RZ, RZ, R8 ;  /* 0x000000ffff117224 */ /* 0x002fc400078e0008 */
        /* <DEDUP_REMOVED lines=12> */
[----:B------:R-:W-:Y:S04]  /*25260*/  STL.64 [R1+0x2600], R16 ;  /* 0x0026001001007387 */ /* 0x000fe80000100a00 */
[----:B------:R1:W-:Y:S04]  /*25270*/  STL.64 [R1+0x200], R20 ;  /* 0x0002001401007387 */ /* 0x0003e80000100a00 */
[----:B------:R-:W-:Y:S04]  /*25280*/  STL.64 [R1+0x208], R22 ;  /* 0x0002081601007387 */ /* 0x000fe80000100a00 */
[----:B-1----:R-:W3:Y:S04]  /*25290*/  LDL.LU.64 R20, [R1+0x2638] ;  /* 0x0026380001147983 */ /* 0x002ee80000300a00 */
        /* <DEDUP_REMOVED lines=11> */
[----:B---3--:R-:W-:Y:S03]  /*25350*/  HMMA.1688.F32.TF32 R24, R4, R20, R24 ;  /* 0x000000140418723c */ /* 0x008fe60000081018 */
        /* <DEDUP_REMOVED lines=15> */
[----:B------:R-:W4:Y:S01]  /*25450*/  LDL.LU.64 R24, [R1+0x2628] ;  /* 0x0026280001187983 */ /* 0x000f220000300a00 */
[----:B------:R-:W-:-:S02]  /*25460*/  IMAD.MOV.U32 R16, RZ, RZ, R3 ;  /* 0x000000ffff107224 */ /* 0x000fc400078e0003 */
[----:B------:R-:W-:Y:S01]  /*25470*/  IMAD.MOV.U32 R17, RZ, RZ, R0 ;  /* 0x000000ffff117224 */ /* 0x000fe200078e0000 */
[----:B----4-:R-:W-:Y:S01]  /*25480*/  HMMA.1688.F32.TF32 R4, R4, R24, R8 ;  /* 0x000000180404723c */ /* 0x010fe20000081008 */
[----:B------:R-:W2:Y:S04]  /*25490*/  LDL.LU.64 R10, [R1+0x2620] ;  /* 0x00262000010a7983 */ /* 0x000ea80000300a00 */
[----:B------:R-:W2:Y:S01]  /*254a0*/  LDL.LU.64 R8, [R1+0x2618] ;  /* 0x0026180001087983 */ /* 0x000ea20000300a00 */
[----:B------:R-:W-:-:S13]  /*254b0*/  IMAD.MOV.U32 R28, RZ, RZ, R19 ;  /* 0x000000ffff1c7224 */ /* 0x000fda00078e0013 */
[----:B------:R1:W-:Y:S04]  /*254c0*/  STL.64 [R1+0x1e0], R4 ;  /* 0x0001e00401007387 */ /* 0x0003e80000100a00 */
[----:B------:R4:W-:Y:S04]  /*254d0*/  STL.64 [R1+0x1e8], R6 ;  /* 0x0001e80601007387 */ /* 0x0009e80000100a00 */
[----:B-1----:R-:W2:Y:S04]  /*254e0*/  LDL.LU R4, [R1+0x180] ;  /* 0x0001800001047983 */ /* 0x002ea80000300800 */
[----:B------:R-:W2:Y:S04]  /*254f0*/  LDL.LU R5, [R1+0x184] ;  /* 0x0001840001057983 */ /* 0x000ea80000300800 */
[----:B----4-:R-:W4:Y:S04]  /*25500*/  LDL.LU R6, [R1+0x188] ;  /* 0x0001880001067983 */ /* 0x010f280000300800 */
[----:B------:R-:W4:Y:S04]  /*25510*/  LDL.LU R7, [R1+0x18c] ;  /* 0x00018c0001077983 */ /* 0x000f280000300800 */
[----:B---3--:R-:W-:Y:S04]  /*25520*/  STL.64 [R1+0x25b0], R26 ;  /* 0x0025b01a01007387 */ /* 0x008fe80000100a00 */
        /* <DEDUP_REMOVED lines=21> */
[----:B------:R-:W-:Y:S04]  /*25680*/  STL.64 [R1+0x1b8], R18 ;  /* 0x0001b81201007387 */ /* 0x000fe80000100a00 */
[----:B-1----:R-:W2:Y:S02]  /*25690*/  LDL.LU.64 R16, [R1+0x25d0] ;  /* 0x0025d00001107983 */ /* 0x002ea40000300a00 */
[----:B--2---:R-:W-:Y:S01]  /*256a0*/  HMMA.1688.F32.TF32 R12, R8, R16, R12 ;  /* 0x00000010080c723c */ /* 0x004fe2000008100c */
[----:B------:R-:W-:-:S02]  /*256b0*/  IMAD.MOV.U32 R0, RZ, RZ, R16 ;  /* 0x000000ffff007224 */ /* 0x000fc400078e0010 */
[----:B------:R-:W-:-:S15]  /*256c0*/  IMAD.MOV.U32 R3, RZ, RZ, R17 ;  /* 0x000000ffff037224 */ /* 0x000fde00078e0011 */
[----:B------:R-:W-:Y:S01]  /*256d0*/  NOP ;  /* 0x0000000000007918 */ /* 0x000fe20000000000 */
[----:B------:R1:W-:Y:S04]  /*256e0*/  STL.64 [R1+0x1a0], R12 ;  /* 0x0001a00c01007387 */ /* 0x0003e80000100a00 */
[----:B------:R-:W-:Y:S04]  /*256f0*/  STL.64 [R1+0x1a8], R14 ;  /* 0x0001a80e01007387 */ /* 0x000fe80000100a00 */
[----:B-1----:R-:W4:Y:S04]  /*25700*/  LDL.LU.64 R12, [R1+0x25c8] ;  /* 0x0025c800010c7983 */ /* 0x002f280000300a00 */
[----:B------:R-:W3:Y:S02]  /*25710*/  LDL.LU.64 R16, [R1+0x25c0] ;  /* 0x0025c00001107983 */ /* 0x000ee40000300a00 */
[C---:B---3--:R-:W-:Y:S08]  /*25720*/  HMMA.1688.F32.TF32 R24, R8.reuse, R16, R24 ;  /* 0x000000100818723c */ /* 0x048ff00000081018 */
[----:B----4-:R-:W-:Y:S11]  /*25730*/  HMMA.1688.F32.TF32 R4, R8, R12, R4 ;  /* 0x0000000c0804723c */ /* 0x010ff60000081004 */
[----:B------:R-:W-:-:S02]  /*25740*/  IMAD.MOV.U32 R23, RZ, RZ, R27 ;  /* 0x000000ffff177224 */ /* 0x000fc400078e001b */
[----:B------:R-:W-:Y:S01]  /*25750*/  IMAD.MOV.U32 R22, RZ, RZ, R26 ;  /* 0x000000ffff167224 */ /* 0x000fe200078e001a */
[----:B------:R1:W-:Y:S04]  /*25760*/  STL.64 [R1+0x190], R24 ;  /* 0x0001901801007387 */ /* 0x0003e80000100a00 */
[----:B------:R-:W-:Y:S04]  /*25770*/  STL.64 [R1+0x2580], R16 ;  /* 0x0025801001007387 */ /* 0x000fe80000100a00 */
[----:B------:R-:W-:Y:S04]  /*25780*/  STL [R1+0x245c], R23 ;  /* 0x00245c1701007387 */ /* 0x000fe80000100800 */
[----:B------:R-:W-:Y:S04]  /*25790*/  STL [R1+0x2458], R22 ;  /* 0x0024581601007387 */ /* 0x000fe80000100800 */
[----:B-1----:R-:W2:Y:S04]  /*257a0*/  LDL.LU R24, [R1+0x170] ;  /* 0x0001700001187983 */ /* 0x002ea80000300800 */
[----:B------:R1:W-:Y:S04]  /*257b0*/  STL.64 [R1+0x180], R4 ;  /* 0x0001800401007387 */ /* 0x0003e80000100a00 */
[----:B------:R3:W-:Y:S04]  /*257c0*/  STL.64 [R1+0x188], R6 ;  /* 0x0001880601007387 */ /* 0x0007e80000100a00 */
[----:B------:R-:W2:Y:S04]  /*257d0*/  LDL.LU R25, [R1+0x174] ;  /* 0x0001740001197983 */ /* 0x000ea80000300800 */
[----:B------:R-:W2:Y:S04]  /*257e0*/  LDL.LU R26, [R1+0x178] ;  /* 0x00017800011a7983 */ /* 0x000ea80000300800 */
[----:B------:R-:W2:Y:S04]  /*257f0*/  LDL.LU R27, [R1+0x17c] ;  /* 0x00017c00011b7983 */ /* 0x000ea80000300800 */
[----:B------:R-:W4:Y:S04]  /*25800*/  LDL.LU R12, [R1+0x80] ;  /* 0x00008000010c7983 */ /* 0x000f280000300800 */
[----:B------:R-:W4:Y:S04]  /*25810*/  LDL.LU R13, [R1+0x84] ;  /* 0x00008400010d7983 */ /* 0x000f280000300800 */
[----:B------:R-:W2:Y:S04]  /*25820*/  LDL.LU R14, [R1+0x88] ;  /* 0x00008800010e7983 */ /* 0x000ea80000300800 */
[----:B------:R-:W2:Y:S04]  /*25830*/  LDL.LU R15, [R1+0x8c] ;  /* 0x00008c00010f7983 */ /* 0x000ea80000300800 */
[----:B-1----:R-:W4:Y:S04]  /*25840*/  LDL.LU R4, [R1+0x160] ;  /* 0x0001600001047983 */ /* 0x002f280000300800 */
[----:B------:R-:W4:Y:S04]  /*25850*/  LDL.LU R5, [R1+0x164] ;  /* 0x0001640001057983 */ /* 0x000f280000300800 */
[----:B---3--:R-:W3:Y:S04]  /*25860*/  LDL.LU R6, [R1+0x168] ;  /* 0x0001680001067983 */ /* 0x008ee80000300800 */
[----:B------:R-:W3:Y:S04]  /*25870*/  LDL.LU R7, [R1+0x16c] ;  /* 0x00016c0001077983 */ /* 0x000ee80000300800 */
[----:B--2---:R-:W-:Y:S04]  /*25880*/  STL.64 [R1+0x24c0], R14 ;  /* 0x0024c00e01007387 */ /* 0x004fe80000100a00 */
[----:B----4-:R1:W-:Y:S04]  /*25890*/  STL.64 [R1+0x24b8], R12 ;  /* 0x0024b80c01007387 */ /* 0x0103e80000100a00 */
[----:B-1----:R-:W2:Y:S04]  /*258a0*/  LDL.LU R12, [R1+0x90] ;  /* 0x00009000010c7983 */ /* 0x002ea80000300800 */
[----:B------:R-:W2:Y:S04]  /*258b0*/  LDL.LU R13, [R1+0x94] ;  /* 0x00009400010d7983 */ /* 0x000ea80000300800 */
[----:B------:R-:W4:Y:S04]  /*258c0*/  LDL.LU R14, [R1+0x98] ;  /* 0x00009800010e7983 */ /* 0x000f280000300800 */
[----:B------:R-:W4:Y:S04]  /*258d0*/  LDL.LU R15, [R1+0x9c] ;  /* 0x00009c00010f7983 */ /* 0x000f280000300800 */
[----:B------:R-:W2:Y:S04]  /*258e0*/  LDL.LU R16, [R1+0x130] ;  /* 0x0001300001107983 */ /* 0x000ea80000300800 */
[----:B------:R-:W2:Y:S04]  /*258f0*/  LDL.LU R17, [R1+0x134] ;  /* 0x0001340001117983 */ /* 0x000ea80000300800 */
[----:B------:R-:W2:Y:S04]  /*25900*/  LDL.LU R18, [R1+0x138] ;  /* 0x0001380001127983 */ /* 0x000ea80000300800 */
[----:B------:R-:W2:Y:S01]  /*25910*/  LDL.LU R19, [R1+0x13c] ;  /* 0x00013c0001137983 */ /* 0x000ea20000300800 */
[----:B------:R-:W-:Y:S03]  /*25920*/  HMMA.1688.F32.TF32 R24, R8, R20, R24 ;  /* 0x000000140818723c */ /* 0x000fe60000081018 */
[----:B--2---:R-:W-:Y:S04]  /*25930*/  STL.64 [R1+0x2590], R18 ;  /* 0x0025901201007387 */ /* 0x004fe80000100a00 */
[----:B------:R1:W-:Y:S04]  /*25940*/  STL.64 [R1+0x2588], R16 ;  /* 0x0025881001007387 */ /* 0x0003e80000100a00 */
[----:B-1----:R-:W2:Y:S08]  /*25950*/  LDL.LU.64 R16, [R1+0x40] ;  /* 0x0000400001107983 */ /* 0x002eb00000300a00 */
[----:B------:R-:W-:-:S02]  /*25960*/  IMAD.MOV.U32 R23, RZ, RZ, R26 ;  /* 0x000000ffff177224 */ /* 0x000fc400078e001a */
[----:B------:R-:W-:Y:S01]  /*25970*/  IMAD.MOV.U32 R22, RZ, RZ, R27 ;  /* 0x000000ffff167224 */ /* 0x000fe200078e001b */
[----:B--2---:R1:W-:Y:S04]  /*25980*/  STL.64 [R1+0x2598], R16 ;  /* 0x0025981001007387 */ /* 0x0043e80000100a00 */
[----:B-1----:R-:W2:Y:S04]  /*25990*/  LDL.LU.64 R16, [R1+0x50] ;  /* 0x0000500001107983 */ /* 0x002ea80000300a00 */
[----:B----4-:R-:W-:Y:S04]  /*259a0*/  STL.64 [R1+0x24d0], R14 ;  /* 0x0024d00e01007387 */ /* 0x010fe80000100a00 */
[----:B------:R1:W-:Y:S02]  /*259b0*/  STL.64 [R1+0x24c8], R12 ;  /* 0x0024c80c01007387 */ /* 0x0003e40000100a00 */
[----:B-1----:R-:W-:-:S02]  /*259c0*/  IMAD.MOV.U32 R12, RZ, RZ, R0 ;  /* 0x000000ffff0c7224 */ /* 0x002fc400078e0000 */
[----:B------:R-:W-:Y:S01]  /*259d0*/  IMAD.MOV.U32 R13, RZ, RZ, R3 ;  /* 0x000000ffff0d7224 */ /* 0x000fe200078e0003 */
[----:B------:R-:W4:Y:S04]  /*259e0*/  LDL.LU R0, [R1+0x25bc] ;  /* 0x0025bc0001007983 */ /* 0x000f280000300800 */
[----:B------:R-:W2:Y:S04]  /*259f0*/  LDL.LU R3, [R1+0x25b8] ;  /* 0x0025b80001037983 */ /* 0x000ea80000300800 */
[----:B------:R1:W-:Y:S04]  /*25a00*/  STL.64 [R1+0x25a0], R12 ;  /* 0x0025a00c01007387 */ /* 0x0003e80000100a00 */
[----:B-1----:R-:W2:Y:S04]  /*25a10*/  LDL.LU R12, [R1+0x150] ;  /* 0x00015000010c7983 */ /* 0x002ea80000300800 */
[----:B------:R-:W2:Y:S04]  /*25a20*/  LDL.LU R13, [R1+0x154] ;  /* 0x00015400010d7983 */ /* 0x000ea80000300800 */
[----:B------:R-:W2:Y:S04]  /*25a30*/  LDL.LU R14, [R1+0x158] ;  /* 0x00015800010e7983 */ /* 0x000ea80000300800 */
[----:B------:R-:W2:Y:S04]  /*25a40*/  LDL.LU R15, [R1+0x15c] ;  /* 0x00015c00010f7983 */ /* 0x000ea80000300800 */
[----:B------:R1:W-:Y:S04]  /*25a50*/  STL.64 [R1+0x170], R24 ;  /* 0x0001701801007387 */ /* 0x0003e80000100a00 */
[----:B------:R-:W2:Y:S04]  /*25a60*/  LDL.LU.64 R26, [R1+0x25b0] ;  /* 0x0025b000011a7983 */ /* 0x000ea80000300a00 */
[----:B-1----:R-:W3:Y:S04]  /*25a70*/  LDL.LU.64 R24, [R1+0x25a8] ;  /* 0x0025a80001187983 */ /* 0x002ee80000300a00 */
[----:B------:R-:W-:Y:S04]  /*25a80*/  STL.64 [R1+0x2550], R22 ;  /* 0x0025501601007387 */ /* 0x000fe80000100a00 */
[----:B------:R1:W-:Y:S04]  /*25a90*/  STL.64 [R1+0x2548], R20 ;  /* 0x0025481401007387 */ /* 0x0003e80000100a00 */
[----:B-1----:R-:W4:Y:S04]  /*25aa0*/  LDL.LU R20, [R1+0x120] ;  /* 0x0001200001147983 */ /* 0x002f280000300800 */
[----:B------:R-:W4:Y:S04]  /*25ab0*/  LDL.LU R21, [R1+0x124] ;  /* 0x0001240001157983 */ /* 0x000f280000300800 */
[----:B------:R-:W4:Y:S04]  /*25ac0*/  LDL.LU R22, [R1+0x128] ;  /* 0x0001280001167983 */ /* 0x000f280000300800 */
[----:B------:R-:W4:Y:S01]  /*25ad0*/  LDL.LU R23, [R1+0x12c] ;  /* 0x00012c0001177983 */ /* 0x000f220000300800 */
[----:B---3--:R-:W-:Y:S03]  /*25ae0*/  HMMA.1688.F32.TF32 R4, R8, R24, R4 ;  /* 0x000000180804723c */ /* 0x008fe60000081004 */
[----:B--2---:R-:W-:Y:S04]  /*25af0*/  STL.64 [R1+0x2540], R26 ;  /* 0x0025401a01007387 */ /* 0x004fe80000100a00 */
[----:B------:R1:W-:Y:S04]  /*25b00*/  STL.64 [R1+0x2538], R24 ;  /* 0x0025381801007387 */ /* 0x0003e80000100a00 */
[----:B----4-:R-:W-:Y:S04]  /*25b10*/  LDS R10, [R0+UR12+0x84980] ;  /* 0x0849800c000a7984 */ /* 0x010fe80008000800 */
[----:B------:R-:W2:Y:S04]  /*25b20*/  LDS R11, [R2+UR12+0x84980] ;  /* 0x0849800c020b7984 */ /* 0x000ea80008000800 */
[----:B------:R-:W-:Y:S04]  /*25b30*/  LDS R8, [R0+UR12+0x84180] ;  /* 0x0841800c00087984 */ /* 0x000fe80008000800 */
[----:B------:R-:W-:Y:S04]  /*25b40*/  STL.64 [R1+0x160], R4 ;  /* 0x0001600401007387 */ /* 0x000fe80000100a00 */
[----:B------:R-:W-:Y:S04]  /*25b50*/  STL.64 [R1+0x168], R6 ;  /* 0x0001680601007387 */ /* 0x000fe80000100a00 */
[----:B------:R-:W-:Y:S04]  /*25b60*/  LDS R4, [R0+UR12+0x84100] ;  /* 0x0841000c00047984 */ /* 0x000fe80008000800 */
[----:B------:R-:W-:Y:S04]  /*25b70*/  LDS R6, [R0+UR12+0x84900] ;  /* 0x0849000c00067984 */ /* 0x000fe80008000800 */
[----:B------:R-:W-:Y:S04]  /*25b80*/  LDS R5, [R2+UR12+0x84100] ;  /* 0x0841000c02057984 */ /* 0x000fe80008000800 */
[----:B------:R-:W3:Y:S04]  /*25b90*/  LDS R7, [R2+UR12+0x84900] ;  /* 0x0849000c02077984 */ /* 0x000ee80008000800 */
[----:B------:R-:W4:Y:S04]  /*25ba0*/  LDS R9, [R2+UR12+0x84180] ;  /* 0x0841800c02097984 */ /* 0x000f280008000800 */
[----:B-1----:R-:W4:Y:S04]  /*25bb0*/  LDL.LU.64 R24, [R1+0x30] ;  /* 0x0000300001187983 */ /* 0x002f280000300a00 */
[----:B--2---:R-:W-:Y:S01]  /*25bc0*/  STL.64 [R1+0x2530], R10 ;  /* 0x0025300a01007387 */ /* 0x004fe20000100a00 */
[----:B---3--:R-:W-:Y:S03]  /*25bd0*/  HMMA.1688.F32.TF32 R12, R4, R16, R12 ;  /* 0x00000010040c723c */ /* 0x008fe6000008100c */
[----:B----4-:R1:W-:Y:S04]  /*25be0*/  STL.64 [R1+0x2528], R8 ;  /* 0x0025280801007387 */ /* 0x0103e80000100a00 */
[----:B-1----:R-:W2:Y:S04]  /*25bf0*/  LDL.LU R8, [R1+0x140] ;  /* 0x0001400001087983 */ /* 0x002ea80000300800 */
[----:B------:R-:W2:Y:S04]  /*25c00*/  LDL.LU R9, [R1+0x144] ;  /* 0x0001440001097983 */ /* 0x000ea80000300800 */
[----:B------:R-:W2:Y:S04]  /*25c10*/  LDL.LU R10, [R1+0x148] ;  /* 0x00014800010a7983 */ /* 0x000ea80000300800 */
[----:B------:R-:W2:Y:S04]  /*25c20*/  LDL.LU R11, [R1+0x14c] ;  /* 0x00014c00010b7983 */ /* 0x000ea80000300800 */
[----:B------:R1:W-:Y:S04]  /*25c30*/  STL.64 [R1+0x150], R12 ;  /* 0x0001500c01007387 */ /* 0x0003e80000100a00 */
[----:B------:R3:W-:Y:S04]  /*25c40*/  STL.64 [R1+0x158], R14 ;  /* 0x0001580e01007387 */ /* 0x0007e80000100a00 */
[----:B-1----:R-:W4:Y:S01]  /*25c50*/  LDL.LU.64 R12, [R1+0x25a0] ;  /* 0x0025a000010c7983 */ /* 0x002f220000300a00 */
[----:B---3--:R-:W-:-:S02]  /*25c60*/  IMAD.MOV.U32 R15, RZ, RZ, R16 ;  /* 0x000000ffff0f7224 */ /* 0x008fc400078e0010 */
[----:B------:R-:W-:Y:S02]  /*25c70*/  IMAD.MOV.U32 R14, RZ, RZ, R17 ;  /* 0x000000ffff0e7224 */ /* 0x000fe400078e0011 */
[----:B------:R-:W2:Y:S02]  /*25c80*/  LDL.LU.64 R16, [R1+0x2598] ;  /* 0x0025980001107983 */ /* 0x000ea40000300a00 */
[----:B--2---:R-:W-:-:S15]  /*25c90*/  HMMA.1688.F32.TF32 R8, R4, R16, R8 ;  /* 0x000000100408723c */ /* 0x004fde0000081008 */
[----:B------:R-:W-:-:S04]  /*25ca0*/  NOP ;  /* 0x0000000000007918 */ /* 0x000fc80000000000 */
[----:B------:R1:W-:Y:S04]  /*25cb0*/  STL.64 [R1+0x140], R8 ;  /* 0x0001400801007387 */ /* 0x0003e80000100a00 */
[----:B------:R2:W-:Y:S04]  /*25cc0*/  STL.64 [R1+0x148], R10 ;  /* 0x0001480a01007387 */ /* 0x0005e80000100a00 */
[----:B------:R-:W3:Y:S01]  /*25cd0*/  LDL.LU.64 R18, [R1+0x2590] ;  /* 0x0025900001127983 */ /* 0x000ee20000300a00 */
[----:B-1----:R-:W-:Y:S02]  /*25ce0*/  IMAD.MOV.U32 R9, RZ, RZ, R16 ;  /* 0x000000ffff097224 */ /* 0x002fe400078e0010 */
[----:B------:R-:W-:-:S02]  /*25cf0*/  IMAD.MOV.U32 R8, RZ, RZ, R17 ;  /* 0x000000ffff087224 */ /* 0x000fc400078e0011 */
[----:B------:R-:W3:Y:S01]  /*25d00*/  LDL.LU.64 R16, [R1+0x2588] ;  /* 0x0025880001107983 */ /* 0x000ee20000300a00 */
[----:B----4-:R-:W-:Y:S01]  /*25d10*/  HMMA.1688.F32.TF32 R20, R4, R12, R20 ;  /* 0x0000000c0414723c */ /* 0x010fe20000081014 */
[----:B--2---:R-:W-:Y:S02]  /*25d20*/  IMAD.MOV.U32 R11, RZ, RZ, R24 ;  /* 0x000000ffff0b7224 */ /* 0x004fe400078e0018 */
[----:B------:R-:W-:-:S05]  /*25d30*/  IMAD.MOV.U32 R10, RZ, RZ, R25 ;  /* 0x000000ffff0a7224 */ /* 0x000fca00078e0019 */
[----:B---3--:R-:W-:-:S15]  /*25d40*/  HMMA.1688.F32.TF32 R16, R4, R24, R16 ;  /* 0x000000180410723c */ /* 0x008fde0000081010 */
[----:B------:R-:W-:-:S04]  /*25d50*/  NOP ;  /* 0x0000000000007918 */ /* 0x000fc80000000000 */
[----:B------:R1:W-:Y:S04]  /*25d60*/  STL.64 [R1+0x130], R16 ;  /* 0x0001301001007387 */ /* 0x0003e80000100a00 */
[----:B------:R-:W-:Y:S04]  /*25d70*/  STL.64 [R1+0x138], R18 ;  /* 0x0001381201007387 */ /* 0x000fe80000100a00 */
[----:B-1----:R-:W2:Y:S04]  /*25d80*/  LDL.LU.64 R16, [R1+0x2580] ;  /* 0x0025800001107983 */ /* 0x002ea80000300a00 */
[----:B------:R1:W-:Y:S04]  /*25d90*/  STL.64 [R1+0x24e0], R12 ;  /* 0x0024e00c01007387 */ /* 0x0003e80000100a00 */
[----:B------:R-:W-:Y:S04]  /*25da0*/  STL.64 [R1+0x120], R20 ;  /* 0x0001201401007387 */ /* 0x000fe80000100a00 */
[----:B------:R-:W-:Y:S01]  /*25db0*/  STL.64 [R1+0x128], R22 ;  /* 0x0001281601007387 */ /* 0x000fe20000100a00 */
[----:B-1----:R-:W-:-:S02]  /*25dc0*/  IMAD.MOV.U32 R12, RZ, RZ, R11 ;  /* 0x000000ffff0c7224 */ /* 0x002fc400078e000b */
[----:B------:R-:W-:-:S05]  /*25dd0*/  IMAD.MOV.U32 R13, RZ, RZ, R10 ;  /* 0x000000ffff0d7224 */ /* 0x000fca00078e000a */
[----:B------:R1:W-:Y:S02]  /*25de0*/  STL.64 [R1+0x24f8], R12 ;  /* 0x0024f80c01007387 */ /* 0x0003e40000100a00 */
[----:B-1----:R-:W-:Y:S02]  /*25df0*/  IMAD.MOV.U32 R13, RZ, RZ, R8 ;  /* 0x000000ffff0d7224 */ /* 0x002fe400078e0008 */
[----:B------:R-:W-:Y:S01]  /*25e00*/  IMAD.MOV.U32 R12, RZ, RZ, R9 ;  /* 0x000000ffff0c7224 */ /* 0x000fe200078e0009 */
[----:B------:R-:W3:Y:S04]  /*25e10*/  LDL.LU R8, [R1+0xe0] ;  /* 0x0000e00001087983 */ /* 0x000ee80000300800 */
[----:B------:R-:W3:Y:S04]  /*25e20*/  LDL.LU R9, [R1+0xe4] ;  /* 0x0000e40001097983 */ /* 0x000ee80000300800 */
[----:B------:R-:W4:Y:S04]  /*25e30*/  LDL.LU R10, [R1+0xe8] ;  /* 0x0000e800010a7983 */ /* 0x000f280000300800 */
[----:B------:R-:W4:Y:S04]  /*25e40*/  LDL.LU R11, [R1+0xec] ;  /* 0x0000ec00010b7983 */ /* 0x000f280000300800 */
[----:B----4-:R-:W-:Y:S04]  /*25e50*/  STL.64 [R1+0x2560], R10 ;  /* 0x0025600a01007387 */ /* 0x010fe80000100a00 */
[----:B---3--:R1:W-:Y:S04]  /*25e60*/  STL.64 [R1+0x2558], R8 ;  /* 0x0025580801007387 */ /* 0x0083e80000100a00 */
[----:B-1----:R-:W3:Y:S04]  /*25e70*/  LDL.LU R8, [R1+0x100] ;  /* 0x0001000001087983 */ /* 0x002ee80000300800 */
[----:B------:R-:W3:Y:S04]  /*25e80*/  LDL.LU R9, [R1+0x104] ;  /* 0x0001040001097983 */ /* 0x000ee80000300800 */
[----:B------:R-:W4:Y:S04]  /*25e90*/  LDL.LU R10, [R1+0x108] ;  /* 0x00010800010a7983 */ /* 0x000f280000300800 */
[----:B------:R-:W4:Y:S04]  /*25ea0*/  LDL.LU R11, [R1+0x10c] ;  /* 0x00010c00010b7983 */ /* 0x000f280000300800 */
[----:B----4-:R-:W-:Y:S04]  /*25eb0*/  STL.64 [R1+0x2578], R10 ;  /* 0x0025780a01007387 */ /* 0x010fe80000100a00 */
[----:B---3--:R1:W-:Y:S04]  /*25ec0*/  STL.64 [R1+0x2570], R8 ;  /* 0x0025700801007387 */ /* 0x0083e80000100a00 */
[----:B-1----:R-:W2:Y:S04]  /*25ed0*/  LDL.LU R8, [R1+0x110] ;  /* 0x0001100001087983 */ /* 0x002ea80000300800 */
[----:B------:R-:W2:Y:S04]  /*25ee0*/  LDL.LU R9, [R1+0x114] ;  /* 0x0001140001097983 */ /* 0x000ea80000300800 */
[----:B------:R-:W2:Y:S04]  /*25ef0*/  LDL.LU R10, [R1+0x118] ;  /* 0x00011800010a7983 */ /* 0x000ea80000300800 */
[----:B------:R-:W2:Y:S04]  /*25f00*/  LDL.LU R11, [R1+0x11c] ;  /* 0x00011c00010b7983 */ /* 0x000ea80000300800 */
[----:B------:R-:W3:Y:S04]  /*25f10*/  LDL.LU.64 R20, [R1] ;  /* 0x0000000001147983 */ /* 0x000ee80000300a00 */
[----:B------:R-:W4:Y:S04]  /*25f20*/  LDL.LU R24, [R1+0xf0] ;  /* 0x0000f00001187983 */ /* 0x000f280000300800 */
[----:B------:R-:W4:Y:S04]  /*25f30*/  LDL.LU R25, [R1+0xf4] ;  /* 0x0000f40001197983 */ /* 0x000f280000300800 */
[----:B------:R-:W4:Y:S04]  /*25f40*/  LDL.LU R26, [R1+0xf8] ;  /* 0x0000f800011a7983 */ /* 0x000f280000300800 */
[----:B------:R-:W4:Y:S04]  /*25f50*/  LDL.LU R27, [R1+0xfc] ;  /* 0x0000fc00011b7983 */ /* 0x000f280000300800 */
[----:B------:R-:W-:Y:S01]  /*25f60*/  STL.64 [R1+0x2510], R12 ;  /* 0x0025100c01007387 */ /* 0x000fe20000100a00 */
[----:B--2---:R-:W-:-:S15]  /*25f70*/  HMMA.1688.F32.TF32 R8, R4, R16, R8 ;  /* 0x000000100408723c */ /* 0x004fde0000081008 */
[----:B------:R-:W-:-:S04]  /*25f80*/  NOP ;  /* 0x0000000000007918 */ /* 0x000fc80000000000 */
[----:B------:R-:W-:Y:S04]  /*25f90*/  STL.64 [R1+0x110], R8 ;  /* 0x0001100801007387 */ /* 0x000fe80000100a00 */
[----:B------:R1:W-:Y:S04]  /*25fa0*/  STL.64 [R1+0x118], R10 ;  /* 0x0001180a01007387 */ /* 0x0003e80000100a00 */
[----:B-1----:R-:W3:Y:S04]  /*25fb0*/  LDL.LU.64 R10, [R1+0x2578] ;  /* 0x00257800010a7983 */ /* 0x002ee80000300a00 */
[----:B------:R-:W3:Y:S04]  /*25fc0*/  LDL.LU.64 R8, [R1+0x2570] ;  /* 0x0025700001087983 */ /* 0x000ee80000300a00 */
        /* <DEDUP_REMOVED lines=9> */
[----:B------:R-:W2:Y:S01]  /*26060*/  LDL.LU R18, [R1+0xb8] ;  /* 0x0000b80001127983 */ /* 0x000ea20000300800 */
[----:B------:R-:W-:-:S03]  /*26070*/  IMAD.MOV.U32 R19, RZ, RZ, R3 ;  /* 0x000000ffff137224 */ /* 0x000fc600078e0003 */
[----:B------:R-:W4:Y:S01]  /*26080*/  LDL.LU R3, [R1+0x2568] ;  /* 0x0025680001037983 */ /* 0x000f220000300800 */
[----:B---3--:R-:W-:Y:S03]  /*26090*/  HMMA.1688.F32.TF32 R8, R4, R20, R8 ;  /* 0x000000140408723c */ /* 0x008fe60000081008 */
[----:B--2---:R-:W-:Y:S04]  /*260a0*/  STL.64 [R1+0x2508], R18 ;  /* 0x0025081201007387 */ /* 0x004fe80000100a00 */
[----:B------:R1:W-:Y:S04]  /*260b0*/  STL.64 [R1+0x2500], R16 ;  /* 0x0025001001007387 */ /* 0x0003e80000100a00 */
[----:B-1----:R-:W2:Y:S04]  /*260c0*/  LDL.LU R16, [R1+0xc0] ;  /* 0x0000c00001107983 */ /* 0x002ea80000300800 */
[----:B------:R-:W2:Y:S04]  /*260d0*/  LDL.LU R17, [R1+0xc4] ;  /* 0x0000c40001117983 */ /* 0x000ea80000300800 */
[----:B------:R-:W3:Y:S04]  /*260e0*/  LDL.LU R18, [R1+0xc8] ;  /* 0x0000c80001127983 */ /* 0x000ee80000300800 */
[----:B------:R-:W3:Y:S01]  /*260f0*/  LDL.LU R19, [R1+0xcc] ;  /* 0x0000cc0001137983 */ /* 0x000ee20000300800 */
[----:B------:R-:W-:-:S02]  /*26100*/  IMAD.MOV.U32 R13, RZ, RZ, R14 ;  /* 0x000000ffff0d7224 */ /* 0x000fc400078e000e */
[----:B------:R-:W-:Y:S01]  /*26110*/  IMAD.MOV.U32 R14, RZ, RZ, R20 ;  /* 0x000000ffff0e7224 */ /* 0x000fe200078e0014 */
[----:B---3--:R-:W-:Y:S04]  /*26120*/  STL.64 [R1+0x2520], R18 ;  /* 0x0025201201007387 */ /* 0x008fe80000100a00 */
[----:B--2---:R1:W-:Y:S04]  /*26130*/  STL.64 [R1+0x2518], R16 ;  /* 0x0025181001007387 */ /* 0x0043e80000100a00 */
[----:B-1----:R-:W2:Y:S04]  /*26140*/  LDL.LU R16, [R1+0xd0] ;  /* 0x0000d00001107983 */ /* 0x002ea80000300800 */
[----:B------:R-:W2:Y:S04]  /*26150*/  LDL.LU R17, [R1+0xd4] ;  /* 0x0000d40001117983 */ /* 0x000ea80000300800 */
[----:B------:R-:W2:Y:S01]  /*26160*/  LDL.LU R18, [R1+0xd8] ;  /* 0x0000d80001127983 */ /* 0x000ea20000300800 */
[----:B----4-:R-:W-:-:S03]  /*26170*/  IMAD.MOV.U32 R19, RZ, RZ, R3 ;  /* 0x000000ffff137224 */ /* 0x010fc600078e0003 */
[----:B------:R-:W-:Y:S01]  /*26180*/  STL.64 [R1+0x100], R8 ;  /* 0x0001000801007387 */ /* 0x000fe20000100a00 */
[----:B------:R-:W-:-:S03]  /*26190*/  IMAD.MOV.U32 R3, RZ, RZ, R21 ;  /* 0x000000ffff037224 */ /* 0x000fc600078e0015 */
[----:B------:R1:W-:Y:S04]  /*261a0*/  STL.64 [R1+0x108], R10 ;  /* 0x0001080a01007387 */ /* 0x0003e80000100a00 */
[----:B-1----:R-:W3:Y:S04]  /*261b0*/  LDL.LU.64 R10, [R1+0x2560] ;  /* 0x00256000010a7983 */ /* 0x002ee80000300a00 */
[----:B------:R-:W3:Y:S04]  /*261c0*/  LDL.LU.64 R8, [R1+0x2558] ;  /* 0x0025580001087983 */ /* 0x000ee80000300a00 */
[----:B------:R-:W4:Y:S04]  /*261d0*/  LDL.LU.64 R22, [R1+0x2550] ;  /* 0x0025500001167983 */ /* 0x000f280000300a00 */
[----:B------:R-:W2:Y:S02]  /*261e0*/  LDL.LU.64 R20, [R1+0x2548] ;  /* 0x0025480001147983 */ /* 0x000ea40000300a00 */
[----:B--2---:R-:W-:-:S15]  /*261f0*/  HMMA.1688.F32.TF32 R24, R4, R20, R24 ;  /* 0x000000140418723c */ /* 0x004fde0000081018 */
[----:B------:R-:W-:-:S04]  /*26200*/  NOP ;  /* 0x0000000000007918 */ /* 0x000fc80000000000 */
[----:B------:R-:W-:Y:S04]  /*26210*/  STL.64 [R1+0xf0], R24 ;  /* 0x0000f01801007387 */ /* 0x000fe80000100a00 */
[----:B------:R1:W-:Y:S04]  /*26220*/  STL.64 [R1+0xf8], R26 ;  /* 0x0000f81a01007387 */ /* 0x0003e80000100a00 */
[----:B-1----:R-:W2:Y:S04]  /*26230*/  LDL.LU.64 R26, [R1+0x2540] ;  /* 0x00254000011a7983 */ /* 0x002ea80000300a00 */
[----:B------:R-:W3:Y:S01]  /*26240*/  LDL.LU.64 R24, [R1+0x2538] ;  /* 0x0025380001187983 */ /* 0x000ee20000300a00 */
[----:B------:R-:W-:Y:S01]  /*26250*/  IMAD.MOV.U32 R12, RZ, RZ, R15 ;  /* 0x000000ffff0c7224 */ /* 0x000fe200078e000f */
[----:B---3--:R-:W-:Y:S02]  /*26260*/  HMMA.1688.F32.TF32 R4, R4, R24, R8 ;  /* 0x000000180404723c */ /* 0x008fe40000081008 */
[----:B------:R-:W3:Y:S04]  /*26270*/  LDL.LU.64 R10, [R1+0x2530] ;  /* 0x00253000010a7983 */ /* 0x000ee80000300a00 */
[----:B------:R-:W3:-:S13]  /*26280*/  LDL.LU.64 R8, [R1+0x2528] ;  /* 0x0025280001087983 */ /* 0x000eda0000300a00 */
[----:B------:R1:W-:Y:S02]  /*26290*/  STL.64 [R1+0xe0], R4 ;  /* 0x0000e00401007387 */ /* 0x0003e40000100a00 */
[----:B-1----:R-:W-:Y:S02]  /*262a0*/  IMAD.MOV.U32 R4, RZ, RZ, R14 ;  /* 0x000000ffff047224 */ /* 0x002fe400078e000e */
[----:B------:R-:W-:Y:S01]  /*262b0*/  STL.64 [R1+0xe8], R6 ;  /* 0x0000e80601007387 */ /* 0x000fe20000100a00 */
[----:B---3--:R-:W-:Y:S03]  /*262c0*/  HMMA.1688.F32.TF32 R12, R8, R12, R16 ;  /* 0x0000000c080c723c */ /* 0x008fe60000081010 */
[----:B------:R-:W3:Y:S04]  /*262d0*/  LDL.LU.64 R18, [R1+0x2520] ;  /* 0x0025200001127983 */ /* 0x000ee80000300a00 */
[----:B------:R-:W3:-:S12]  /*262e0*/  LDL.LU.64 R16, [R1+0x2518] ;  /* 0x0025180001107983 */ /* 0x000ed80000300a00 */
[----:B------:R1:W-:Y:S04]  /*262f0*/  STL.64 [R1+0xd0], R12 ;  /* 0x0000d00c01007387 */ /* 0x0003e80000100a00 */
[----:B------:R3:W-:Y:S04]  /*26300*/  STL [R1+0xd8], R14 ;  /* 0x0000d80e01007387 */ /* 0x0007e80000100800 */
[----:B-1----:R-:W3:Y:S01]  /*26310*/  LDL.LU.64 R12, [R1+0x2510] ;  /* 0x00251000010c7983 */ /* 0x002ee20000300a00 */
[----:B------:R-:W-:Y:S02]  /*26320*/  IMAD.MOV.U32 R5, RZ, RZ, R3 ;  /* 0x000000ffff057224 */ /* 0x000fe400078e0003 */
[----:B------:R-:W-:-:S05]  /*26330*/  IMAD.MOV.U32 R3, RZ, RZ, R15 ;  /* 0x000000ffff037224 */ /* 0x000fca00078e000f */
[----:B------:R-:W-:Y:S01]  /*26340*/  STL [R1+0x2370], R3 ;  /* 0x0023700301007387 */ /* 0x000fe20000100800 */
[----:B---3--:R-:W-:Y:S03]  /*26350*/  HMMA.1688.F32.TF32 R12, R8, R12, R16 ;  /* 0x0000000c080c723c */ /* 0x008fe60000081010 */
[----:B------:R-:W3:Y:S04]  /*26360*/  LDL.LU.64 R18, [R1+0x2508] ;  /* 0x0025080001127983 */ /* 0x000ee80000300a00 */
[----:B------:R-:W3:-:S12]  /*26370*/  LDL.LU.64 R16, [R1+0x2500] ;  /* 0x0025000001107983 */ /* 0x000ed80000300a00 */
[----:B------:R1:W-:Y:S04]  /*26380*/  STL.64 [R1+0xc0], R12 ;  /* 0x0000c00c01007387 */ /* 0x0003e80000100a00 */
[----:B------:R3:W-:Y:S04]  /*26390*/  STL.64 [R1+0xc8], R14 ;  /* 0x0000c80e01007387 */ /* 0x0007e80000100a00 */
[----:B-1----:R-:W3:Y:S02]  /*263a0*/  LDL.LU.64 R12, [R1+0x24f8] ;  /* 0x0024f800010c7983 */ /* 0x002ee40000300a00 */
[----:B---3--:R-:W-:Y:S02]  /*263b0*/  HMMA.1688.F32.TF32 R12, R8, R12, R16 ;  /* 0x0000000c080c723c */ /* 0x008fe40000081010 */
[----:B------:R-:W3:Y:S04]  /*263c0*/  LDL.LU.64 R18, [R1+0x24f0] ;  /* 0x0024f00001127983 */ /* 0x000ee80000300a00 */
[----:B------:R-:W3:-:S13]  /*263d0*/  LDL.LU.64 R16, [R1+0x24e8] ;  /* 0x0024e80001107983 */ /* 0x000eda0000300a00 */
[----:B------:R1:W-:Y:S04]  /*263e0*/  STL.64 [R1+0xb0], R12 ;  /* 0x0000b00c01007387 */ /* 0x0003e80000100a00 */
[----:B------:R3:W-:Y:S04]  /*263f0*/  STL [R1+0xb8], R14 ;  /* 0x0000b80e01007387 */ /* 0x0007e80000100800 */
[----:B-1----:R-:W3:Y:S01]  /*26400*/  LDL.LU.64 R12, [R1+0x24e0] ;  /* 0x0024e000010c7983 */ /* 0x002ee20000300a00 */
[----:B------:R-:W-:-:S05]  /*26410*/  IMAD.MOV.U32 R3, RZ, RZ, R15 ;  /* 0x000000ffff037224 */ /* 0x000fca00078e000f */
[----:B------:R-:W-:Y:S01]  /*26420*/  STL [R1+0x23b8], R3 ;  /* 0x0023b80301007387 */ /* 0x000fe20000100800 */
[----:B---3--:R-:W-:Y:S03]  /*26430*/  HMMA.1688.F32.TF32 R12, R8, R12, R16 ;  /* 0x0000000c080c723c */ /* 0x008fe60000081010 */
[----:B------:R-:W3:-:S15]  /*26440*/  LDL.LU.64 R16, [R1+0x24d8] ;  /* 0x0024d80001107983 */ /* 0x000ede0000300a00 */
[----:B------:R-:W-:Y:S01]  /*26450*/  NOP ;  /* 0x0000000000007918 */ /* 0x000fe20000000000 */
[----:B------:R-:W-:Y:S04]  /*26460*/  STL.64 [R1+0xa0], R12 ;  /* 0x0000a00c01007387 */ /* 0x000fe80000100a00 */
[----:B------:R1:W-:Y:S04]  /*26470*/  STL.64 [R1+0xa8], R14 ;  /* 0x0000a80e01007387 */ /* 0x0003e80000100a00 */
[----:B-1----:R-:W3:Y:S04]  /*26480*/  LDL.LU.64 R14, [R1+0x24d0] ;  /* 0x0024d000010e7983 */ /* 0x002ee80000300a00 */
[----:B------:R-:W3:Y:S02]  /*26490*/  LDL.LU.64 R12, [R1+0x24c8] ;  /* 0x0024c800010c7983 */ /* 0x000ee40000300a00 */
[----:B---3--:R-:W-:Y:S02]  /*264a0*/  HMMA.1688.F32.TF32 R16, R8, R16, R12 ;  /* 0x000000100810723c */ /* 0x008fe4000008100c */
[----:B------:R-:W3:Y:S04]  /*264b0*/  LDL.LU.64 R14, [R1+0x24c0] ;  /* 0x0024c000010e7983 */ /* 0x000ee80000300a00 */
[----:B------:R-:W3:-:S13]  /*264c0*/  LDL.LU.64 R12, [R1+0x24b8] ;  /* 0x0024b800010c7983 */ /* 0x000eda0000300a00 */
[----:B------:R-:W-:Y:S04]  /*264d0*/  STL.64 [R1+0x90], R16 ;  /* 0x0000901001007387 */ /* 0x000fe80000100a00 */
[----:B------:R1:W-:Y:S04]  /*264e0*/  STL.64 [R1+0x98], R18 ;  /* 0x0000981201007387 */ /* 0x0003e80000100a00 */
[----:B-1----:R-:W2:Y:S04]  /*264f0*/  LDL.LU.64 R18, [R1+0x24b0] ;  /* 0x0024b00001127983 */ /* 0x002ea80000300a00 */
[----:B------:R-:W2:Y:S01]  /*26500*/  LDL.LU.64 R16, [R1+0x24a8] ;  /* 0x0024a80001107983 */ /* 0x000ea20000300a00 */
[C---:B---3--:R-:W-:Y:S03]  /*26510*/  HMMA.1688.F32.TF32 R4, R8.reuse, R4, R12 ;  /* 0x000000040804723c */ /* 0x048fe6000008100c */
[----:B------:R-:W3:Y:S04]  /*26520*/  LDL.LU.64 R14, [R1+0x24a0] ;  /* 0x0024a000010e7983 */ /* 0x000ee80000300a00 */
[----:B------:R-:W3:Y:S04]  /*26530*/  LDL.LU.64 R12, [R1+0x2498] ;  /* 0x00249800010c7983 */ /* 0x000ee80000300a00 */
[----:B----4-:R1:W-:Y:S08]  /*26540*/  STL.64 [R1+0x2488], R22 ;  /* 0x0024881601007387 */ /* 0x0103f00000100a00 */
[----:B------:R-:W-:Y:S04]  /*26550*/  STL.64 [R1+0x80], R4 ;  /* 0x0000800401007387 */ /* 0x000fe80000100a00 */
[----:B------:R2:W-:Y:S01]  /*26560*/  STL.64 [R1+0x88], R6 ;  /* 0x0000880601007387 */ /* 0x0005e20000100a00 */
[----:B---3--:R-:W-:-:S15]  /*26570*/  HMMA.1688.F32.TF32 R12, R8, R20, R12 ;  /* 0x00000014080c723c */ /* 0x008fde000008100c */
[----:B------:R-:W-:-:S04]  /*26580*/  NOP ;  /* 0x0000000000007918 */ /* 0x000fc80000000000 */
[----:B------:R-:W-:Y:S04]  /*26590*/  STL.64 [R1+0x70], R12 ;  /* 0x0000700c01007387 */ /* 0x000fe80000100a00 */
[----:B------:R-:W-:Y:S04]  /*265a0*/  STL.64 [R1+0x78], R14 ;  /* 0x0000780e01007387 */ /* 0x000fe80000100a00 */
[----:B-1----:R-:W3:Y:S01]  /*265b0*/  LDL.64 R22, [R1+0x48] ;  /* 0x0000480001167983 */ /* 0x002ee20000100a00 */
[----:B--2---:R-:W-:Y:S03]  /*265c0*/  HMMA.1688.F32.TF32 R4, R8, R24, R16 ;  /* 0x000000180804723c */ /* 0x004fe60000081010 */
[----:B------:R-:W-:Y:S04]  /*265d0*/  LDS R10, [R0+UR12+0x85880] ;  /* 0x0858800c000a7984 */ /* 0x000fe80008000800 */
[----:B------:R-:W1:Y:S04]  /*265e0*/  LDS R11, [R2+UR12+0x85880] ;  /* 0x0858800c020b7984 */ /* 0x000e680008000800 */
[----:B------:R-:W-:Y:S04]  /*265f0*/  LDS R8, [R0+UR12+0x85080] ;  /* 0x0850800c00087984 */ /* 0x000fe80008000800 */
[----:B------:R-:W2:Y:S04]  /*26600*/  LDS R9, [R2+UR12+0x85080] ;  /* 0x0850800c02097984 */ /* 0x000ea80008000800 */
[----:B------:R-:W-:Y:S04]  /*26610*/  LDS R14, [R0+UR12+0x85900] ;  /* 0x0859000c000e7984 */ /* 0x000fe80008000800 */
[----:B------:R-:W4:Y:S04]  /*26620*/  LDS R15, [R2+UR12+0x85900] ;  /* 0x0859000c020f7984 */ /* 0x000f280008000800 */
[----:B------:R-:W-:Y:S04]  /*26630*/  LDS R12, [R0+UR12+0x85100] ;  /* 0x0851000c000c7984 */ /* 0x000fe80008000800 */
[----:B------:R-:W1:Y:S04]  /*26640*/  LDS R13, [R2+UR12+0x85100] ;  /* 0x0851000c020d7984 */ /* 0x000e680008000800 */
[----:B------:R-:W-:Y:S04]  /*26650*/  LDS R18, [R0+UR12+0x85980] ;  /* 0x0859800c00127984 */ /* 0x000fe80008000800 */
[----:B------:R-:W1:Y:S04]  /*26660*/  LDS R19, [R2+UR12+0x85980] ;  /* 0x0859800c02137984 */ /* 0x000e680008000800 */
[----:B------:R-:W-:Y:S04]  /*26670*/  LDS R16, [R0+UR12+0x85180] ;  /* 0x0851800c00107984 */ /* 0x000fe80008000800 */
[----:B------:R-:W1:Y:S04]  /*26680*/  LDS R17, [R2+UR12+0x85180] ;  /* 0x0851800c02117984 */ /* 0x000e680008000800 */
[----:B---3--:R-:W-:Y:S04]  /*26690*/  STL.64 [R1+0x2490], R22 ;  /* 0x0024901601007387 */ /* 0x008fe80000100a00 */
[----:B------:R-:W-:Y:S04]  /*266a0*/  STL.64 [R1+0x60], R4 ;  /* 0x0000600401007387 */ /* 0x000fe80000100a00 */
[----:B------:R-:W-:Y:S04]  /*266b0*/  STL.64 [R1+0x68], R6 ;  /* 0x0000680601007387 */ /* 0x000fe80000100a00 */
[----:B------:R3:W-:Y:S04]  /*266c0*/  STL.64 [R1+0x2480], R26 ;  /* 0x0024801a01007387 */ /* 0x0007e80000100a00 */
[----:B------:R-:W4:Y:S04]  /*266d0*/  LDL.LU R24, [R1+0x240] ;  /* 0x0002400001187983 */ /* 0x000f280000300800 */
[----:B------:R-:W4:Y:S04]  /*266e0*/  LDL.LU R25, [R1+0x244] ;  /* 0x0002440001197983 */ /* 0x000f280000300800 */
[----:B---3--:R-:W3:Y:S04]  /*266f0*/  LDL.LU R26, [R1+0x248] ;  /* 0x00024800011a7983 */ /* 0x008ee80000300800 */
[----:B------:R-:W3:Y:S04]  /*26700*/  LDL.LU R27, [R1+0x24c] ;  /* 0x00024c00011b7983 */ /* 0x000ee80000300800 */
[----:B------:R-:W3:Y:S04]  /*26710*/  LDL.LU R20, [R1+0x250] ;  /* 0x0002500001147983 */ /* 0x000ee80000300800 */
[----:B------:R-:W3:Y:S04]  /*26720*/  LDL.LU R21, [R1+0x254] ;  /* 0x0002540001157983 */ /* 0x000ee80000300800 */
[----:B------:R-:W3:Y:S04]  /*26730*/  LDL.LU R22, [R1+0x258] ;  /* 0x0002580001167983 */ /* 0x000ee80000300800 */
[----:B------:R-:W3:Y:S04]  /*26740*/  LDL.LU R23, [R1+0x25c] ;  /* 0x00025c0001177983 */ /* 0x000ee80000300800 */
[----:B-1----:R1:W-:Y:S04]  /*26750*/  STL.64 [R1+0x2438], R10 ;  /* 0x0024380a01007387 */ /* 0x0023e80000100a00 */
[----:B--2---:R-:W-:Y:S04]  /*26760*/  STL.64 [R1+0x2430], R8 ;  /* 0x0024300801007387 */ /* 0x004fe80000100a00 */
[----:B------:R-:W-:Y:S04]  /*26770*/  LDS R4, [R0+UR12+0x85000] ;  /* 0x0850000c00047984 */ /* 0x000fe80008000800 */
[----:B-1----:R-:W3:Y:S04]  /*26780*/  LDL R10, [R1+0x58] ;  /* 0x00005800010a7983 */ /* 0x002ee80000100800 */
[----:B------:R-:W3:Y:S04]  /*26790*/  LDL R11, [R1+0x5c] ;  /* 0x00005c00010b7983 */ /* 0x000ee80000100800 */
[----:B----4-:R1:W-:Y:S04]  /*267a0*/  STL.64 [R1+0x23c8], R14 ;  /* 0x0023c80e01007387 */ /* 0x0103e80000100a00 */
[----:B------:R-:W-:Y:S04]  /*267b0*/  STL.64 [R1+0x23c0], R12 ;  /* 0x0023c00c01007387 */ /* 0x000fe80000100a00 */
[----:B------:R-:W-:Y:S04]  /*267c0*/  LDS R6, [R0+UR12+0x85800] ;  /* 0x0858000c00067984 */ /* 0x000fe80008000800 */
[----:B-1----:R-:W2:Y:S04]  /*267d0*/  LDL R14, [R1+0x38] ;  /* 0x00003800010e7983 */ /* 0x002ea80000100800 */
[----:B------:R-:W2:Y:S04]  /*267e0*/  LDL R15, [R1+0x3c] ;  /* 0x00003c00010f7983 */ /* 0x000ea80000100800 */
[----:B------:R-:W-:Y:S04]  /*267f0*/  STL [R1+0x23bc], R0 ;  /* 0x0023bc0001007387 */ /* 0x000fe80000100800 */
[----:B------:R1:W-:Y:S04]  /*26800*/  STL.64 [R1+0x2338], R18 ;  /* 0x0023381201007387 */ /* 0x0003e80000100a00 */
[----:B------:R-:W-:Y:S04]  /*26810*/  STL.64 [R1+0x2330], R16 ;  /* 0x0023301001007387 */ /* 0x000fe80000100a00 */
[----:B------:R-:W-:Y:S04]  /*26820*/  LDS R5, [R2+UR12+0x85000] ;  /* 0x0850000c02057984 */ /* 0x000fe80008000800 */
[----:B-1----:R-:W4:Y:S04]  /*26830*/  LDL.LU.64 R18, [R1+0x18] ;  /* 0x0000180001127983 */ /* 0x002f280000300a00 */
[----:B------:R-:W3:Y:S04]  /*26840*/  LDS R7, [R2+UR12+0x85800] ;  /* 0x0858000c02077984 */ /* 0x000ee80008000800 */
[----:B----4-:R1:W-:Y:S04]  /*26850*/  STL.64 [R1+0x2460], R18 ;  /* 0x0024601201007387 */ /* 0x0103e80000100a00 */
[----:B-1----:R-:W4:Y:S04]  /*26860*/  LDL R18, [R1+0x28] ;  /* 0x0000280001127983 */ /* 0x002f280000100800 */
[----:B------:R-:W4:Y:S01]  /*26870*/  LDL R19, [R1+0x2c] ;  /* 0x00002c0001137983 */ /* 0x000f220000100800 */
[C---:B---3--:R-:W-:Y:S03]  /*26880*/  HMMA.1688.F32.TF32 R8, R4.reuse, R10, R20 ;  /* 0x0000000a0408723c */ /* 0x048fe60000081014 */
[----:B----4-:R1:W-:Y:S04]  /*26890*/  STL.64 [R1+0x2470], R18 ;  /* 0x0024701201007387 */ /* 0x0103e80000100a00 */
[----:B------:R-:W2:Y:S04]  /*268a0*/  LDL.LU R16, [R1+0x230] ;  /* 0x0002300001107983 */ /* 0x000ea80000300800 */
[----:B------:R-:W2:Y:S04]  /*268b0*/  LDL.LU R17, [R1+0x234] ;  /* 0x0002340001117983 */ /* 0x000ea80000300800 */
[----:B-1----:R-:W2:Y:S04]  /*268c0*/  LDL.LU R18, [R1+0x238] ;  /* 0x0002380001127983 */ /* 0x002ea80000300800 */
[----:B------:R-:W-:Y:S04]  /*268d0*/  STL [R1+0x229c], R2 ;  /* 0x00229c0201007387 */ /* 0x000fe80000100800 */
[----:B------:R-:W3:Y:S04]  /*268e0*/  LDL.LU.64 R22, [R1+0x2490] ;  /* 0x0024900001167983 */ /* 0x000ee80000300a00 */
[----:B------:R1:W-:Y:S04]  /*268f0*/  STL.64 [R1+0x250], R8 ;  /* 0x0002500801007387 */ /* 0x0003e80000100a00 */
[----:B------:R-:W-:Y:S01]  /*26900*/  STL.64 [R1+0x258], R10 ;  /* 0x0002580a01007387 */ /* 0x000fe20000100a00 */
[----:B---3--:R-:W-:Y:S01]  /*26910*/  HMMA.1688.F32.TF32 R24, R4, R22, R24 ;  /* 0x000000160418723c */ /* 0x008fe20000081018 */
[----:B-1----:R-:W-:-:S02]  /*26920*/  IMAD.MOV.U32 R9, RZ, RZ, R22 ;  /* 0x000000ffff097224 */ /* 0x002fc400078e0016 */
[----:B------:R-:W-:Y:S02]  /*26930*/  IMAD.MOV.U32 R8, RZ, RZ, R23 ;  /* 0x000000ffff087224 */ /* 0x000fe400078e0017 */
[----:B------:R-:W3:-:S14]  /*26940*/  LDL.LU.64 R22, [R1+0x2488] ;  /* 0x0024880001167983 */ /* 0x000edc0000300a00 */
[----:B------:R-:W-:Y:S02]  /*26950*/  IMAD.MOV.U32 R21, RZ, RZ, R26 ;  /* 0x000000ffff157224 */ /* 0x000fe400078e001a */
[----:B------:R-:W-:Y:S02]  /*26960*/  IMAD.MOV.U32 R20, RZ, RZ, R27 ;  /* 0x000000ffff147224 */ /* 0x000fe400078e001b */
[----:B------:R-:W4:Y:S01]  /*26970*/  LDL.LU.64 R26, [R1+0x2480] ;  /* 0x00248000011a7983 */ /* 0x000f220000300a00 */
[----:B------:R-:W-:-:S07]  /*26980*/  IMAD.MOV.U32 R19, RZ, RZ, R29 ;  /* 0x000000ffff137224 */ /* 0x000fce00078e001d */
[----:B--2---:R-:W-:Y:S01]  /*26990*/  HMMA.1688.F32.TF32 R16, R4, R14, R16 ;  /* 0x0000000e0410723c */ /* 0x004fe20000081010 */
[----:B------:R-:W-:Y:S01]  /*269a0*/  IMAD.MOV.U32 R29, RZ, RZ, R25 ;  /* 0x000000ffff1d7224 */ /* 0x000fe200078e0019 */
[----:B------:R4:W-:Y:S01]  /*269b0*/  STL.64 [R1+0x2468], R8 ;  /* 0x0024680801007387 */ /* 0x0009e20000100a00 */
[----:B------:R-:W-:-:S15]  /*269c0*/  IMAD.MOV.U32 R2, RZ, RZ, R24 ;  /* 0x000000ffff027224 */ /* 0x000fde00078e0018 */
[----:B------:R-:W-:Y:S01]  /*269d0*/  NOP ;  /* 0x0000000000007918 */ /* 0x000fe20000000000 */
[----:B------:R-:W-:Y:S02]  /*269e0*/  IMAD.MOV.U32 R25, RZ, RZ, R18 ;  /* 0x000000ffff197224 */ /* 0x000fe400078e0012 */
[----:B------:R-:W-:Y:S02]  /*269f0*/  IMAD.MOV.U32 R24, RZ, RZ, R19 ;  /* 0x000000ffff187224 */ /* 0x000fe400078e0013 */
[----:B----4-:R-:W-:Y:S02]  /*26a00*/  IMAD.MOV.U32 R8, RZ, RZ, R26 ;  /* 0x000000ffff087224 */ /* 0x010fe400078e001a */
[----:B------:R-:W2:Y:S01]  /*26a10*/  LDL.LU R26, [R1+0x247c] ;  /* 0x00247c00011a7983 */ /* 0x000ea20000300800 */
[----:B------:R-:W-:-:S03]  /*26a20*/  IMAD.MOV.U32 R9, RZ, RZ, R27 ;  /* 0x000000ffff097224 */ /* 0x000fc600078e001b */
[----:B------:R-:W2:Y:S04]  /*26a30*/  LDL.LU R27, [R1+0x2478] ;  /* 0x00247800011b7983 */ /* 0x000ea80000300800 */
[----:B------:R-:W4:Y:S04]  /*26a40*/  LDL.LU R10, [R1+0x228] ;  /* 0x00022800010a7983 */ /* 0x000f280000300800 */
[----:B------:R-:W-:Y:S04]  /*26a50*/  STL [R1+0x23e4], R29 ;  /* 0x0023e41d01007387 */ /* 0x000fe80000100800 */
[----:B------:R-:W-:Y:S04]  /*26a60*/  STL [R1+0x23e0], R2 ;  /* 0x0023e00201007387 */ /* 0x000fe80000100800 */
[----:B------:R-:W-:Y:S04]  /*26a70*/  STL [R1+0x230], R16 ;  /* 0x0002301001007387 */ /* 0x000fe80000100800 */
[----:B------:R-:W4:Y:S01]  /*26a80*/  LDL.LU.64 R18, [R1+0x2470] ;  /* 0x0024700001127983 */ /* 0x000f220000300a00 */
[----:B------:R-:W-:-:S02]  /*26a90*/  IMAD.MOV.U32 R11, RZ, RZ, R28 ;  /* 0x000000ffff0b7224 */ /* 0x000fc400078e001c */
[----:B------:R-:W-:Y:S01]  /*26aa0*/  IMAD.MOV.U32 R28, RZ, RZ, R17 ;  /* 0x000000ffff1c7224 */ /* 0x000fe200078e0011 */
[----:B--2---:R-:W-:Y:S04]  /*26ab0*/  STL.64 [R1+0x2448], R26 ;  /* 0x0024481a01007387 */ /* 0x004fe80000100a00 */
[----:B------:R1:W-:Y:S04]  /*26ac0*/  STL.64 [R1+0x2440], R24 ;  /* 0x0024401801007387 */ /* 0x0003e80000100a00 */
[----:B-1----:R-:W2:Y:S01]  /*26ad0*/  LDL.LU R24, [R1+0x210] ;  /* 0x0002100001187983 */ /* 0x002ea20000300800 */
[C---:B----4-:R-:W-:Y:S03]  /*26ae0*/  HMMA.1688.F32.TF32 R16, R4.reuse, R18, R8 ;  /* 0x000000120410723c */ /* 0x050fe60000081008 */
[----:B------:R-:W2:Y:S04]  /*26af0*/  LDL.LU R25, [R1+0x214] ;  /* 0x0002140001197983 */ /* 0x000ea80000300800 */
[----:B------:R-:W2:Y:S04]  /*26b00*/  LDL.LU R26, [R1+0x218] ;  /* 0x00021800011a7983 */ /* 0x000ea80000300800 */
[----:B------:R-:W2:Y:S04]  /*26b10*/  LDL.LU R27, [R1+0x21c] ;  /* 0x00021c00011b7983 */ /* 0x000ea80000300800 */
[----:B------:R1:W-:Y:S04]  /*26b20*/  STL.64 [R1+0x2418], R14 ;  /* 0x0024180e01007387 */ /* 0x0003e80000100a00 */
[----:B-1----:R-:W4:Y:S04]  /*26b30*/  LDL.64 R14, [R1+0x8] ;  /* 0x00000800010e7983 */ /* 0x002f280000100a00 */
[----:B------:R-:W2:Y:S04]  /*26b40*/  LDL.LU.64 R8, [R1+0x2468] ;  /* 0x0024680001087983 */ /* 0x000ea80000300a00 */
[----:B------:R-:W-:Y:S04]  /*26b50*/  STL.64 [R1+0x220], R16 ;  /* 0x0002201001007387 */ /* 0x000fe80000100a00 */
[----:B------:R1:W-:Y:S04]  /*26b60*/  STL.64 [R1+0x228], R18 ;  /* 0x0002281201007387 */ /* 0x0003e80000100a00 */
[----:B-1----:R-:W2:Y:S02]  /*26b70*/  LDL.LU.64 R18, [R1+0x2460] ;  /* 0x0024600001127983 */ /* 0x002ea40000300a00 */
[----:B--2---:R-:W-:-:S15]  /*26b80*/  HMMA.1688.F32.TF32 R24, R4, R18, R24 ;  /* 0x000000120418723c */ /* 0x004fde0000081018 */
[----:B------:R-:W-:-:S04]  /*26b90*/  NOP ;  /* 0x0000000000007918 */ /* 0x000fc80000000000 */
[----:B------:R1:W-:Y:S04]  /*26ba0*/  STL.64 [R1+0x210], R24 ;  /* 0x0002101801007387 */ /* 0x0003e80000100a00 */
[----:B------:R2:W-:Y:S04]  /*26bb0*/  STL.64 [R1+0x218], R26 ;  /* 0x0002181a01007387 */ /* 0x0005e80000100a00 */
[----:B------:R-:W4:Y:S04]  /*26bc0*/  LDL.LU R16, [R1+0x170] ;  /* 0x0001700001107983 */ /* 0x000f280000300800 */
[----:B------:R-:W4:Y:S01]  /*26bd0*/  LDL.LU R17, [R1+0x174] ;  /* 0x0001740001117983 */ /* 0x000f220000300800 */
[----:B------:R-:W-:-:S02]  /*26be0*/  IMAD.MOV.U32 R3, RZ, RZ, R18 ;  /* 0x000000ffff037224 */ /* 0x000fc400078e0012 */
[----:B------:R-:W-:Y:S02]  /*26bf0*/  IMAD.MOV.U32 R0, RZ, RZ, R19 ;  /* 0x000000ffff007224 */ /* 0x000fe400078e0013 */
[----:B---3--:R-:W-:Y:S02]  /*26c00*/  IMAD.MOV.U32 R18, RZ, RZ, R23 ;  /* 0x000000ffff127224 */ /* 0x008fe400078e0017 */
[----:B------:R-:W3:Y:S01]  /*26c10*/  LDL.LU R23, [R1+0x245c] ;  /* 0x00245c0001177983 */ /* 0x000ee20000300800 */
[----:B------:R-:W-:-:S03]  /*26c20*/  IMAD.MOV.U32 R19, RZ, RZ, R22 ;  /* 0x000000ffff137224 */ /* 0x000fc600078e0016 */
[----:B------:R-:W3:Y:S04]  /*26c30*/  LDL.LU R22, [R1+0x2458] ;  /* 0x0024580001167983 */ /* 0x000ee80000300800 */
[----:B-1----:R-:W3:Y:S04]  /*26c40*/  LDL.LU R24, [R1+0x1f0] ;  /* 0x0001f00001187983 */ /* 0x002ee80000300800 */
[----:B------:R-:W3:Y:S04]  /*26c50*/  LDL.LU R25, [R1+0x1f4] ;  /* 0x0001f40001197983 */ /* 0x000ee80000300800 */
[----:B--2---:R-:W2:Y:S04]  /*26c60*/  LDL.LU R26, [R1+0x1f8] ;  /* 0x0001f800011a7983 */ /* 0x004ea80000300800 */
[----:B------:R-:W2:Y:S04]  /*26c70*/  LDL.LU R27, [R1+0x1fc] ;  /* 0x0001fc00011b7983 */ /* 0x000ea80000300800 */
[----:B------:R-:W-:Y:S04]  /*26c80*/  STL.64 [R1+0x23d8], R18 ;  /* 0x0023d81201007387 */ /* 0x000fe80000100a00 */
[----:B----4-:R1:W-:Y:S04]  /*26c90*/  STL.64 [R1+0x23d0], R16 ;  /* 0x0023d01001007387 */ /* 0x0103e80000100a00 */
[----:B-1----:R-:W4:Y:S04]  /*26ca0*/  LDL.LU R16, [R1+0x200] ;  /* 0x0002000001107983 */ /* 0x002f280000300800 */
[----:B------:R-:W4:Y:S04]  /*26cb0*/  LDL.LU R17, [R1+0x204] ;  /* 0x0002040001117983 */ /* 0x000f280000300800 */
[----:B------:R-:W4:Y:S04]  /*26cc0*/  LDL.LU R18, [R1+0x208] ;  /* 0x0002080001127983 */ /* 0x000f280000300800 */
[----:B------:R-:W4:Y:S01]  /*26cd0*/  LDL.LU R19, [R1+0x20c] ;  /* 0x00020c0001137983 */ /* 0x000f220000300800 */
[----:B------:R-:W-:-:S02]  /*26ce0*/  IMAD.MOV.U32 R29, RZ, RZ, R14 ;  /* 0x000000ffff1d7224 */ /* 0x000fc400078e000e */
[----:B------:R-:W-:Y:S01]  /*26cf0*/  IMAD.MOV.U32 R2, RZ, RZ, R15 ;  /* 0x000000ffff027224 */ /* 0x000fe200078e000f */
[----:B----4-:R-:W-:Y:S01]  /*26d00*/  HMMA.1688.F32.TF32 R16, R4, R14, R16 ;  /* 0x0000000e0410723c */ /* 0x010fe20000081010 */
[----:B------:R-:W-:Y:S02]  /*26d10*/  IMAD.MOV.U32 R14, RZ, RZ, R9 ;  /* 0x000000ffff0e7224 */ /* 0x000fe400078e0009 */
[----:B------:R-:W-:-:S15]  /*26d20*/  IMAD.MOV.U32 R15, RZ, RZ, R8 ;  /* 0x000000ffff0f7224 */ /* 0x000fde00078e0008 */
[----:B------:R-:W-:Y:S01]  /*26d30*/  NOP ;  /* 0x0000000000007918 */ /* 0x000fe20000000000 */
[----:B------:R-:W-:Y:S04]  /*26d40*/  STL.64 [R1+0x200], R16 ;  /* 0x0002001001007387 */ /* 0x000fe80000100a00 */
[----:B------:R-:W-:Y:S04]  /*26d50*/  STL.64 [R1+0x208], R18 ;  /* 0x0002081201007387 */ /* 0x000fe80000100a00 */
[----:B------:R-:W4:Y:S04]  /*26d60*/  LDL.LU R8, [R1+0x1e0] ;  /* 0x0001e00001087983 */ /* 0x000f280000300800 */
[----:B------:R-:W4:Y:S04]  /*26d70*/  LDL.LU R9, [R1+0x1e4] ;  /* 0x0001e40001097983 */ /* 0x000f280000300800 */
[----:B------:R-:W4:Y:S04]  /*26d80*/  LDL.LU R10, [R1+0x1e8] ;  /* 0x0001e800010a7983 */ /* 0x000f280000300800 */
[----:B------:R-:W4:Y:S04]  /*26d90*/  LDL.LU R11, [R1+0x1ec] ;  /* 0x0001ec00010b7983 */ /* 0x000f280000300800 */
[----:B------:R1:W-:Y:S04]  /*26da0*/  STL.64 [R1+0x2428], R14 ;  /* 0x0024280e01007387 */ /* 0x0003e80000100a00 */
[----:B------:R-:W2:Y:S04]  /*26db0*/  LDL.LU R12, [R1+0x1d0] ;  /* 0x0001d000010c7983 */ /* 0x000ea80000300800 */
[----:B------:R-:W2:Y:S04]  /*26dc0*/  LDL.LU R13, [R1+0x1d4] ;  /* 0x0001d400010d7983 */ /* 0x000ea80000300800 */
[----:B-1----:R-:W2:Y:S04]  /*26dd0*/  LDL.LU R14, [R1+0x1d8] ;  /* 0x0001d800010e7983 */ /* 0x002ea80000300800 */
[----:B------:R-:W2:Y:S04]  /*26de0*/  LDL.LU R15, [R1+0x1dc] ;  /* 0x0001dc00010f7983 */ /* 0x000ea80000300800 */
[----:B------:R-:W2:Y:S04]  /*26df0*/  LDL.LU R16, [R1+0x180] ;  /* 0x0001800001107983 */ /* 0x000ea80000300800 */
[----:B------:R-:W2:Y:S04]  /*26e00*/  LDL.LU R17, [R1+0x184] ;  /* 0x0001840001117983 */ /* 0x000ea80000300800 */
[----:B------:R-:W2:Y:S04]  /*26e10*/  LDL.LU R18, [R1+0x188] ;  /* 0x0001880001127983 */ /* 0x000ea80000300800 */
[----:B------:R-:W2:Y:S04]  /*26e20*/  LDL.LU R19, [R1+0x18c] ;  /* 0x00018c0001137983 */ /* 0x000ea80000300800 */
[----:B--2---:R-:W-:Y:S04]  /*26e30*/  STL.64 [R1+0x23f0], R18 ;  /* 0x0023f01201007387 */ /* 0x004fe80000100a00 */
[----:B------:R1:W-:Y:S04]  /*26e40*/  STL.64 [R1+0x23e8], R16 ;  /* 0x0023e81001007387 */ /* 0x0003e80000100a00 */
[----:B-1----:R-:W2:Y:S04]  /*26e50*/  LDL.LU R16, [R1+0x190] ;  /* 0x0001900001107983 */ /* 0x002ea80000300800 */
[----:B------:R-:W2:Y:S01]  /*26e60*/  LDL.LU R17, [R1+0x194] ;  /* 0x0001940001117983 */ /* 0x000ea20000300800 */
[----:B---3--:R-:W-:-:S02]  /*26e70*/  IMAD.MOV.U32 R18, RZ, RZ, R22 ;  /* 0x000000ffff127224 */ /* 0x008fc400078e0016 */
[----:B------:R-:W-:Y:S01]  /*26e80*/  IMAD.MOV.U32 R19, RZ, RZ, R23 ;  /* 0x000000ffff137224 */ /* 0x000fe200078e0017 */
[----:B------:R-:W3:Y:S04]  /*26e90*/  LDL.LU R22, [R1+0x2454] ;  /* 0x0024540001167983 */ /* 0x000ee80000300800 */
[----:B------:R-:W3:Y:S04]  /*26ea0*/  LDL.LU R23, [R1+0x2450] ;  /* 0x0024500001177983 */ /* 0x000ee80000300800 */
[----:B------:R1:W-:Y:S04]  /*26eb0*/  STL.64 [R1+0x2400], R18 ;  /* 0x0024001201007387 */ /* 0x0003e80000100a00 */
[----:B--2---:R2:W-:Y:S04]  /*26ec0*/  STL.64 [R1+0x23f8], R16 ;  /* 0x0023f81001007387 */ /* 0x0045e80000100a00 */
[----:B-1----:R-:W2:Y:S01]  /*26ed0*/  LDL.LU.64 R18, [R1+0x28] ;  /* 0x0000280001127983 */ /* 0x002ea20000300a00 */
[C---:B---3--:R-:W-:Y:S03]  /*26ee0*/  HMMA.1688.F32.TF32 R24, R4.reuse, R22, R24 ;  /* 0x000000160418723c */ /* 0x048fe60000081018 */
[----:B--2---:R1:W-:Y:S04]  /*26ef0*/  STL.64 [R1+0x2420], R18 ;  /* 0x0024201201007387 */ /* 0x0043e80000100a00 */
[----:B------:R-:W2:Y:S04]  /*26f00*/  LDL.LU R16, [R1+0x1c0] ;  /* 0x0001c00001107983 */ /* 0x000ea80000300800 */
[----:B------:R-:W2:Y:S04]  /*26f10*/  LDL.LU R17, [R1+0x1c4] ;  /* 0x0001c40001117983 */ /* 0x000ea80000300800 */
[----:B-1----:R-:W2:Y:S04]  /*26f20*/  LDL.LU R18, [R1+0x1c8] ;  /* 0x0001c80001127983 */ /* 0x002ea80000300800 */
[----:B------:R-:W2:Y:S04]  /*26f30*/  LDL.LU R19, [R1+0x1cc] ;  /* 0x0001cc0001137983 */ /* 0x000ea80000300800 */
[----:B------:R-:W-:Y:S04]  /*26f40*/  STL.64 [R1+0x1f0], R24 ;  /* 0x0001f01801007387 */ /* 0x000fe80000100a00 */
[----:B------:R1:W-:Y:S04]  /*26f50*/  STL.64 [R1+0x1f8], R26 ;  /* 0x0001f81a01007387 */ /* 0x0003e80000100a00 */
[----:B-1----:R-:W4:Y:S04]  /*26f60*/  LDL.LU.64 R26, [R1+0x2448] ;  /* 0x00244800011a7983 */ /* 0x002f280000300a00 */
[----:B------:R-:W3:Y:S04]  /*26f70*/  LDL.LU.64 R24, [R1+0x2440] ;  /* 0x0024400001187983 */ /* 0x000ee80000300a00 */
[----:B------:R-:W-:Y:S04]  /*26f80*/  STL.64 [R1+0x2410], R22 ;  /* 0x0024101601007387 */ /* 0x000fe80000100a00 */
[----:B------:R1:W-:Y:S04]  /*26f90*/  STL.64 [R1+0x2408], R20 ;  /* 0x0024081401007387 */ /* 0x0003e80000100a00 */
[----:B-1----:R-:W2:Y:S04]  /*26fa0*/  LDL.LU R20, [R1+0x1a0] ;  /* 0x0001a00001147983 */ /* 0x002ea80000300800 */
[----:B------:R-:W2:Y:S04]  /*26fb0*/  LDL.LU R21, [R1+0x1a4] ;  /* 0x0001a40001157983 */ /* 0x000ea80000300800 */
[----:B------:R-:W2:Y:S04]  /*26fc0*/  LDL.LU R22, [R1+0x1a8] ;  /* 0x0001a80001167983 */ /* 0x000ea80000300800 */
[----:B------:R-:W2:Y:S01]  /*26fd0*/  LDL.LU R23, [R1+0x1ac] ;  /* 0x0001ac0001177983 */ /* 0x000ea20000300800 */
[----:B----4-:R-:W-:Y:S03]  /*26fe0*/  HMMA.1688.F32.TF32 R4, R4, R26, R8 ;  /* 0x0000001a0404723c */ /* 0x010fe60000081008 */
[----:B------:R-:W4:Y:S04]  /*26ff0*/  LDL.LU.64 R10, [R1+0x2438] ;  /* 0x00243800010a7983 */ /* 0x000f280000300a00 */
[----:B------:R-:W4:-:S12]  /*27000*/  LDL.LU.64 R8, [R1+0x2430] ;  /* 0x0024300001087983 */ /* 0x000f180000300a00 */
[----:B------:R-:W-:Y:S04]  /*27010*/  STL.64 [R1+0x1e0], R4 ;  /* 0x0001e00401007387 */ /* 0x000fe80000100a00 */
[----:B------:R1:W-:Y:S04]  /*27020*/  STL.64 [R1+0x1e8], R6 ;  /* 0x0001e80601007387 */ /* 0x0003e80000100a00 */
[----:B-1----:R-:W4:Y:S04]  /*27030*/  LDL R6, [R1+0x58] ;  /* 0x0000580001067983 */ /* 0x002f280000100800 */
[----:B------:R-:W4:Y:S02]  /*27040*/  LDL R7, [R1+0x5c] ;  /* 0x00005c0001077983 */ /* 0x000f240000100800 */
[----:B----4-:R-:W-:Y:S02]  /*27050*/  HMMA.1688.F32.TF32 R4, R8, R6, R12 ;  /* 0x000000060804723c */ /* 0x010fe4000008100c */
[----:B------:R-:W2:-:S15]  /*27060*/  LDL.LU.64 R14, [R1+0x2428] ;  /* 0x00242800010e7983 */ /* 0x000e9e0000300a00 */
[----:B------:R-:W-:Y:S02]  /*27070*/  NOP ;  /* 0x0000000000007918 */ /* 0x000fe40000000000 */
[----:B------:R1:W-:Y:S04]  /*27080*/  STL.64 [R1+0x1d0], R4 ;  /* 0x0001d00401007387 */ /* 0x0003e80000100a00 */
[----:B------:R4:W-:Y:S04]  /*27090*/  STL.64 [R1+0x1d8], R6 ;  /* 0x0001d80601007387 */ /* 0x0009e80000100a00 */
[----:B-1----:R-:W3:Y:S04]  /*270a0*/  LDL.LU R4, [R1+0x60] ;  /* 0x0000600001047983 */ /* 0x002ee80000300800 */
[----:B------:R-:W3:Y:S04]  /*270b0*/  LDL.LU R5, [R1+0x64] ;  /* 0x0000640001057983 */ /* 0x000ee80000300800 */
[----:B----4-:R-:W4:Y:S04]  /*270c0*/  LDL.LU R6, [R1+0x68] ;  /* 0x0000680001067983 */ /* 0x010f280000300800 */
[----:B------:R-:W4:Y:S01]  /*270d0*/  LDL.LU R7, [R1+0x6c] ;  /* 0x00006c0001077983 */ /* 0x000f220000300800 */
[C---:B--2---:R-:W-:Y:S03]  /*270e0*/  HMMA.1688.F32.TF32 R12, R8.reuse, R14, R16 ;  /* 0x0000000e080c723c */ /* 0x044fe60000081010 */
[----:B----4-:R-:W-:Y:S04]  /*270f0*/  STL.64 [R1+0x22a8], R6 ;  /* 0x0022a80601007387 */ /* 0x010fe80000100a00 */
[----:B---3--:R1:W-:Y:S04]  /*27100*/  STL.64 [R1+0x22a0], R4 ;  /* 0x0022a00401007387 */ /* 0x0083e80000100a00 */
[----:B-1----:R-:W2:Y:S04]  /*27110*/  LDL.LU R4, [R1+0x1b0] ;  /* 0x0001b00001047983 */ /* 0x002ea80000300800 */
[----:B------:R-:W2:Y:S04]  /*27120*/  LDL.LU R5, [R1+0x1b4] ;  /* 0x0001b40001057983 */ /* 0x000ea80000300800 */
[----:B------:R-:W2:Y:S04]  /*27130*/  LDL.LU R6, [R1+0x1b8] ;  /* 0x0001b80001067983 */ /* 0x000ea80000300800 */
[----:B------:R-:W2:Y:S04]  /*27140*/  LDL.LU R7, [R1+0x1bc] ;  /* 0x0001bc0001077983 */ /* 0x000ea80000300800 */
[----:B------:R-:W3:Y:S04]  /*27150*/  LDL.LU.64 R18, [R1+0x2420] ;  /* 0x0024200001127983 */ /* 0x000ee80000300a00 */
[----:B------:R-:W-:Y:S04]  /*27160*/  STL.64 [R1+0x1c0], R12 ;  /* 0x0001c00c01007387 */ /* 0x000fe80000100a00 */
[----:B------:R1:W-:Y:S04]  /*27170*/  STL.64 [R1+0x1c8], R14 ;  /* 0x0001c80e01007387 */ /* 0x0003e80000100a00 */
[----:B-1----:R-:W2:Y:S02]  /*27180*/  LDL.LU.64 R14, [R1+0x2418] ;  /* 0x00241800010e7983 */ /* 0x002ea40000300a00 */
[----:B--2---:R-:W-:Y:S02]  /*27190*/  HMMA.1688.F32.TF32 R12, R8, R14, R4 ;  /* 0x0000000e080c723c */ /* 0x004fe40000081004 */
[----:B------:R-:W2:-:S15]  /*271a0*/  LDL.LU R4, [R1+0x80] ;  /* 0x0000800001047983 */ /* 0x000e9e0000300800 */
[----:B------:R-:W-:Y:S02]  /*271b0*/  NOP ;  /* 0x0000000000007918 */ /* 0x000fe40000000000 */
[----:B------:R1:W-:Y:S04]  /*271c0*/  STL.64 [R1+0x1b0], R12 ;  /* 0x0001b00c01007387 */ /* 0x0003e80000100a00 */
[----:B------:R4:W-:Y:S04]  /*271d0*/  STL.64 [R1+0x1b8], R14 ;  /* 0x0001b80e01007387 */ /* 0x0009e80000100a00 */
[----:B------:R-:W2:Y:S04]  /*271e0*/  LDL.LU R5, [R1+0x84] ;  /* 0x0000840001057983 */ /* 0x000ea80000300800 */
[----:B------:R-:W2:Y:S04]  /*271f0*/  LDL.LU R6, [R1+0x88] ;  /* 0x0000880001067983 */ /* 0x000ea80000300800 */
[----:B------:R-:W2:Y:S01]  /*27200*/  LDL.LU R7, [R1+0x8c] ;  /* 0x00008c0001077983 */ /* 0x000ea20000300800 */
[----:B---3--:R-:W-:Y:S03]  /*27210*/  HMMA.1688.F32.TF32 R20, R8, R18, R20 ;  /* 0x000000120814723c */ /* 0x008fe60000081014 */
[----:B--2---:R2:W-:Y:S04]  /*27220*/  STL.64 [R1+0x22b8], R6 ;  /* 0x0022b80601007387 */ /* 0x0045e80000100a00 */
[----:B------:R-:W-:Y:S04]  /*27230*/  STL.64 [R1+0x22b0], R4 ;  /* 0x0022b00401007387 */ /* 0x000fe80000100a00 */
[----:B-1----:R-:W3:Y:S04]  /*27240*/  LDL.LU R12, [R1+0x160] ;  /* 0x00016000010c7983 */ /* 0x002ee80000300800 */
[----:B------:R-:W3:Y:S04]  /*27250*/  LDL.LU R13, [R1+0x164] ;  /* 0x00016400010d7983 */ /* 0x000ee80000300800 */
[----:B----4-:R-:W3:Y:S01]  /*27260*/  LDL.LU R14, [R1+0x168] ;  /* 0x00016800010e7983 */ /* 0x010ee20000300800 */
[----:B--2---:R-:W-:-:S03]  /*27270*/  IMAD.MOV.U32 R6, RZ, RZ, R3 ;  /* 0x000000ffff067224 */ /* 0x004fc600078e0003 */
[----:B------:R-:W3:Y:S01]  /*27280*/  LDL.LU R15, [R1+0x16c] ;  /* 0x00016c00010f7983 */ /* 0x000ee20000300800 */
[----:B------:R-:W-:-:S03]  /*27290*/  IMAD.MOV.U32 R7, RZ, RZ, R0 ;  /* 0x000000ffff077224 */ /* 0x000fc600078e0000 */
[----:B------:R-:W-:Y:S01]  /*272a0*/  STL.64 [R1+0x1a0], R20 ;  /* 0x0001a01401007387 */ /* 0x000fe20000100a00 */
[----:B------:R-:W-:-:S03]  /*272b0*/  IMAD.MOV.U32 R0, RZ, RZ, R18 ;  /* 0x000000ffff007224 */ /* 0x000fc600078e0012 */
[----:B------:R1:W-:Y:S01]  /*272c0*/  STL.64 [R1+0x1a8], R22 ;  /* 0x0001a81601007387 */ /* 0x0003e20000100a00 */
[----:B------:R-:W-:-:S03]  /*272d0*/  IMAD.MOV.U32 R3, RZ, RZ, R19 ;  /* 0x000000ffff037224 */ /* 0x000fc600078e0013 */
[----:B-1----:R-:W2:Y:S04]  /*272e0*/  LDL.LU.64 R22, [R1+0x2410] ;  /* 0x0024100001167983 */ /* 0x002ea80000300a00 */
[----:B------:R-:W4:Y:S04]  /*272f0*/  LDL.LU.64 R20, [R1+0x2408] ;  /* 0x0024080001147983 */ /* 0x000f280000300a00 */
        /* <DEDUP_REMOVED lines=29> */
[----:B------:R-:W4:Y:S04]  /*274d0*/  LDL.LU R7, [R1+0x15c] ;  /* 0x00015c0001077983 */ /* 0x000f280000300800 */
[----:B--2---:R1:W-:Y:S04]  /*274e0*/  STL.64 [R1+0x2390], R18 ;  /* 0x0023901201007387 */ /* 0x0043e80000100a00 */
[----:B------:R-:W-:Y:S04]  /*274f0*/  STL.64 [R1+0x2388], R16 ;  /* 0x0023881001007387 */ /* 0x000fe80000100a00 */
[----:B-1----:R-:W2:Y:S01]  /*27500*/  LDL.LU.64 R18, [R1+0x48] ;  /* 0x0000480001127983 */ /* 0x002ea20000300a00 */
[----:B---3--:R-:W-:Y:S03]  /*27510*/  HMMA.1688.F32.TF32 R8, R8, R26, R12 ;  /* 0x0000001a0808723c */ /* 0x008fe6000008100c */
[----:B--2---:R1:W-:Y:S04]  /*27520*/  STL.64 [R1+0x23a8], R18 ;  /* 0x0023a81201007387 */ /* 0x0043e80000100a00 */
[----:B-1----:R-:W2:Y:S04]  /*27530*/  LDL.LU.64 R18, [R1+0x58] ;  /* 0x0000580001127983 */ /* 0x002ea80000300a00 */
[----:B------:R-:W-:Y:S04]  /*27540*/  STL.64 [R1+0x2358], R22 ;  /* 0x0023581601007387 */ /* 0x000fe80000100a00 */
[----:B----4-:R1:W-:Y:S04]  /*27550*/  STL.64 [R1+0x2350], R20 ;  /* 0x0023501401007387 */ /* 0x0103e80000100a00 */
        /* <DEDUP_REMOVED lines=104> */
[----:B------:R-:W2:Y:S01]  /*27be0*/  LDL.LU R6, [R1+0xb8] ;  /* 0x0000b80001067983 */ /* 0x000ea20000300800 */
[----:B----4-:R-:W-:-:S03]  /*27bf0*/  IMAD.MOV.U32 R7, RZ, RZ, R3 ;  /* 0x000000ffff077224 */ /* 0x010fc600078e0003 */
        /* <DEDUP_REMOVED lines=8> */
[----:B------:R-:W-:-:S03]  /*27c80*/  IMAD.MOV.U32 R8, RZ, RZ, R22 ;  /* 0x000000ffff087224 */ /* 0x000fc600078e0016 */
[----:B---3--:R-:W-:Y:S04]  /*27c90*/  STL.64 [R1+0x2328], R6 ;  /* 0x0023280601007387 */ /* 0x008fe80000100a00 */
[----:B--2---:R1:W-:Y:S04]  /*27ca0*/  STL.64 [R1+0x2320], R4 ;  /* 0x0023200401007387 */ /* 0x0043e80000100a00 */
[----:B-1----:R-:W2:Y:S04]  /*27cb0*/  LDL.LU R4, [R1+0xd0] ;  /* 0x0000d00001047983 */ /* 0x002ea80000300800 */
[----:B------:R-:W2:Y:S01]  /*27cc0*/  LDL.LU R5, [R1+0xd4] ;  /* 0x0000d40001057983 */ /* 0x000ea20000300800 */
[----:B----4-:R-:W-:-:S03]  /*27cd0*/  IMAD.MOV.U32 R7, RZ, RZ, R3 ;  /* 0x000000ffff077224 */ /* 0x010fc600078e0003 */
[----:B------:R-:W2:Y:S01]  /*27ce0*/  LDL.LU R6, [R1+0xd8] ;  /* 0x0000d80001067983 */ /* 0x000ea20000300800 */
[----:B------:R-:W-:-:S03]  /*27cf0*/  IMAD.MOV.U32 R3, RZ, RZ, R23 ;  /* 0x000000ffff037224 */ /* 0x000fc600078e0017 */
[----:B------:R-:W-:Y:S04]  /*27d00*/  STL.64 [R1+0x100], R16 ;  /* 0x0001001001007387 */ /* 0x000fe80000100a00 */
[----:B------:R1:W-:Y:S04]  /*27d10*/  STL.64 [R1+0x108], R18 ;  /* 0x0001081201007387 */ /* 0x0003e80000100a00 */
[----:B-1----:R-:W3:Y:S04]  /*27d20*/  LDL.LU.64 R18, [R1+0x2368] ;  /* 0x0023680001127983 */ /* 0x002ee80000300a00 */
[----:B------:R-:W3:Y:S04]  /*27d30*/  LDL.LU.64 R16, [R1+0x2360] ;  /* 0x0023600001107983 */ /* 0x000ee80000300a00 */
[----:B------:R-:W4:Y:S04]  /*27d40*/  LDL.LU.64 R22, [R1+0x2358] ;  /* 0x0023580001167983 */ /* 0x000f280000300a00 */
[----:B------:R-:W2:Y:S01]  /*27d50*/  LDL.LU.64 R20, [R1+0x2350] ;  /* 0x0023500001147983 */ /* 0x000ea20000300a00 */
[----:B----4-:R-:W-:-:S15]  /*27d60*/  HMMA.1688.F32.TF32 R24, R12, R22, R24 ;  /* 0x000000160c18723c */ /* 0x010fde0000081018 */
[----:B------:R-:W-:-:S04]  /*27d70*/  NOP ;  /* 0x0000000000007918 */ /* 0x000fc80000000000 */
[----:B------:R-:W-:Y:S04]  /*27d80*/  STL.64 [R1+0xf0], R24 ;  /* 0x0000f01801007387 */ /* 0x000fe80000100a00 */
[----:B------:R1:W-:Y:S04]  /*27d90*/  STL.64 [R1+0xf8], R26 ;  /* 0x0000f81a01007387 */ /* 0x0003e80000100a00 */
[----:B-1----:R-:W3:Y:S04]  /*27da0*/  LDL.LU.64 R26, [R1+0x2348] ;  /* 0x00234800011a7983 */ /* 0x002ee80000300a00 */
[----:B------:R-:W4:Y:S01]  /*27db0*/  LDL.LU.64 R24, [R1+0x2340] ;  /* 0x0023400001187983 */ /* 0x000f220000300a00 */
[----:B---3--:R-:W-:Y:S03]  /*27dc0*/  HMMA.1688.F32.TF32 R12, R12, R26, R16 ;  /* 0x0000001a0c0c723c */ /* 0x008fe60000081010 */
[----:B------:R-:W2:Y:S04]  /*27dd0*/  LDL.LU.64 R18, [R1+0x2338] ;  /* 0x0023380001127983 */ /* 0x000ea80000300a00 */
[----:B------:R-:W2:-:S12]  /*27de0*/  LDL.LU.64 R16, [R1+0x2330] ;  /* 0x0023300001107983 */ /* 0x000e980000300a00 */
[----:B------:R-:W-:Y:S04]  /*27df0*/  STL.64 [R1+0xe0], R12 ;  /* 0x0000e00c01007387 */ /* 0x000fe80000100a00 */
[----:B------:R1:W-:Y:S02]  /*27e00*/  STL.64 [R1+0xe8], R14 ;  /* 0x0000e80e01007387 */ /* 0x0003e40000100a00 */
[----:B-1----:R-:W-:Y:S02]  /*27e10*/  IMAD.MOV.U32 R14, RZ, RZ, R8 ;  /* 0x000000ffff0e7224 */ /* 0x002fe400078e0008 */
[----:B------:R-:W-:Y:S01]  /*27e20*/  IMAD.MOV.U32 R15, RZ, RZ, R3 ;  /* 0x000000ffff0f7224 */ /* 0x000fe200078e0003 */
[----:B--2---:R-:W-:Y:S01]  /*27e30*/  HMMA.1688.F32.TF32 R8, R16, R10, R4 ;  /* 0x0000000a1008723c */ /* 0x004fe20000081004 */
[----:B------:R-:W2:Y:S04]  /*27e40*/  LDL.LU.64 R6, [R1+0x2328] ;  /* 0x0023280001067983 */ /* 0x000ea80000300a00 */
[----:B------:R-:W2:-:S14]  /*27e50*/  LDL.LU.64 R4, [R1+0x2320] ;  /* 0x0023200001047983 */ /* 0x000e9c0000300a00 */
[----:B------:R-:W-:Y:S01]  /*27e60*/  STL.64 [R1+0xd0], R8 ;  /* 0x0000d00801007387 */ /* 0x000fe20000100a00 */
[----:B------:R-:W-:-:S03]  /*27e70*/  IMAD.MOV.U32 R3, RZ, RZ, R11 ;  /* 0x000000ffff037224 */ /* 0x000fc600078e000b */
[----:B------:R1:W-:Y:S04]  /*27e80*/  STL [R1+0xd8], R10 ;  /* 0x0000d80a01007387 */ /* 0x0003e80000100800 */
[----:B-1----:R-:W2:Y:S04]  /*27e90*/  LDL.LU.64 R10, [R1+0x2318] ;  /* 0x00231800010a7983 */ /* 0x002ea80000300a00 */
        /* <DEDUP_REMOVED lines=10> */
[----:B------:R-:W-:Y:S01]  /*27f40*/  STL.64 [R1+0xb0], R8 ;  /* 0x0000b00801007387 */ /* 0x000fe20000100a00 */
[----:B------:R-:W-:-:S03]  /*27f50*/  IMAD.MOV.U32 R3, RZ, RZ, R11 ;  /* 0x000000ffff037224 */ /* 0x000fc600078e000b */
[----:B------:R1:W-:Y:S04]  /*27f60*/  STL [R1+0xb8], R10 ;  /* 0x0000b80a01007387 */ /* 0x0003e80000100800 */
[----:B-1----:R-:W2:Y:S04]  /*27f70*/  LDL.LU.64 R10, [R1+0x22e8] ;  /* 0x0022e800010a7983 */ /* 0x002ea80000300a00 */
        /* <DEDUP_REMOVED lines=11> */
[----:B------:R-:W-:Y:S01]  /*28030*/  STL.64 [R1+0x90], R4 ;  /* 0x0000900401007387 */ /* 0x000fe20000100a00 */
[----:B------:R-:W-:-:S03]  /*28040*/  IMAD.MOV.U32 R3, RZ, RZ, R7 ;  /* 0x000000ffff037224 */ /* 0x000fc600078e0007 */
[----:B------:R1:W-:Y:S04]  /*28050*/  STL [R1+0x98], R6 ;  /* 0x0000980601007387 */ /* 0x0003e80000100800 */
[----:B-1----:R-:W3:Y:S04]  /*28060*/  LDL.LU.64 R6, [R1+0x22b8] ;  /* 0x0022b80001067983 */ /* 0x002ee80000300a00 */
[----:B------:R-:W3:Y:S04]  /*28070*/  LDL.LU.64 R4, [R1+0x22b0] ;  /* 0x0022b00001047983 */ /* 0x000ee80000300a00 */
[----:B------:R-:W-:Y:S01]  /*28080*/  STL [R1+0x2270], R3 ;  /* 0x0022700301007387 */ /* 0x000fe20000100800 */
[----:B---3--:R-:W-:Y:S03]  /*28090*/  HMMA.1688.F32.TF32 R12, R16, R14, R4 ;  /* 0x0000000e100c723c */ /* 0x008fe60000081004 */
[----:B------:R-:W3:Y:S04]  /*280a0*/  LDL.LU.64 R6, [R1+0x22a8] ;  /* 0x0022a80001067983 */ /* 0x000ee80000300a00 */
[----:B------:R-:W3:-:S12]  /*280b0*/  LDL.LU.64 R4, [R1+0x22a0] ;  /* 0x0022a00001047983 */ /* 0x000ed80000300a00 */
[----:B------:R-:W-:Y:S04]  /*280c0*/  STL.64 [R1+0x80], R12 ;  /* 0x0000800c01007387 */ /* 0x000fe80000100a00 */
[----:B------:R2:W-:Y:S02]  /*280d0*/  STL.64 [R1+0x88], R14 ;  /* 0x0000880e01007387 */ /* 0x0005e40000100a00 */
[----:B--2---:R-:W-:Y:S02]  /*280e0*/  HMMA.1688.F32.TF32 R12, R16, R22, R8 ;  /* 0x00000016100c723c */ /* 0x004fe40000081008 */
[----:B------:R-:W-:Y:S04]  /*280f0*/  LDS R10, [R0+UR12+0x86880] ;  /* 0x0868800c000a7984 */ /* 0x000fe80008000800 */
[----:B------:R-:W-:-:S13]  /*28100*/  LDS R8, [R0+UR12+0x86080] ;  /* 0x0860800c00087984 */ /* 0x000fda0008000800 */
[----:B------:R-:W-:Y:S04]  /*28110*/  STL.64 [R1+0x20a0], R14 ;  /* 0x0020a00e01007387 */ /* 0x000fe80000100a00 */
[----:B------:R1:W-:Y:S02]  /*28120*/  STL.64 [R1+0x2098], R12 ;  /* 0x0020980c01007387 */ /* 0x0003e40000100a00 */
[----:B-1----:R-:W-:Y:S02]  /*28130*/  IMAD.MOV.U32 R12, RZ, RZ, R2 ;  /* 0x000000ffff0c7224 */ /* 0x002fe400078e0002 */
[----:B------:R-:W2:Y:S01]  /*28140*/  LDL.LU R2, [R1+0x229c] ;  /* 0x00229c0001027983 */ /* 0x000ea20000300800 */
[----:B------:R-:W-:-:S03]  /*28150*/  IMAD.MOV.U32 R13, RZ, RZ, R29 ;  /* 0x000000ffff0d7224 */ /* 0x000fc600078e001d */
[----:B------:R-:W4:Y:S01]  /*28160*/  LDL.LU R29, [R1+0x2298] ;  /* 0x00229800011d7983 */ /* 0x000f220000300800 */
[----:B------:R-:W-:Y:S02]  /*28170*/  IMAD.MOV.U32 R14, RZ, RZ, R21 ;  /* 0x000000ffff0e7224 */ /* 0x000fe400078e0015 */
[----:B------:R-:W-:-:S05]  /*28180*/  IMAD.MOV.U32 R15, RZ, RZ, R20 ;  /* 0x000000ffff0f7224 */ /* 0x000fca00078e0014 */
[----:B------:R-:W-:Y:S04]  /*28190*/  STL.64 [R1+0x2290], R14 ;  /* 0x0022900e01007387 */ /* 0x000fe80000100a00 */
[----:B------:R-:W-:Y:S01]  /*281a0*/  STL.64 [R1+0x2288], R12 ;  /* 0x0022880c01007387 */ /* 0x000fe20000100a00 */
[----:B---3--:R-:W-:Y:S03]  /*281b0*/  HMMA.1688.F32.TF32 R16, R16, R26, R4 ;  /* 0x0000001a1010723c */ /* 0x008fe60000081004 */
[----:B------:R-:W-:Y:S04]  /*281c0*/  LDS R4, [R0+UR12+0x86000] ;  /* 0x0860000c00047984 */ /* 0x000fe80008000800 */
[----:B------:R-:W-:-:S12]  /*281d0*/  LDS R6, [R0+UR12+0x86800] ;  /* 0x0868000c00067984 */ /* 0x000fd80008000800 */
[----:B------:R-:W-:Y:S04]  /*281e0*/  STL.64 [R1+0x20b0], R18 ;  /* 0x0020b01201007387 */ /* 0x000fe80000100a00 */
[----:B------:R-:W-:Y:S04]  /*281f0*/  STL.64 [R1+0x20a8], R16 ;  /* 0x0020a81001007387 */ /* 0x000fe80000100a00 */
[----:B------:R-:W-:Y:S04]  /*28200*/  STL [R1+0x2274], R0 ;  /* 0x0022740001007387 */ /* 0x000fe80000100800 */
[----:B--2---:R-:W1:Y:S04]  /*28210*/  LDS R11, [R2+UR12+0x86880] ;  /* 0x0868800c020b7984 */ /* 0x004e680008000800 */
[----:B------:R-:W2:Y:S04]  /*28220*/  LDS R9, [R2+UR12+0x86080] ;  /* 0x0860800c02097984 */ /* 0x000ea80008000800 */
[----:B----4-:R-:W3:Y:S04]  /*28230*/  LDSM.16.M88.4 R16, [R29+UR13+0x8080] ;  /* 0x0080800d1d10783b */ /* 0x010ee80008000200 */
[----:B------:R-:W-:Y:S04]  /*28240*/  LDSM.16.M88.4 R12, [R29+UR13+0x80] ;  /* 0x0000800d1d0c783b */ /* 0x000fe80008000200 */
[----:B------:R-:W-:Y:S04]  /*28250*/  LDSM.16.M88.4 R20, [R29+UR13+0x28080] ;  /* 0x0280800d1d14783b */ /* 0x000fe80008000200 */
[----:B------:R-:W-:Y:S04]  /*28260*/  LDS R5, [R2+UR12+0x86000] ;  /* 0x0860000c02057984 */ /* 0x000fe80008000800 */
[----:B------:R-:W-:Y:S04]  /*28270*/  LDS R7, [R2+UR12+0x86800] ;  /* 0x0868000c02077984 */ /* 0x000fe80008000800 */
[----:B-1----:R-:W-:Y:S04]  /*28280*/  STL.64 [R1+0x2228], R10 ;  /* 0x0022280a01007387 */ /* 0x002fe80000100a00 */
[----:B--2---:R-:W-:Y:S04]  /*28290*/  STL.64 [R1+0x2220], R8 ;  /* 0x0022200801007387 */ /* 0x004fe80000100a00 */
[----:B------:R-:W1:Y:S04]  /*282a0*/  LDSM.16.M88.4 R8, [R29+UR13+0x10080] ;  /* 0x0100800d1d08783b */ /* 0x000e680008000200 */
[----:B---3--:R-:W-:Y:S04]  /*282b0*/  STL.64 [R1+0x40], R16 ;  /* 0x0000401001007387 */ /* 0x008fe80000100a00 */
[----:B------:R-:W-:Y:S04]  /*282c0*/  STL.64 [R1+0x48], R18 ;  /* 0x0000481201007387 */ /* 0x000fe80000100a00 */
[----:B------:R-:W2:Y:S04]  /*282d0*/  LDSM.16.M88.4 R16, [R29+UR13+0x18080] ;  /* 0x0180800d1d10783b */ /* 0x000ea80008000200 */
[----:B-1----:R-:W-:Y:S04]  /*282e0*/  STL.64 [R1+0x30], R8 ;  /* 0x0000300801007387 */ /* 0x002fe80000100a00 */
[----:B------:R1:W-:Y:S04]  /*282f0*/  STL.64 [R1+0x38], R10 ;  /* 0x0000380a01007387 */ /* 0x0003e80000100a00 */
[----:B------:R-:W-:Y:S04]  /*28300*/  STL.64 [R1+0x50], R12 ;  /* 0x0000500c01007387 */ /* 0x000fe80000100a00 */
[----:B------:R-:W-:Y:S04]  /*28310*/  STL.64 [R1+0x58], R14 ;  /* 0x0000580e01007387 */ /* 0x000fe80000100a00 */
[----:B--2---:R-:W-:Y:S01]  /*28320*/  STL.64 [R1+0x20], R16 ;  /* 0x0000201001007387 */ /* 0x004fe20000100a00 */
[----:B-1----:R-:W-:-:S03]  /*28330*/  IMAD.MOV.U32 R11, RZ, RZ, R16 ;  /* 0x000000ffff0b7224 */ /* 0x002fc600078e0010 */
[----:B------:R-:W-:Y:S01]  /*28340*/  STL.64 [R1+0x28], R18 ;  /* 0x0000281201007387 */ /* 0x000fe20000100a00 */
[----:B------:R-:W-:-:S03]  /*28350*/  IMAD.MOV.U32 R10, RZ, RZ, R17 ;  /* 0x000000ffff0a7224 */ /* 0x000fc600078e0011 */
[----:B------:R-:W-:Y:S04]  /*28360*/  STL.64 [R1], R20 ;  /* 0x0000001401007387 */ /* 0x000fe80000100a00 */
[----:B------:R-:W-:Y:S04]  /*28370*/  STL.64 [R1+0x8], R22 ;  /* 0x0000081601007387 */ /* 0x000fe80000100a00 */
[----:B------:R-:W1:Y:S04]  /*28380*/  LDSM.16.M88.4 R20, [R29+UR13+0x30080] ;  /* 0x0300800d1d14783b */ /* 0x000e680008000200 */
[----:B------:R-:W2:Y:S04]  /*28390*/  LDSM.16.M88.4 R16, [R29+UR13+0x20080] ;  /* 0x0200800d1d10783b */ /* 0x000ea80008000200 */
[----:B-1----:R-:W-:Y:S04]  /*283a0*/  STL [R1+0x200c], R22 ;  /* 0x00200c1601007387 */ /* 0x002fe80000100800 */
[----:B--2---:R-:W-:Y:S04]  /*283b0*/  STL.64 [R1+0x18], R18 ;  /* 0x0000181201007387 */ /* 0x004fe80000100a00 */
[----:B------:R1:W-:Y:S04]  /*283c0*/  STL.64 [R1+0x2260], R16 ;  /* 0x0022601001007387 */ /* 0x0003e80000100a00 */
[----:B-1----:R-:W2:Y:S04]  /*283d0*/  LDL.LU R16, [R1+0x250] ;  /* 0x0002500001107983 */ /* 0x002ea80000300800 */
[----:B------:R-:W2:Y:S04]  /*283e0*/  LDL.LU R17, [R1+0x254] ;  /* 0x0002540001117983 */ /* 0x000ea80000300800 */
[----:B------:R-:W2:Y:S04]  /*283f0*/  LDL.LU R18, [R1+0x258] ;  /* 0x0002580001127983 */ /* 0x000ea80000300800 */
[----:B------:R-:W2:Y:S04]  /*28400*/  LDL.LU R19, [R1+0x25c] ;  /* 0x00025c0001137983 */ /* 0x000ea80000300800 */
[----:B------:R-:W-:Y:S04]  /*28410*/  STL [R1+0x2008], R23 ;  /* 0x0020081701007387 */ /* 0x000fe80000100800 */
[----:B------:R1:W-:Y:S04]  /*28420*/  STL.64 [R1+0x2240], R20 ;  /* 0x0022401401007387 */ /* 0x0003e80000100a00 */
[----:B-1----:R-:W3:Y:S01]  /*28430*/  LDL.LU R20, [R1+0x230] ;  /* 0x0002300001147983 */ /* 0x002ee20000300800 */
[----:B------:R-:W-:-:S02]  /*28440*/  IMAD.MOV.U32 R22, RZ, RZ, R25 ;  /* 0x000000ffff167224 */ /* 0x000fc400078e0019 */
[----:B------:R-:W-:Y:S02]  /*28450*/  IMAD.MOV.U32 R23, RZ, RZ, R24 ;  /* 0x000000ffff177224 */ /* 0x000fe400078e0018 */
[----:B------:R-:W1:Y:S01]  /*28460*/  LDSM.16.M88.4 R24, [R29+UR13+0x38080] ;  /* 0x0380800d1d18783b */ /* 0x000e620008000200 */
[----:B------:R-:W-:-:S03]  /*28470*/  IMAD.MOV.U32 R21, RZ, RZ, R28 ;  /* 0x000000ffff157224 */ /* 0x000fc600078e001c */
[----:B------:R-:W-:Y:S01]  /*28480*/  STL.64 [R1+0x2280], R22 ;  /* 0x0022801601007387 */ /* 0x000fe20000100a00 */
[----:B--2---:R-:W-:Y:S03]  /*28490*/  HMMA.1688.F32.TF32 R16, R4, R12, R16 ;  /* 0x0000000c0410723c */ /* 0x004fe60000081010 */
[----:B---3--:R2:W-:Y:S04]  /*284a0*/  STL.64 [R1+0x2278], R20 ;  /* 0x0022781401007387 */ /* 0x0085e80000100a00 */
[----:B--2---:R-:W2:Y:S04]  /*284b0*/  LDL.64 R20, [R1+0x40] ;  /* 0x0000400001147983 */ /* 0x004ea80000100a00 */
[----:B-1----:R-:W-:Y:S04]  /*284c0*/  STL [R1+0x207c], R26 ;  /* 0x00207c1a01007387 */ /* 0x002fe80000100800 */
[----:B------:R-:W-:Y:S04]  /*284d0*/  STL [R1+0x2078], R27 ;  /* 0x0020781b01007387 */ /* 0x000fe80000100800 */
[----:B------:R-:W-:Y:S04]  /*284e0*/  STL [R1+0x1a58], R29 ;  /* 0x001a581d01007387 */ /* 0x000fe80000100800 */
[----:B------:R-:W-:Y:S04]  /*284f0*/  STL.64 [R1+0x250], R16 ;  /* 0x0002501001007387 */ /* 0x000fe80000100a00 */
[----:B------:R1:W-:Y:S04]  /*28500*/  STL.64 [R1+0x258], R18 ;  /* 0x0002581201007387 */ /* 0x0003e80000100a00 */
[----:B------:R-:W3:Y:S01]  /*28510*/  LDL.LU.64 R14, [R1+0x2290] ;  /* 0x00229000010e7983 */ /* 0x000ee20000300a00 */
[----:B-1----:R-:W-:-:S02]  /*28520*/  IMAD.MOV.U32 R19, RZ, RZ, R12 ;  /* 0x000000ffff137224 */ /* 0x002fc400078e000c */
[----:B------:R-:W-:Y:S02]  /*28530*/  IMAD.MOV.U32 R18, RZ, RZ, R13 ;  /* 0x000000ffff127224 */ /* 0x000fe400078e000d */
[----:B------:R-:W3:Y:S01]  /*28540*/  LDL.LU.64 R12, [R1+0x2288] ;  /* 0x00228800010c7983 */ /* 0x000ee20000300a00 */
[----:B------:R-:W-:Y:S02]  /*28550*/  IMAD.MOV.U32 R0, RZ, RZ, R8 ;  /* 0x000000ffff007224 */ /* 0x000fe400078e0008 */
[----:B------:R-:W-:Y:S01]  /*28560*/  IMAD.MOV.U32 R3, RZ, RZ, R9 ;  /* 0x000000ffff037224 */ /* 0x000fe200078e0009 */
[----:B------:R-:W4:Y:S01]  /*28570*/  LDL.LU.64 R22, [R1+0x2280] ;  /* 0x0022800001167983 */ /* 0x000f220000300a00 */
[----:B--2---:R-:W-:Y:S02]  /*28580*/  IMAD.MOV.U32 R9, RZ, RZ, R20 ;  /* 0x000000ffff097224 */ /* 0x004fe400078e0014 */
[----:B------:R-:W-:Y:S01]  /*28590*/  IMAD.MOV.U32 R8, RZ, RZ, R21 ;  /* 0x000000ffff087224 */ /* 0x000fe200078e0015 */
[----:B---3--:R-:W-:Y:S01]  /*285a0*/  HMMA.1688.F32.TF32 R12, R4, R20, R12 ;  /* 0x00000014040c723c */ /* 0x008fe2000008100c */
[----:B------:R-:W4:-:S15]  /*285b0*/  LDL.LU.64 R20, [R1+0x2278] ;  /* 0x0022780001147983 */ /* 0x000f1e0000300a00 */
[----:B------:R-:W-:-:S03]  /*285c0*/  NOP ;  /* 0x0000000000007918 */ /* 0x000fc60000000000 */
[----:B------:R1:W-:Y:S01]  /*285d0*/  STL [R1+0x240], R12 ;  /* 0x0002400c01007387 */ /* 0x0003e20000100800 */
[----:B------:R-:W-:Y:S02]  /*285e0*/  IMAD.MOV.U32 R26, RZ, RZ, R13 ;  /* 0x000000ffff1a7224 */ /* 0x000fe400078e000d */
[----:B------:R-:W-:Y:S02]  /*285f0*/  IMAD.MOV.U32 R27, RZ, RZ, R14 ;  /* 0x000000ffff1b7224 */ /* 0x000fe400078e000e */
[----:B------:R-:W-:Y:S01]  /*28600*/  IMAD.MOV.U32 R28, RZ, RZ, R15 ;  /* 0x000000ffff1c7224 */ /* 0x000fe200078e000f */
[----:B-1----:R-:W2:Y:S04]  /*28610*/  LDL.LU R12, [R1+0x190] ;  /* 0x00019000010c7983 */ /* 0x002ea80000300800 */
[----:B------:R-:W2:Y:S04]  /*28620*/  LDL.LU R13, [R1+0x194] ;  /* 0x00019400010d7983 */ /* 0x000ea80000300800 */
[----:B------:R-:W3:Y:S04]  /*28630*/  LDL.LU R14, [R1+0x198] ;  /* 0x00019800010e7983 */ /* 0x000ee80000300800 */
[----:B------:R-:W3:Y:S01]  /*28640*/  LDL.LU R15, [R1+0x19c] ;  /* 0x00019c00010f7983 */ /* 0x000ee20000300800 */
[----:B------:R-:W-:-:S02]  /*28650*/  IMAD.MOV.U32 R17, RZ, RZ, R10 ;  /* 0x000000ffff117224 */ /* 0x000fc400078e000a */
[----:B------:R-:W-:Y:S01]  /*28660*/  IMAD.MOV.U32 R16, RZ, RZ, R11 ;  /* 0x000000ffff107224 */ /* 0x000fe200078e000b */
[----:B---3--:R-:W-:Y:S04]  /*28670*/  STL.64 [R1+0x21e0], R14 ;  /* 0x0021e00e01007387 */ /* 0x008fe80000100a00 */
[----:B--2---:R1:W-:Y:S02]  /*28680*/  STL.64 [R1+0x21d8], R12 ;  /* 0x0021d80c01007387 */ /* 0x0043e40000100a00 */
[----:B-1----:R-:W-:Y:S02]  /*28690*/  IMAD.MOV.U32 R12, RZ, RZ, R0 ;  /* 0x000000ffff0c7224 */ /* 0x002fe400078e0000 */
[----:B------:R-:W-:Y:S01]  /*286a0*/  IMAD.MOV.U32 R13, RZ, RZ, R3 ;  /* 0x000000ffff0d7224 */ /* 0x000fe200078e0003 */
[----:B------:R-:W2:Y:S04]  /*286b0*/  LDL.LU R0, [R1+0x2274] ;  /* 0x0022740001007983 */ /* 0x000ea80000300800 */
[----:B------:R-:W3:Y:S02]  /*286c0*/  LDL.LU R3, [R1+0x2270] ;  /* 0x0022700001037983 */ /* 0x000ee40000300800 */
[----:B----4-:R-:W-:Y:S02]  /*286d0*/  HMMA.1688.F32.TF32 R20, R4, R12, R20 ;  /* 0x0000000c0414723c */ /* 0x010fe40000081014 */
[----:B------:R-:W-:Y:S04]  /*286e0*/  STL [R1+0x2088], R28 ;  /* 0x0020881c01007387 */ /* 0x000fe80000100800 */
[----:B------:R-:W-:Y:S04]  /*286f0*/  STL [R1+0x2084], R27 ;  /* 0x0020841b01007387 */ /* 0x000fe80000100800 */
[----:B------:R-:W-:Y:S04]  /*28700*/  STL [R1+0x2080], R26 ;  /* 0x0020801a01007387 */ /* 0x000fe80000100800 */
[----:B------:R1:W-:Y:S04]  /*28710*/  STL.64 [R1+0x2268], R24 ;  /* 0x0022681801007387 */ /* 0x0003e80000100a00 */
[----:B-1----:R-:W4:Y:S04]  /*28720*/  LDL.LU R24, [R1+0x220] ;  /* 0x0002200001187983 */ /* 0x002f280000300800 */
[----:B------:R-:W4:Y:S04]  /*28730*/  LDL.LU R25, [R1+0x224] ;  /* 0x0002240001197983 */ /* 0x000f280000300800 */
[----:B------:R-:W4:Y:S04]  /*28740*/  LDL.LU R26, [R1+0x228] ;  /* 0x00022800011a7983 */ /* 0x000f280000300800 */
[----:B------:R-:W4:Y:S04]  /*28750*/  LDL.LU R27, [R1+0x22c] ;  /* 0x00022c00011b7983 */ /* 0x000f280000300800 */
[----:B------:R1:W-:Y:S04]  /*28760*/  STL.64 [R1+0x21f0], R12 ;  /* 0x0021f00c01007387 */ /* 0x0003e80000100a00 */
[----:B------:R1:W-:Y:S04]  /*28770*/  STL.64 [R1+0x230], R20 ;  /* 0x0002301401007387 */ /* 0x0003e80000100a00 */
[----:B------:R-:W-:Y:S01]  /*28780*/  STL.64 [R1+0x238], R22 ;  /* 0x0002381601007387 */ /* 0x000fe20000100a00 */
[----:B-1----:R-:W-:-:S02]  /*28790*/  IMAD.MOV.U32 R13, RZ, RZ, R8 ;  /* 0x000000ffff0d7224 */ /* 0x002fc400078e0008 */
[----:B------:R-:W-:Y:S01]  /*287a0*/  IMAD.MOV.U32 R12, RZ, RZ, R9 ;  /* 0x000000ffff0c7224 */ /* 0x000fe200078e0009 */
[----:B------:R-:W2:Y:S04]  /*287b0*/  LDL.LU R8, [R1+0x1e0] ;  /* 0x0001e00001087983 */ /* 0x000ea80000300800 */
[----:B------:R-:W2:Y:S04]  /*287c0*/  LDL.LU R9, [R1+0x1e4] ;  /* 0x0001e40001097983 */ /* 0x000ea80000300800 */
[----:B------:R-:W2:Y:S04]  /*287d0*/  LDL.LU R10, [R1+0x1e8] ;  /* 0x0001e800010a7983 */ /* 0x000ea80000300800 */
[----:B------:R-:W2:Y:S04]  /*287e0*/  LDL.LU R11, [R1+0x1ec] ;  /* 0x0001ec00010b7983 */ /* 0x000ea80000300800 */
[----:B------:R-:W2:Y:S04]  /*287f0*/  LDL.64 R20, [R1] ;  /* 0x0000000001147983 */ /* 0x000ea80000100a00 */
[----:B--2---:R1:W-:Y:S04]  /*28800*/  STL.64 [R1+0x2258], R20 ;  /* 0x0022581401007387 */ /* 0x0043e80000100a00 */
[----:B-1----:R-:W2:Y:S04]  /*28810*/  LDL.LU R20, [R1+0x210] ;  /* 0x0002100001147983 */ /* 0x002ea80000300800 */
[----:B------:R-:W2:Y:S04]  /*28820*/  LDL.LU R21, [R1+0x214] ;  /* 0x0002140001157983 */ /* 0x000ea80000300800 */
[----:B------:R-:W2:Y:S04]  /*28830*/  LDL.LU R22, [R1+0x218] ;  /* 0x0002180001167983 */ /* 0x000ea80000300800 */
[----:B------:R-:W2:Y:S04]  /*28840*/  LDL.LU R23, [R1+0x21c] ;  /* 0x00021c0001177983 */ /* 0x000ea80000300800 */
        /* <DEDUP_REMOVED lines=12> */
[----:B------:R1:W-:Y:S02]  /*28910*/  STL.64 [R1+0x2208], R12 ;  /* 0x0022080c01007387 */ /* 0x0003e40000100a00 */
[----:B-1----:R-:W-:-:S02]  /*28920*/  IMAD.MOV.U32 R12, RZ, RZ, R19 ;  /* 0x000000ffff0c7224 */ /* 0x002fc400078e0013 */
[----:B------:R-:W-:Y:S02]  /*28930*/  IMAD.MOV.U32 R13, RZ, RZ, R18 ;  /* 0x000000ffff0d7224 */ /* 0x000fe400078e0012 */
[----:B----4-:R-:W-:Y:S01]  /*28940*/  HMMA.1688.F32.TF32 R16, R4, R16, R24 ;  /* 0x000000100410723c */ /* 0x010fe20000081018 */
[----:B------:R-:W4:-:S15]  /*28950*/  LDL.LU.64 R24, [R1+0x2268] ;  /* 0x0022680001187983 */ /* 0x000f1e0000300a00 */
[----:B------:R-:W-:-:S03]  /*28960*/  NOP ;  /* 0x0000000000007918 */ /* 0x000fc60000000000 */
[----:B------:R1:W-:Y:S04]  /*28970*/  STL.64 [R1+0x220], R16 ;  /* 0x0002201001007387 */ /* 0x0003e80000100a00 */
[----:B------:R-:W-:Y:S04]  /*28980*/  STL.64 [R1+0x228], R18 ;  /* 0x0002281201007387 */ /* 0x000fe80000100a00 */
[----:B-1----:R-:W2:Y:S02]  /*28990*/  LDL.LU.64 R16, [R1+0x2260] ;  /* 0x0022600001107983 */ /* 0x002ea40000300a00 */
[----:B--2---:R-:W-:-:S15]  /*289a0*/  HMMA.1688.F32.TF32 R20, R4, R16, R20 ;  /* 0x000000100414723c */ /* 0x004fde0000081014 */
[----:B------:R-:W-:-:S04]  /*289b0*/  NOP ;  /* 0x0000000000007918 */ /* 0x000fc80000000000 */
[----:B------:R-:W-:Y:S01]  /*289c0*/  IMAD.MOV.U32 R28, RZ, RZ, R21 ;  /* 0x000000ffff1c7224 */ /* 0x000fe200078e0015 */
[----:B------:R1:W-:Y:S04]  /*289d0*/  STL [R1+0x210], R20 ;  /* 0x0002101401007387 */ /* 0x0003e80000100800 */
[----:B-1----:R-:W2:Y:S04]  /*289e0*/  LDL.LU.64 R20, [R1+0x2258] ;  /* 0x0022580001147983 */ /* 0x002ea80000300a00 */
        /* <DEDUP_REMOVED lines=11> */
[----:B------:R-:W-:Y:S01]  /*28aa0*/  HMMA.1688.F32.TF32 R8, R4, R20, R8 ;  /* 0x000000140408723c */ /* 0x000fe20000081008 */
[----:B------:R-:W-:-:S02]  /*28ab0*/  IMAD.MOV.U32 R26, RZ, RZ, R23 ;  /* 0x000000ffff1a7224 */ /* 0x000fc400078e0017 */
[----:B------:R-:W-:Y:S02]  /*28ac0*/  IMAD.MOV.U32 R27, RZ, RZ, R22 ;  /* 0x000000ffff1b7224 */ /* 0x000fe400078e0016 */
[----:B------:R-:W-:Y:S01]  /*28ad0*/  IMAD.MOV.U32 R29, RZ, RZ, R20 ;  /* 0x000000ffff1d7224 */ /* 0x000fe200078e0014 */
[----:B--2---:R-:W-:Y:S04]  /*28ae0*/  STL.64 [R1+0x2218], R18 ;  /* 0x0022181201007387 */ /* 0x004fe80000100a00 */
[----:B------:R1:W-:Y:S04]  /*28af0*/  STL.64 [R1+0x2210], R16 ;  /* 0x0022101001007387 */ /* 0x0003e80000100a00 */
[----:B-1----:R-:W2:Y:S04]  /*28b00*/  LDL.LU R16, [R1+0x1d0] ;  /* 0x0001d00001107983 */ /* 0x002ea80000300800 */
[----:B------:R-:W2:Y:S04]  /*28b10*/  LDL.LU R17, [R1+0x1d4] ;  /* 0x0001d40001117983 */ /* 0x000ea80000300800 */
[----:B------:R-:W2:Y:S04]  /*28b20*/  LDL.LU R18, [R1+0x1d8] ;  /* 0x0001d80001127983 */ /* 0x000ea80000300800 */
[----:B------:R-:W2:Y:S04]  /*28b30*/  LDL.LU R19, [R1+0x1dc] ;  /* 0x0001dc0001137983 */ /* 0x000ea80000300800 */
[----:B------:R-:W-:Y:S04]  /*28b40*/  STL [R1+0x2094], R26 ;  /* 0x0020941a01007387 */ /* 0x000fe80000100800 */
[----:B------:R-:W-:Y:S04]  /*28b50*/  STL [R1+0x2090], R27 ;  /* 0x0020901b01007387 */ /* 0x000fe80000100800 */
[----:B------:R1:W-:Y:S04]  /*28b60*/  STL [R1+0x208c], R28 ;  /* 0x00208c1c01007387 */ /* 0x0003e80000100800 */
[----:B------:R-:W-:Y:S04]  /*28b70*/  STL.64 [R1+0x200], R8 ;  /* 0x0002000801007387 */ /* 0x000fe80000100a00 */
[----:B------:R3:W-:Y:S01]  /*28b80*/  STL.64 [R1+0x208], R10 ;  /* 0x0002080a01007387 */ /* 0x0007e20000100a00 */
[----:B-1----:R-:W-:-:S03]  /*28b90*/  IMAD.MOV.U32 R28, RZ, RZ, R21 ;  /* 0x000000ffff1c7224 */ /* 0x002fc600078e0015 */
[----:B---3--:R-:W3:Y:S04]  /*28ba0*/  LDL.LU.64 R10, [R1+0x2250] ;  /* 0x00225000010a7983 */ /* 0x008ee80000300a00 */
[----:B------:R-:W3:Y:S04]  /*28bb0*/  LDL.LU.64 R8, [R1+0x2248] ;  /* 0x0022480001087983 */ /* 0x000ee80000300a00 */
[----:B------:R-:W3:Y:S02]  /*28bc0*/  LDL.LU.64 R20, [R1+0x2240] ;  /* 0x0022400001147983 */ /* 0x000ee40000300a00 */
[----:B---3--:R-:W-:-:S15]  /*28bd0*/  HMMA.1688.F32.TF32 R8, R4, R20, R8 ;  /* 0x000000140408723c */ /* 0x008fde0000081008 */
[----:B------:R-:W-:-:S04]  /*28be0*/  NOP ;  /* 0x0000000000007918 */ /* 0x000fc80000000000 */
[----:B------:R-:W-:Y:S04]  /*28bf0*/  STL.64 [R1+0x1f0], R8 ;  /* 0x0001f00801007387 */ /* 0x000fe80000100a00 */
[----:B------:R1:W-:Y:S04]  /*28c00*/  STL.64 [R1+0x1f8], R10 ;  /* 0x0001f80a01007387 */ /* 0x0003e80000100a00 */
[----:B-1----:R-:W4:Y:S04]  /*28c10*/  LDL.LU.64 R10, [R1+0x2238] ;  /* 0x00223800010a7983 */ /* 0x002f280000300a00 */
[----:B------:R-:W4:Y:S02]  /*28c20*/  LDL.LU.64 R8, [R1+0x2230] ;  /* 0x0022300001087983 */ /* 0x000f240000300a00 */
[----:B----4-:R-:W-:Y:S02]  /*28c30*/  HMMA.1688.F32.TF32 R4, R4, R24, R8 ;  /* 0x000000180404723c */ /* 0x010fe40000081008 */
        /* <DEDUP_REMOVED lines=9> */
[----:B-1----:R-:W4:Y:S01]  /*28cd0*/  LDL.LU.64 R24, [R1+0x20] ;  /* 0x0000200001187983 */ /* 0x002f220000300a00 */
        /* <DEDUP_REMOVED lines=20> */
[----:B-1----:R-:W3:Y:S04]  /*28e20*/  LDL.LU.64 R14, [R1+0x21e0] ;  /* 0x0021e000010e7983 */ /* 0x002ee80000300a00 */
[----:B------:R-:W3:Y:S01]  /*28e30*/  LDL.LU.64 R12, [R1+0x21d8] ;  /* 0x0021d800010c7983 */ /* 0x000ee20000300a00 */
[----:B----4-:R-:W-:-:S15]  /*28e40*/  HMMA.1688.F32.TF32 R4, R8, R24, R4 ;  /* 0x000000180804723c */ /* 0x010fde0000081004 */
[----:B------:R-:W-:-:S04]  /*28e50*/  NOP ;  /* 0x0000000000007918 */ /* 0x000fc80000000000 */
[----:B------:R-:W-:Y:S01]  /*28e60*/  IMAD.MOV.U32 R23, RZ, RZ, R6 ;  /* 0x000000ffff177224 */ /* 0x000fe200078e0006 */
[----:B------:R3:W-:Y:S01]  /*28e70*/  STL.64 [R1+0x1a0], R4 ;  /* 0x0001a00401007387 */ /* 0x0007e20000100a00 */
[----:B------:R-:W-:-:S05]  /*28e80*/  IMAD.MOV.U32 R22, RZ, RZ, R7 ;  /* 0x000000ffff167224 */ /* 0x000fca00078e0007 */
[----:B------:R-:W-:Y:S04]  /*28e90*/  STL [R1+0x201c], R22 ;  /* 0x00201c1601007387 */ /* 0x000fe80000100800 */
[----:B------:R-:W-:Y:S04]  /*28ea0*/  STL [R1+0x2018], R23 ;  /* 0x0020181701007387 */ /* 0x000fe80000100800 */
[----:B--2---:R-:W-:Y:S01]  /*28eb0*/  STL.64 [R1+0x2180], R16 ;  /* 0x0021801001007387 */ /* 0x004fe20000100a00 */
[----:B---3--:R-:W-:Y:S03]  /*28ec0*/  HMMA.1688.F32.TF32 R4, R8, R16, R12 ;  /* 0x000000100804723c */ /* 0x008fe6000008100c */
[----:B------:R-:W2:-:S15]  /*28ed0*/  LDL.LU R12, [R1+0x80] ;  /* 0x00008000010c7983 */ /* 0x000e9e0000300800 */
[----:B------:R-:W-:Y:S01]  /*28ee0*/  NOP ;  /* 0x0000000000007918 */ /* 0x000fe20000000000 */
[----:B------:R-:W-:Y:S04]  /*28ef0*/  STL.64 [R1+0x190], R4 ;  /* 0x0001900401007387 */ /* 0x000fe80000100a00 */
[----:B------:R-:W-:Y:S04]  /*28f00*/  STL.64 [R1+0x198], R6 ;  /* 0x0001980601007387 */ /* 0x000fe80000100a00 */
[----:B------:R-:W2:Y:S04]  /*28f10*/  LDL.LU R13, [R1+0x84] ;  /* 0x00008400010d7983 */ /* 0x000ea80000300800 */
[----:B------:R-:W3:Y:S04]  /*28f20*/  LDL.LU R14, [R1+0x88] ;  /* 0x00008800010e7983 */ /* 0x000ee80000300800 */
[----:B------:R-:W3:Y:S01]  /*28f30*/  LDL.LU R15, [R1+0x8c] ;  /* 0x00008c00010f7983 */ /* 0x000ee20000300800 */
[----:B------:R-:W-:-:S02]  /*28f40*/  IMAD.MOV.U32 R19, RZ, RZ, R24 ;  /* 0x000000ffff137224 */ /* 0x000fc400078e0018 */
[----:B------:R-:W-:Y:S01]  /*28f50*/  IMAD.MOV.U32 R18, RZ, RZ, R25 ;  /* 0x000000ffff127224 */ /* 0x000fe200078e0019 */
[----:B---3--:R1:W-:Y:S04]  /*28f60*/  STL.64 [R1+0x20c0], R14 ;  /* 0x0020c00e01007387 */ /* 0x0083e80000100a00 */
[----:B--2---:R2:W-:Y:S01]  /*28f70*/  STL.64 [R1+0x20b8], R12 ;  /* 0x0020b80c01007387 */ /* 0x0045e20000100a00 */
[----:B-1----:R-:W-:-:S03]  /*28f80*/  IMAD.MOV.U32 R15, RZ, RZ, R3 ;  /* 0x000000ffff0f7224 */ /* 0x002fc600078e0003 */
[----:B--2---:R-:W2:Y:S04]  /*28f90*/  LDL.LU R12, [R1+0x90] ;  /* 0x00009000010c7983 */ /* 0x004ea80000300800 */
[----:B------:R-:W2:Y:S04]  /*28fa0*/  LDL.LU R13, [R1+0x94] ;  /* 0x00009400010d7983 */ /* 0x000ea80000300800 */
[----:B------:R-:W3:Y:S04]  /*28fb0*/  LDL.LU R14, [R1+0x98] ;  /* 0x00009800010e7983 */ /* 0x000ee80000300800 */
[----:B------:R-:W4:Y:S04]  /*28fc0*/  LDL.LU R3, [R1+0x21d0] ;  /* 0x0021d00001037983 */ /* 0x000f280000300800 */
[----:B------:R-:W2:Y:S04]  /*28fd0*/  LDL.LU R24, [R1+0x180] ;  /* 0x0001800001187983 */ /* 0x000ea80000300800 */
[----:B------:R-:W2:Y:S04]  /*28fe0*/  LDL.LU R25, [R1+0x184] ;  /* 0x0001840001197983 */ /* 0x000ea80000300800 */
[----:B------:R-:W2:Y:S04]  /*28ff0*/  LDL.LU R26, [R1+0x188] ;  /* 0x00018800011a7983 */ /* 0x000ea80000300800 */
        /* <DEDUP_REMOVED lines=12> */
[----:B------:R-:W-:Y:S04]  /*290c0*/  STL.64 [R1+0x21b8], R4 ;  /* 0x0021b80401007387 */ /* 0x000fe80000100a00 */
[----:B---3--:R-:W-:Y:S04]  /*290d0*/  STL.64 [R1+0x20d0], R14 ;  /* 0x0020d00e01007387 */ /* 0x008fe80000100a00 */
[----:B------:R1:W-:Y:S02]  /*290e0*/  STL.64 [R1+0x20c8], R12 ;  /* 0x0020c80c01007387 */ /* 0x0003e40000100a00 */
[----:B-1----:R-:W-:-:S02]  /*290f0*/  IMAD.MOV.U32 R12, RZ, RZ, R19 ;  /* 0x000000ffff0c7224 */ /* 0x002fc400078e0013 */
[----:B------:R-:W-:-:S05]  /*29100*/  IMAD.MOV.U32 R13, RZ, RZ, R18 ;  /* 0x000000ffff0d7224 */ /* 0x000fca00078e0012 */
[----:B------:R1:W-:Y:S04]  /*29110*/  STL.64 [R1+0x21a0], R12 ;  /* 0x0021a00c01007387 */ /* 0x0003e80000100a00 */
[----:B------:R-:W2:Y:S04]  /*29120*/  LDL.LU R16, [R1+0x130] ;  /* 0x0001300001107983 */ /* 0x000ea80000300800 */
[----:B------:R-:W2:Y:S04]  /*29130*/  LDL.LU R17, [R1+0x134] ;  /* 0x0001340001117983 */ /* 0x000ea80000300800 */
[----:B------:R-:W3:Y:S04]  /*29140*/  LDL.LU R18, [R1+0x138] ;  /* 0x0001380001127983 */ /* 0x000ee80000300800 */
[----:B------:R-:W3:Y:S04]  /*29150*/  LDL.LU R19, [R1+0x13c] ;  /* 0x00013c0001137983 */ /* 0x000ee80000300800 */
[----:B-1----:R-:W2:Y:S04]  /*29160*/  LDL.LU R12, [R1+0x150] ;  /* 0x00015000010c7983 */ /* 0x002ea80000300800 */
[----:B------:R-:W4:Y:S04]  /*29170*/  LDL.LU R13, [R1+0x154] ;  /* 0x00015400010d7983 */ /* 0x000f280000300800 */
[----:B------:R-:W4:Y:S04]  /*29180*/  LDL.LU R14, [R1+0x158] ;  /* 0x00015800010e7983 */ /* 0x000f280000300800 */
[----:B------:R-:W4:Y:S01]  /*29190*/  LDL.LU R15, [R1+0x15c] ;  /* 0x00015c00010f7983 */ /* 0x000f220000300800 */
[----:B------:R-:W-:-:S02]  /*291a0*/  IMAD.MOV.U32 R4, RZ, RZ, R29 ;  /* 0x000000ffff047224 */ /* 0x000fc400078e001d */
[----:B------:R-:W-:Y:S01]  /*291b0*/  IMAD.MOV.U32 R5, RZ, RZ, R28 ;  /* 0x000000ffff057224 */ /* 0x000fe200078e001c */
[----:B---3--:R-:W-:Y:S04]  /*291c0*/  STL.64 [R1+0x2190], R18 ;  /* 0x0021901201007387 */ /* 0x008fe80000100a00 */
[----:B--2---:R1:W-:Y:S04]  /*291d0*/  STL.64 [R1+0x2188], R16 ;  /* 0x0021881001007387 */ /* 0x0043e80000100a00 */
[----:B-1----:R-:W2:Y:S01]  /*291e0*/  LDL.LU.64 R16, [R1+0x40] ;  /* 0x0000400001107983 */ /* 0x002ea20000300a00 */
[----:B------:R-:W-:-:S15]  /*291f0*/  HMMA.1688.F32.TF32 R4, R8, R4, R24 ;  /* 0x000000040804723c */ /* 0x000fde0000081018 */
[----:B------:R-:W-:-:S04]  /*29200*/  NOP ;  /* 0x0000000000007918 */ /* 0x000fc80000000000 */
[----:B------:R-:W-:Y:S02]  /*29210*/  IMAD.MOV.U32 R23, RZ, RZ, R6 ;  /* 0x000000ffff177224 */ /* 0x000fe400078e0006 */
[----:B------:R-:W-:Y:S02]  /*29220*/  IMAD.MOV.U32 R22, RZ, RZ, R7 ;  /* 0x000000ffff167224 */ /* 0x000fe400078e0007 */
[----:B------:R-:W-:Y:S02]  /*29230*/  IMAD.MOV.U32 R27, RZ, RZ, R4 ;  /* 0x000000ffff1b7224 */ /* 0x000fe400078e0004 */
[----:B------:R-:W-:Y:S01]  /*29240*/  IMAD.MOV.U32 R28, RZ, RZ, R5 ;  /* 0x000000ffff1c7224 */ /* 0x000fe200078e0005 */
[----:B--2---:R1:W-:Y:S04]  /*29250*/  STL.64 [R1+0x2198], R16 ;  /* 0x0021981001007387 */ /* 0x0043e80000100a00 */
[----:B-1----:R-:W4:Y:S04]  /*29260*/  LDL.LU.64 R16, [R1+0x50] ;  /* 0x0000500001107983 */ /* 0x002f280000300a00 */
[----:B------:R-:W2:Y:S04]  /*29270*/  LDL.LU.64 R24, [R1+0x21c8] ;  /* 0x0021c80001187983 */ /* 0x000ea80000300a00 */
[----:B------:R-:W3:Y:S04]  /*29280*/  LDL.LU.64 R6, [R1+0x21c0] ;  /* 0x0021c00001067983 */ /* 0x000ee80000300a00 */
[----:B------:R-:W3:Y:S02]  /*29290*/  LDL.LU.64 R4, [R1+0x21b8] ;  /* 0x0021b80001047983 */ /* 0x000ee40000300a00 */
[----:B---3--:R-:W-:-:S15]  /*292a0*/  HMMA.1688.F32.TF32 R4, R8, R20, R4 ;  /* 0x000000140804723c */ /* 0x008fde0000081004 */
[----:B------:R-:W-:-:S04]  /*292b0*/  NOP ;  /* 0x0000000000007918 */ /* 0x000fc80000000000 */
[----:B------:R-:W-:Y:S01]  /*292c0*/  STL.64 [R1+0x170], R4 ;  /* 0x0001700401007387 */ /* 0x000fe20000100a00 */
[----:B------:R-:W-:-:S03]  /*292d0*/  IMAD.MOV.U32 R26, RZ, RZ, R7 ;  /* 0x000000ffff1a7224 */ /* 0x000fc600078e0007 */
[----:B------:R1:W-:Y:S04]  /*292e0*/  STL [R1+0x178], R6 ;  /* 0x0001780601007387 */ /* 0x0003e80000100800 */
[----:B-1----:R-:W3:Y:S04]  /*292f0*/  LDL.LU.64 R6, [R1+0x21b0] ;  /* 0x0021b00001067983 */ /* 0x002ee80000300a00 */
[----:B------:R-:W3:Y:S04]  /*29300*/  LDL.LU.64 R4, [R1+0x21a8] ;  /* 0x0021a80001047983 */ /* 0x000ee80000300a00 */
[----:B------:R-:W-:Y:S04]  /*29310*/  STL.64 [R1+0x2150], R22 ;  /* 0x0021501601007387 */ /* 0x000fe80000100a00 */
[----:B------:R1:W-:Y:S04]  /*29320*/  STL.64 [R1+0x2148], R20 ;  /* 0x0021481401007387 */ /* 0x0003e80000100a00 */
[----:B-1----:R-:W4:Y:S04]  /*29330*/  LDL.LU R20, [R1+0x120] ;  /* 0x0001200001147983 */ /* 0x002f280000300800 */
[----:B------:R-:W4:Y:S04]  /*29340*/  LDL.LU R21, [R1+0x124] ;  /* 0x0001240001157983 */ /* 0x000f280000300800 */
[----:B------:R-:W4:Y:S04]  /*29350*/  LDL.LU R22, [R1+0x128] ;  /* 0x0001280001167983 */ /* 0x000f280000300800 */
[----:B------:R-:W4:Y:S04]  /*29360*/  LDL.LU R23, [R1+0x12c] ;  /* 0x00012c0001177983 */ /* 0x000f280000300800 */
[----:B------:R-:W-:Y:S04]  /*29370*/  STL.64 [R1+0x2140], R26 ;  /* 0x0021401a01007387 */ /* 0x000fe80000100a00 */
[----:B--2---:R1:W-:Y:S01]  /*29380*/  STL.64 [R1+0x2138], R24 ;  /* 0x0021381801007387 */ /* 0x0043e20000100a00 */
[----:B---3--:R-:W-:Y:S03]  /*29390*/  HMMA.1688.F32.TF32 R4, R8, R24, R4 ;  /* 0x000000180804723c */ /* 0x008fe60000081004 */
[----:B------:R-:W-:Y:S04]  /*293a0*/  LDS R10, [R0+UR12+0x86980] ;  /* 0x0869800c000a7984 */ /* 0x000fe80008000800 */
[----:B------:R-:W2:Y:S04]  /*293b0*/  LDS R11, [R2+UR12+0x86980] ;  /* 0x0869800c020b7984 */ /* 0x000ea80008000800 */
[----:B------:R-:W-:Y:S04]  /*293c0*/  LDS R8, [R0+UR12+0x86180] ;  /* 0x0861800c00087984 */ /* 0x000fe80008000800 */
[----:B------:R-:W3:Y:S04]  /*293d0*/  LDS R9, [R2+UR12+0x86180] ;  /* 0x0861800c02097984 */ /* 0x000ee80008000800 */
[----:B------:R-:W-:Y:S04]  /*293e0*/  STL.64 [R1+0x160], R4 ;  /* 0x0001600401007387 */ /* 0x000fe80000100a00 */
[----:B------:R-:W-:Y:S04]  /*293f0*/  STL.64 [R1+0x168], R6 ;  /* 0x0001680601007387 */ /* 0x000fe80000100a00 */
[----:B------:R-:W-:Y:S04]  /*29400*/  LDS R4, [R0+UR12+0x86100] ;  /* 0x0861000c00047984 */ /* 0x000fe80008000800 */
[----:B------:R-:W-:Y:S04]  /*29410*/  LDS R6, [R0+UR12+0x86900] ;  /* 0x0869000c00067984 */ /* 0x000fe80008000800 */
[----:B------:R-:W-:Y:S04]  /*29420*/  LDS R5, [R2+UR12+0x86100] ;  /* 0x0861000c02057984 */ /* 0x000fe80008000800 */
[----:B------:R-:W4:Y:S04]  /*29430*/  LDS R7, [R2+UR12+0x86900] ;  /* 0x0869000c02077984 */ /* 0x000f280008000800 */
[----:B-1----:R-:W4:Y:S04]  /*29440*/  LDL.LU.64 R24, [R1+0x30] ;  /* 0x0000300001187983 */ /* 0x002f280000300a00 */
[----:B--2---:R-:W-:Y:S04]  /*29450*/  STL.64 [R1+0x2130], R10 ;  /* 0x0021300a01007387 */ /* 0x004fe80000100a00 */
[----:B---3--:R1:W-:Y:S04]  /*29460*/  STL.64 [R1+0x2128], R8 ;  /* 0x0021280801007387 */ /* 0x0083e80000100a00 */
[----:B-1----:R-:W2:Y:S04]  /*29470*/  LDL.LU R8, [R1+0x140] ;  /* 0x0001400001087983 */ /* 0x002ea80000300800 */
[----:B------:R-:W2:Y:S04]  /*29480*/  LDL.LU R9, [R1+0x144] ;  /* 0x0001440001097983 */ /* 0x000ea80000300800 */
[----:B------:R-:W2:Y:S04]  /*29490*/  LDL.LU R10, [R1+0x148] ;  /* 0x00014800010a7983 */ /* 0x000ea80000300800 */
[----:B------:R-:W2:Y:S01]  /*294a0*/  LDL.LU R11, [R1+0x14c] ;  /* 0x00014c00010b7983 */ /* 0x000ea20000300800 */
[----:B----4-:R-:W-:-:S15]  /*294b0*/  HMMA.1688.F32.TF32 R12, R4, R16, R12 ;  /* 0x00000010040c723c */ /* 0x010fde000008100c */
[----:B------:R-:W-:-:S04]  /*294c0*/  NOP ;  /* 0x0000000000007918 */ /* 0x000fc80000000000 */
[----:B------:R1:W-:Y:S04]  /*294d0*/  STL.64 [R1+0x150], R12 ;  /* 0x0001500c01007387 */ /* 0x0003e80000100a00 */
[----:B------:R3:W-:Y:S04]  /*294e0*/  STL.64 [R1+0x158], R14 ;  /* 0x0001580e01007387 */ /* 0x0007e80000100a00 */
[----:B-1----:R-:W4:Y:S01]  /*294f0*/  LDL.LU.64 R12, [R1+0x21a0] ;  /* 0x0021a000010c7983 */ /* 0x002f220000300a00 */
[----:B---3--:R-:W-:Y:S02]  /*29500*/  IMAD.MOV.U32 R15, RZ, RZ, R16 ;  /* 0x000000ffff0f7224 */ /* 0x008fe400078e0010 */
[----:B------:R-:W-:-:S02]  /*29510*/  IMAD.MOV.U32 R14, RZ, RZ, R17 ;  /* 0x000000ffff0e7224 */ /* 0x000fc400078e0011 */
        /* <DEDUP_REMOVED lines=119> */
[----:B------:R-:W3:-:S15]  /*29c90*/  LDL.LU.64 R16, [R1+0x20d8] ;  /* 0x0020d80001107983 */ /* 0x000ede0000300a00 */
[----:B------:R-:W-:Y:S02]  /*29ca0*/  NOP ;  /* 0x0000000000007918 */ /* 0x000fe40000000000 */
[----:B------:R-:W-:Y:S04]  /*29cb0*/  STL.64 [R1+0xa0], R12 ;  /* 0x0000a00c01007387 */ /* 0x000fe80000100a00 */
[----:B------:R1:W-:Y:S04]  /*29cc0*/  STL.64 [R1+0xa8], R14 ;  /* 0x0000a80e01007387 */ /* 0x0003e80000100a00 */
[----:B-1----:R-:W3:Y:S04]  /*29cd0*/  LDL.LU.64 R14, [R1+0x20d0] ;  /* 0x0020d000010e7983 */ /* 0x002ee80000300a00 */
[----:B------:R-:W3:Y:S01]  /*29ce0*/  LDL.LU.64 R12, [R1+0x20c8] ;  /* 0x0020c800010c7983 */ /* 0x000ee20000300a00 */
[----:B------:R-:W-:Y:S01]  /*29cf0*/  IMAD.MOV.U32 R5, RZ, RZ, R3 ;  /* 0x000000ffff057224 */ /* 0x000fe200078e0003 */
[----:B---3--:R-:W-:Y:S02]  /*29d00*/  HMMA.1688.F32.TF32 R16, R8, R16, R12 ;  /* 0x000000100810723c */ /* 0x008fe4000008100c */
[----:B------:R-:W3:Y:S04]  /*29d10*/  LDL.LU.64 R14, [R1+0x20c0] ;  /* 0x0020c000010e7983 */ /* 0x000ee80000300a00 */
[----:B------:R-:W3:-:S13]  /*29d20*/  LDL.LU.64 R12, [R1+0x20b8] ;  /* 0x0020b800010c7983 */ /* 0x000eda0000300a00 */
[----:B------:R-:W-:Y:S04]  /*29d30*/  STL.64 [R1+0x90], R16 ;  /* 0x0000901001007387 */ /* 0x000fe80000100a00 */
[----:B------:R1:W-:Y:S04]  /*29d40*/  STL.64 [R1+0x98], R18 ;  /* 0x0000981201007387 */ /* 0x0003e80000100a00 */
[----:B-1----:R-:W2:Y:S04]  /*29d50*/  LDL.LU.64 R18, [R1+0x20b0] ;  /* 0x0020b00001127983 */ /* 0x002ea80000300a00 */
[----:B------:R-:W2:Y:S01]  /*29d60*/  LDL.LU.64 R16, [R1+0x20a8] ;  /* 0x0020a80001107983 */ /* 0x000ea20000300a00 */
[----:B---3--:R-:W-:Y:S03]  /*29d70*/  HMMA.1688.F32.TF32 R4, R8, R4, R12 ;  /* 0x000000040804723c */ /* 0x008fe6000008100c */
[----:B------:R-:W3:Y:S04]  /*29d80*/  LDL.LU.64 R14, [R1+0x20a0] ;  /* 0x0020a000010e7983 */ /* 0x000ee80000300a00 */
[----:B------:R-:W3:-:S12]  /*29d90*/  LDL.LU.64 R12, [R1+0x2098] ;  /* 0x00209800010c7983 */ /* 0x000ed80000300a00 */
[----:B------:R-:W-:Y:S04]  /*29da0*/  STL.64 [R1+0x80], R4 ;  /* 0x0000800401007387 */ /* 0x000fe80000100a00 */
[----:B------:R3:W-:Y:S02]  /*29db0*/  STL.64 [R1+0x88], R6 ;  /* 0x0000880601007387 */ /* 0x0007e40000100a00 */
[C---:B---3--:R-:W-:Y:S02]  /*29dc0*/  HMMA.1688.F32.TF32 R4, R8.reuse, R20, R12 ;  /* 0x000000140804723c */ /* 0x048fe4000008100c */
[----:B------:R-:W-:Y:S04]  /*29dd0*/  LDS R14, [R0+UR12+0x87900] ;  /* 0x0879000c000e7984 */ /* 0x000fe80008000800 */
[----:B------:R-:W-:Y:S02]  /*29de0*/  LDS R15, [R2+UR12+0x87900] ;  /* 0x0879000c020f7984 */ /* 0x000fe40008000800 */
[----:B--2---:R-:W-:Y:S02]  /*29df0*/  HMMA.1688.F32.TF32 R8, R8, R24, R16 ;  /* 0x000000180808723c */ /* 0x004fe40000081010 */
[----:B------:R-:W-:Y:S04]  /*29e00*/  LDS R12, [R0+UR12+0x87100] ;  /* 0x0871000c000c7984 */ /* 0x000fe80008000800 */
[----:B------:R-:W-:Y:S04]  /*29e10*/  LDS R13, [R2+UR12+0x87100] ;  /* 0x0871000c020d7984 */ /* 0x000fe80008000800 */
[----:B------:R-:W-:Y:S04]  /*29e20*/  LDS R18, [R0+UR12+0x87980] ;  /* 0x0879800c00127984 */ /* 0x000fe80008000800 */
[----:B------:R-:W-:Y:S04]  /*29e30*/  LDS R19, [R2+UR12+0x87980] ;  /* 0x0879800c02137984 */ /* 0x000fe80008000800 */
[----:B------:R-:W-:Y:S04]  /*29e40*/  LDS R16, [R0+UR12+0x87180] ;  /* 0x0871800c00107984 */ /* 0x000fe80008000800 */
[----:B------:R-:W-:Y:S01]  /*29e50*/  LDS R17, [R2+UR12+0x87180] ;  /* 0x0871800c02117984 */ /* 0x000fe20008000800 */
[----:B------:R-:W-:-:S02]  /*29e60*/  IMAD.MOV.U32 R3, RZ, RZ, R7 ;  /* 0x000000ffff037224 */ /* 0x000fc400078e0007 */
[----:B------:R-:W-:Y:S01]  /*29e70*/  IMAD.MOV.U32 R29, RZ, RZ, R6 ;  /* 0x000000ffff1d7224 */ /* 0x000fe200078e0006 */
[----:B------:R-:W-:Y:S04]  /*29e80*/  STL.64 [R1+0x70], R4 ;  /* 0x0000700401007387 */ /* 0x000fe80000100a00 */
[----:B------:R-:W-:Y:S04]  /*29e90*/  STL [R1+0x1f4c], R3 ;  /* 0x001f4c0301007387 */ /* 0x000fe80000100800 */
[----:B------:R-:W-:Y:S04]  /*29ea0*/  LDS R4, [R0+UR12+0x87000] ;  /* 0x0870000c00047984 */ /* 0x000fe80008000800 */
[----:B------:R-:W-:Y:S04]  /*29eb0*/  LDS R6, [R0+UR12+0x87800] ;  /* 0x0878000c00067984 */ /* 0x000fe80008000800 */
[----:B------:R-:W-:Y:S04]  /*29ec0*/  STL [R1+0x1f48], R29 ;  /* 0x001f481d01007387 */ /* 0x000fe80000100800 */
[----:B------:R-:W-:Y:S04]  /*29ed0*/  STL.64 [R1+0x60], R8 ;  /* 0x0000600801007387 */ /* 0x000fe80000100a00 */
[----:B------:R-:W-:Y:S04]  /*29ee0*/  STL.64 [R1+0x68], R10 ;  /* 0x0000680a01007387 */ /* 0x000fe80000100a00 */
[----:B------:R-:W-:Y:S04]  /*29ef0*/  LDS R10, [R0+UR12+0x87880] ;  /* 0x0878800c000a7984 */ /* 0x000fe80008000800 */
[----:B------:R-:W1:Y:S04]  /*29f00*/  LDS R11, [R2+UR12+0x87880] ;  /* 0x0878800c020b7984 */ /* 0x000e680008000800 */
[----:B------:R-:W-:Y:S04]  /*29f10*/  LDS R8, [R0+UR12+0x87080] ;  /* 0x0870800c00087984 */ /* 0x000fe80008000800 */
[----:B------:R-:W2:Y:S04]  /*29f20*/  LDS R9, [R2+UR12+0x87080] ;  /* 0x0870800c02097984 */ /* 0x000ea80008000800 */
[----:B------:R-:W-:Y:S04]  /*29f30*/  LDS R5, [R2+UR12+0x87000] ;  /* 0x0870000c02057984 */ /* 0x000fe80008000800 */
[----:B------:R-:W3:Y:S04]  /*29f40*/  LDS R7, [R2+UR12+0x87800] ;  /* 0x0878000c02077984 */ /* 0x000ee80008000800 */
[----:B-1----:R-:W-:Y:S04]  /*29f50*/  STL.64 [R1+0x1ff0], R10 ;  /* 0x001ff00a01007387 */ /* 0x002fe80000100a00 */
[----:B--2---:R1:W-:Y:S04]  /*29f60*/  STL.64 [R1+0x1fe8], R8 ;  /* 0x001fe80801007387 */ /* 0x0043e80000100a00 */
[----:B-1----:R-:W3:Y:S04]  /*29f70*/  LDL.LU R8, [R1+0x250] ;  /* 0x0002500001087983 */ /* 0x002ee80000300800 */
[----:B------:R-:W3:Y:S04]  /*29f80*/  LDL.LU R9, [R1+0x254] ;  /* 0x0002540001097983 */ /* 0x000ee80000300800 */
[----:B------:R-:W3:Y:S04]  /*29f90*/  LDL.LU R10, [R1+0x258] ;  /* 0x00025800010a7983 */ /* 0x000ee80000300800 */
[----:B------:R-:W3:Y:S04]  /*29fa0*/  LDL.LU R11, [R1+0x25c] ;  /* 0x00025c00010b7983 */ /* 0x000ee80000300800 */
[----:B------:R1:W-:Y:S04]  /*29fb0*/  STL.64 [R1+0x1f58], R14 ;  /* 0x001f580e01007387 */ /* 0x0003e80000100a00 */
[----:B------:R-:W-:Y:S04]  /*29fc0*/  STL.64 [R1+0x1f50], R12 ;  /* 0x001f500c01007387 */ /* 0x000fe80000100a00 */
[----:B-1----:R-:W3:Y:S04]  /*29fd0*/  LDL.64 R14, [R1+0x58] ;  /* 0x00005800010e7983 */ /* 0x002ee80000100a00 */
[----:B------:R-:W-:Y:S04]  /*29fe0*/  STL.64 [R1+0x1ed0], R18 ;  /* 0x001ed01201007387 */ /* 0x000fe80000100a00 */
[----:B------:R1:W-:Y:S02]  /*29ff0*/  STL.64 [R1+0x1ec8], R16 ;  /* 0x001ec81001007387 */ /* 0x0003e40000100a00 */
[----:B-1----:R-:W-:-:S02]  /*2a000*/  IMAD.MOV.U32 R16, RZ, RZ, R27 ;  /* 0x000000ffff107224 */ /* 0x002fc400078e001b */
[----:B------:R-:W-:Y:S02]  /*2a010*/  IMAD.MOV.U32 R17, RZ, RZ, R28 ;  /* 0x000000ffff117224 */ /* 0x000fe400078e001c */
[----:B----4-:R-:W-:Y:S02]  /*2a020*/  IMAD.MOV.U32 R19, RZ, RZ, R22 ;  /* 0x000000ffff137224 */ /* 0x010fe400078e0016 */
[----:B------:R-:W-:Y:S01]  /*2a030*/  IMAD.MOV.U32 R18, RZ, RZ, R23 ;  /* 0x000000ffff127224 */ /* 0x000fe200078e0017 */
[----:B---3--:R-:W-:Y:S01]  /*2a040*/  HMMA.1688.F32.TF32 R8, R4, R14, R8 ;  /* 0x0000000e0408723c */ /* 0x008fe20000081008 */
[----:B------:R-:W-:Y:S02]  /*2a050*/  IMAD.MOV.U32 R29, RZ, RZ, R14 ;  /* 0x000000ffff1d7224 */ /* 0x000fe400078e000e */
[----:B------:R-:W-:Y:S02]  /*2a060*/  IMAD.MOV.U32 R3, RZ, RZ, R15 ;  /* 0x000000ffff037224 */ /* 0x000fe400078e000f */
[----:B------:R-:W-:-:S14]  /*2a070*/  IMAD.MOV.U32 R15, RZ, RZ, R26 ;  /* 0x000000ffff0f7224 */ /* 0x000fdc00078e001a */
[----:B------:R-:W-:Y:S04]  /*2a080*/  STL.64 [R1+0x250], R8 ;  /* 0x0002500801007387 */ /* 0x000fe80000100a00 */
[----:B------:R-:W2:Y:S04]  /*2a090*/  LDL.LU R12, [R1+0x170] ;  /* 0x00017000010c7983 */ /* 0x000ea80000300800 */
        /* <DEDUP_REMOVED lines=9> */
[----:B--2---:R1:W-:Y:S04]  /*2a130*/  STL.64 [R1+0x2058], R22 ;  /* 0x0020581601007387 */ /* 0x0043e80000100a00 */
[----:B------:R-:W-:Y:S04]  /*2a140*/  STL.64 [R1+0x2050], R20 ;  /* 0x0020501401007387 */ /* 0x000fe80000100a00 */
[----:B-1----:R-:W2:Y:S01]  /*2a150*/  LDL.64 R22, [R1+0x38] ;  /* 0x0000380001167983 */ /* 0x002ea20000100a00 */
[----:B------:R-:W-:-:S02]  /*2a160*/  IMAD.MOV.U32 R25, RZ, RZ, R10 ;  /* 0x000000ffff197224 */ /* 0x000fc400078e000a */
[----:B------:R-:W-:Y:S01]  /*2a170*/  IMAD.MOV.U32 R24, RZ, RZ, R11 ;  /* 0x000000ffff187224 */ /* 0x000fe200078e000b */
[----:B--2---:R1:W-:Y:S04]  /*2a180*/  STL.64 [R1+0x2060], R22 ;  /* 0x0020601601007387 */ /* 0x0043e80000100a00 */
[----:B-1----:R-:W2:Y:S04]  /*2a190*/  LDL.64 R22, [R1+0x48] ;  /* 0x0000480001167983 */ /* 0x002ea80000100a00 */
[----:B------:R-:W2:Y:S04]  /*2a1a0*/  LDL.LU R8, [R1+0x200] ;  /* 0x0002000001087983 */ /* 0x000ea80000300800 */
[----:B------:R-:W2:Y:S04]  /*2a1b0*/  LDL.LU R9, [R1+0x204] ;  /* 0x0002040001097983 */ /* 0x000ea80000300800 */
[----:B------:R-:W2:Y:S04]  /*2a1c0*/  LDL.LU R10, [R1+0x208] ;  /* 0x00020800010a7983 */ /* 0x000ea80000300800 */
[----:B------:R-:W2:Y:S04]  /*2a1d0*/  LDL.LU R11, [R1+0x20c] ;  /* 0x00020c00010b7983 */ /* 0x000ea80000300800 */
[----:B--2---:R-:W-:Y:S04]  /*2a1e0*/  STL.64 [R1+0x2028], R10 ;  /* 0x0020280a01007387 */ /* 0x004fe80000100a00 */
[----:B------:R1:W-:Y:S04]  /*2a1f0*/  STL.64 [R1+0x2020], R8 ;  /* 0x0020200801007387 */ /* 0x0003e80000100a00 */
[----:B-1----:R-:W2:Y:S01]  /*2a200*/  LDL.LU R8, [R1+0x210] ;  /* 0x0002100001087983 */ /* 0x002ea20000300800 */
[----:B------:R-:W-:-:S02]  /*2a210*/  IMAD.MOV.U32 R10, RZ, RZ, R27 ;  /* 0x000000ffff0a7224 */ /* 0x000fc400078e001b */
[----:B----4-:R-:W-:Y:S02]  /*2a220*/  IMAD.MOV.U32 R11, RZ, RZ, R26 ;  /* 0x000000ffff0b7224 */ /* 0x010fe400078e001a */
[----:B------:R-:W-:Y:S02]  /*2a230*/  IMAD.MOV.U32 R9, RZ, RZ, R28 ;  /* 0x000000ffff097224 */ /* 0x000fe400078e001c */
[----:B------:R-:W4:Y:S04]  /*2a240*/  LDL.LU R28, [R1+0x2088] ;  /* 0x00208800011c7983 */ /* 0x000f280000300800 */
[----:B------:R-:W3:Y:S04]  /*2a250*/  LDL.LU R27, [R1+0x2084] ;  /* 0x00208400011b7983 */ /* 0x000ee80000300800 */
[----:B------:R-:W3:Y:S04]  /*2a260*/  LDL.LU R26, [R1+0x2080] ;  /* 0x00208000011a7983 */ /* 0x000ee80000300800 */
[----:B------:R-:W-:Y:S04]  /*2a270*/  STL.64 [R1+0x2038], R10 ;  /* 0x0020380a01007387 */ /* 0x000fe80000100a00 */
[----:B--2---:R1:W-:Y:S04]  /*2a280*/  STL.64 [R1+0x2030], R8 ;  /* 0x0020300801007387 */ /* 0x0043e80000100a00 */
[----:B-1----:R-:W2:Y:S04]  /*2a290*/  LDL.LU R8, [R1+0x230] ;  /* 0x0002300001087983 */ /* 0x002ea80000300800 */
[----:B------:R-:W2:Y:S04]  /*2a2a0*/  LDL.LU R9, [R1+0x234] ;  /* 0x0002340001097983 */ /* 0x000ea80000300800 */
[----:B------:R-:W2:Y:S04]  /*2a2b0*/  LDL.LU R10, [R1+0x238] ;  /* 0x00023800010a7983 */ /* 0x000ea80000300800 */
[----:B------:R-:W2:Y:S04]  /*2a2c0*/  LDL.LU R11, [R1+0x23c] ;  /* 0x00023c00010b7983 */ /* 0x000ea80000300800 */
[----:B--2---:R-:W-:Y:S04]  /*2a2d0*/  STL.64 [R1+0x2070], R10 ;  /* 0x0020700a01007387 */ /* 0x004fe80000100a00 */
[----:B------:R1:W-:Y:S04]  /*2a2e0*/  STL.64 [R1+0x2068], R8 ;  /* 0x0020680801007387 */ /* 0x0003e80000100a00 */
[----:B-1----:R-:W2:Y:S01]  /*2a2f0*/  LDL.LU R8, [R1+0x240] ;  /* 0x0002400001087983 */ /* 0x002ea20000300800 */
[----:B---3--:R-:W-:-:S02]  /*2a300*/  IMAD.MOV.U32 R9, RZ, RZ, R26 ;  /* 0x000000ffff097224 */ /* 0x008fc400078e001a */
[----:B------:R-:W-:Y:S02]  /*2a310*/  IMAD.MOV.U32 R10, RZ, RZ, R27 ;  /* 0x000000ffff0a7224 */ /* 0x000fe400078e001b */
[----:B----4-:R-:W-:Y:S01]  /*2a320*/  IMAD.MOV.U32 R11, RZ, RZ, R28 ;  /* 0x000000ffff0b7224 */ /* 0x010fe200078e001c */
[----:B------:R-:W3:Y:S04]  /*2a330*/  LDL.LU R26, [R1+0x207c] ;  /* 0x00207c00011a7983 */ /* 0x000ee80000300800 */
[----:B------:R-:W3:Y:S04]  /*2a340*/  LDL.LU R27, [R1+0x2078] ;  /* 0x00207800011b7983 */ /* 0x000ee80000300800 */
[----:B------:R1:W-:Y:S04]  /*2a350*/  STL.64 [R1+0x1f78], R18 ;  /* 0x001f781201007387 */ /* 0x0003e80000100a00 */
[----:B------:R-:W-:Y:S04]  /*2a360*/  STL.64 [R1+0x1f70], R16 ;  /* 0x001f701001007387 */ /* 0x000fe80000100a00 */
[----:B-1----:R-:W4:Y:S04]  /*2a370*/  LDL.LU.64 R18, [R1+0x18] ;  /* 0x0000180001127983 */ /* 0x002f280000300a00 */
[----:B------:R1:W-:Y:S04]  /*2a380*/  STL.64 [R1+0x1f68], R14 ;  /* 0x001f680e01007387 */ /* 0x0003e80000100a00 */
[----:B------:R1:W-:Y:S04]  /*2a390*/  STL.64 [R1+0x1f60], R12 ;  /* 0x001f600c01007387 */ /* 0x0003e80000100a00 */
[----:B-1----:R-:W3:Y:S04]  /*2a3a0*/  LDL.LU.64 R14, [R1+0x8] ;  /* 0x00000800010e7983 */ /* 0x002ee80000300a00 */
[----:B------:R-:W-:Y:S04]  /*2a3b0*/  STL [R1+0x1e20], R24 ;  /* 0x001e201801007387 */ /* 0x000fe80000100800 */
[----:B------:R-:W-:Y:S01]  /*2a3c0*/  STL [R1+0x1e1c], R25 ;  /* 0x001e1c1901007387 */ /* 0x000fe20000100800 */
[----:B------:R-:W-:-:S02]  /*2a3d0*/  IMAD.MOV.U32 R13, RZ, RZ, R22 ;  /* 0x000000ffff0d7224 */ /* 0x000fc400078e0016 */
[----:B------:R-:W-:Y:S01]  /*2a3e0*/  IMAD.MOV.U32 R12, RZ, RZ, R23 ;  /* 0x000000ffff0c7224 */ /* 0x000fe200078e0017 */
[----:B--2---:R-:W-:-:S15]  /*2a3f0*/  HMMA.1688.F32.TF32 R8, R4, R22, R8 ;  /* 0x000000160408723c */ /* 0x004fde0000081008 */
[----:B------:R-:W-:-:S04]  /*2a400*/  NOP ;  /* 0x0000000000007918 */ /* 0x000fc80000000000 */
[----:B------:R-:W-:Y:S04]  /*2a410*/  STL.64 [R1+0x240], R8 ;  /* 0x0002400801007387 */ /* 0x000fe80000100a00 */
[----:B------:R1:W-:Y:S04]  /*2a420*/  STL.64 [R1+0x248], R10 ;  /* 0x0002480a01007387 */ /* 0x0003e80000100a00 */
[----:B-1----:R-:W2:Y:S04]  /*2a430*/  LDL.LU.64 R10, [R1+0x2070] ;  /* 0x00207000010a7983 */ /* 0x002ea80000300a00 */
[----:B------:R-:W2:Y:S04]  /*2a440*/  LDL.LU.64 R8, [R1+0x2068] ;  /* 0x0020680001087983 */ /* 0x000ea80000300a00 */
[----:B------:R-:W2:Y:S04]  /*2a450*/  LDL.LU.64 R22, [R1+0x2060] ;  /* 0x0020600001167983 */ /* 0x000ea80000300a00 */
[----:B---3--:R1:W-:Y:S04]  /*2a460*/  STL.64 [R1+0x2048], R14 ;  /* 0x0020480e01007387 */ /* 0x0083e80000100a00 */
[----:B------:R-:W-:Y:S04]  /*2a470*/  STL.64 [R1+0x2040], R12 ;  /* 0x0020400c01007387 */ /* 0x000fe80000100a00 */
[----:B-1----:R-:W3:Y:S01]  /*2a480*/  LDL.64 R14, [R1+0x28] ;  /* 0x00002800010e7983 */ /* 0x002ee20000100a00 */
[----:B--2---:R-:W-:Y:S01]  /*2a490*/  HMMA.1688.F32.TF32 R8, R4, R22, R8 ;  /* 0x000000160408723c */ /* 0x004fe20000081008 */
[----:B------:R-:W-:-:S02]  /*2a4a0*/  IMAD.MOV.U32 R17, RZ, RZ, R22 ;  /* 0x000000ffff117224 */ /* 0x000fc400078e0016 */
[----:B------:R-:W-:Y:S02]  /*2a4b0*/  IMAD.MOV.U32 R16, RZ, RZ, R23 ;  /* 0x000000ffff107224 */ /* 0x000fe400078e0017 */
[----:B------:R-:W3:Y:S04]  /*2a4c0*/  LDL.LU.64 R22, [R1+0x2058] ;  /* 0x0020580001167983 */ /* 0x000ee80000300a00 */
[----:B------:R-:W3:Y:S10]  /*2a4d0*/  LDL.LU.64 R20, [R1+0x2050] ;  /* 0x0020500001147983 */ /* 0x000ef40000300a00 */
[----:B------:R-:W-:Y:S01]  /*2a4e0*/  IMAD.MOV.U32 R24, RZ, RZ, R10 ;  /* 0x000000ffff187224 */ /* 0x000fe200078e000a */
[----:B------:R3:W-:Y:S01]  /*2a4f0*/  STL.64 [R1+0x230], R8 ;  /* 0x0002300801007387 */ /* 0x0007e20000100a00 */
[----:B------:R-:W-:-:S05]  /*2a500*/  IMAD.MOV.U32 R25, RZ, RZ, R11 ;  /* 0x000000ffff197224 */ /* 0x000fca00078e000b */
[----:B------:R-:W-:Y:S04]  /*2a510*/  STL [R1+0x1e2c], R25 ;  /* 0x001e2c1901007387 */ /* 0x000fe80000100800 */
[----:B------:R-:W-:Y:S01]  /*2a520*/  STL [R1+0x1e28], R24 ;  /* 0x001e281801007387 */ /* 0x000fe20000100800 */
[----:B---3--:R-:W-:Y:S01]  /*2a530*/  HMMA.1688.F32.TF32 R8, R4, R14, R20 ;  /* 0x0000000e0408723c */ /* 0x008fe20000081014 */
[----:B------:R-:W-:Y:S02]  /*2a540*/  IMAD.MOV.U32 R22, RZ, RZ, R14 ;  /* 0x000000ffff167224 */ /* 0x000fe400078e000e */
[----:B------:R-:W-:Y:S02]  /*2a550*/  IMAD.MOV.U32 R23, RZ, RZ, R15 ;  /* 0x000000ffff177224 */ /* 0x000fe400078e000f */
[----:B------:R-:W2:Y:S04]  /*2a560*/  LDL.LU.64 R14, [R1+0x2048] ;  /* 0x00204800010e7983 */ /* 0x000ea80000300a00 */
[----:B------:R-:W3:Y:S10]  /*2a570*/  LDL.LU.64 R12, [R1+0x2040] ;  /* 0x00204000010c7983 */ /* 0x000ef40000300a00 */
[----:B------:R-:W-:Y:S01]  /*2a580*/  IMAD.MOV.U32 R21, RZ, RZ, R10 ;  /* 0x000000ffff157224 */ /* 0x000fe200078e000a */
[----:B------:R1:W-:Y:S01]  /*2a590*/  STL.64 [R1+0x220], R8 ;  /* 0x0002200801007387 */ /* 0x0003e20000100a00 */
[----:B------:R-:W-:-:S03]  /*2a5a0*/  IMAD.MOV.U32 R20, RZ, RZ, R11 ;  /* 0x000000ffff147224 */ /* 0x000fc600078e000b */
[----:B------:R-:W4:Y:S04]  /*2a5b0*/  LDL.LU.64 R10, [R1+0x2038] ;  /* 0x00203800010a7983 */ /* 0x000f280000300a00 */
[----:B-1----:R-:W4:Y:S02]  /*2a5c0*/  LDL.LU.64 R8, [R1+0x2030] ;  /* 0x0020300001087983 */ /* 0x002f240000300a00 */
[----:B----4-:R-:W-:-:S15]  /*2a5d0*/  HMMA.1688.F32.TF32 R8, R4, R18, R8 ;  /* 0x000000120408723c */ /* 0x010fde0000081008 */
[----:B------:R-:W-:-:S04]  /*2a5e0*/  NOP ;  /* 0x0000000000007918 */ /* 0x000fc80000000000 */
[----:B------:R-:W-:Y:S01]  /*2a5f0*/  IMAD.MOV.U32 R24, RZ, RZ, R10 ;  /* 0x000000ffff187224 */ /* 0x000fe200078e000a */
[----:B------:R1:W-:Y:S01]  /*2a600*/  STL [R1+0x210], R8 ;  /* 0x0002100801007387 */ /* 0x0003e20000100800 */
[----:B------:R-:W-:Y:S02]  /*2a610*/  IMAD.MOV.U32 R28, RZ, RZ, R11 ;  /* 0x000000ffff1c7224 */ /* 0x000fe400078e000b */
[----:B------:R-:W-:Y:S01]  /*2a620*/  IMAD.MOV.U32 R25, RZ, RZ, R9 ;  /* 0x000000ffff197224 */ /* 0x000fe200078e0009 */
[----:B------:R-:W2:Y:S04]  /*2a630*/  LDL.LU.64 R10, [R1+0x2028] ;  /* 0x00202800010a7983 */ /* 0x000ea80000300a00 */
[----:B-1----:R-:W2:Y:S04]  /*2a640*/  LDL.LU.64 R8, [R1+0x2020] ;  /* 0x0020200001087983 */ /* 0x002ea80000300a00 */
[----:B------:R-:W-:Y:S04]  /*2a650*/  STL.64 [R1+0x2000], R26 ;  /* 0x0020001a01007387 */ /* 0x000fe80000100a00 */
[----:B------:R-:W-:Y:S04]  /*2a660*/  STL.64 [R1+0x1ff8], R24 ;  /* 0x001ff81801007387 */ /* 0x000fe80000100a00 */
[----:B------:R1:W-:Y:S02]  /*2a670*/  STL.64 [R1+0x1f88], R18 ;  /* 0x001f881201007387 */ /* 0x0003e40000100a00 */
[----:B-1----:R-:W-:-:S02]  /*2a680*/  IMAD.MOV.U32 R18, RZ, RZ, R22 ;  /* 0x000000ffff127224 */ /* 0x002fc400078e0016 */
[----:B------:R-:W-:Y:S01]  /*2a690*/  IMAD.MOV.U32 R19, RZ, RZ, R23 ;  /* 0x000000ffff137224 */ /* 0x000fe200078e0017 */
[----:B------:R-:W4:Y:S04]  /*2a6a0*/  LDL.LU R22, [R1+0x201c] ;  /* 0x00201c0001167983 */ /* 0x000f280000300800 */
[----:B------:R-:W4:Y:S04]  /*2a6b0*/  LDL.LU R23, [R1+0x2018] ;  /* 0x0020180001177983 */ /* 0x000f280000300800 */
[----:B------:R1:W-:Y:S02]  /*2a6c0*/  STL.64 [R1+0x1fa0], R18 ;  /* 0x001fa01201007387 */ /* 0x0003e40000100a00 */
[----:B-1----:R-:W-:-:S02]  /*2a6d0*/  IMAD.MOV.U32 R18, RZ, RZ, R17 ;  /* 0x000000ffff127224 */ /* 0x002fc400078e0011 */
[----:B------:R-:W-:-:S05]  /*2a6e0*/  IMAD.MOV.U32 R19, RZ, RZ, R16 ;  /* 0x000000ffff137224 */ /* 0x000fca00078e0010 */
[----:B------:R3:W-:Y:S02]  /*2a6f0*/  STL.64 [R1+0x1fb8], R18 ;  /* 0x001fb81201007387 */ /* 0x0007e40000100a00 */
[----:B---3--:R-:W-:Y:S02]  /*2a700*/  IMAD.MOV.U32 R18, RZ, RZ, R13 ;  /* 0x000000ffff127224 */ /* 0x008fe400078e000d */
[----:B------:R-:W-:-:S05]  /*2a710*/  IMAD.MOV.U32 R19, RZ, RZ, R12 ;  /* 0x000000ffff137224 */ /* 0x000fca00078e000c */
[----:B------:R-:W-:Y:S04]  /*2a720*/  STL.64 [R1+0x1fd0], R18 ;  /* 0x001fd01201007387 */ /* 0x000fe80000100a00 */
[----:B------:R-:W3:Y:S01]  /*2a730*/  LDL.LU R24, [R1+0x1f0] ;  /* 0x0001f00001187983 */ /* 0x000ee20000300800 */
[----:B--2---:R-:W-:-:S15]  /*2a740*/  HMMA.1688.F32.TF32 R8, R4, R14, R8 ;  /* 0x0000000e0408723c */ /* 0x004fde0000081008 */
[----:B------:R-:W-:-:S04]  /*2a750*/  NOP ;  /* 0x0000000000007918 */ /* 0x000fc80000000000 */
[----:B------:R1:W-:Y:S04]  /*2a760*/  STL.64 [R1+0x200], R8 ;  /* 0x0002000801007387 */ /* 0x0003e80000100a00 */
[----:B------:R2:W-:Y:S04]  /*2a770*/  STL.64 [R1+0x208], R10 ;  /* 0x0002080a01007387 */ /* 0x0005e80000100a00 */
[----:B------:R-:W3:Y:S04]  /*2a780*/  LDL.LU R25, [R1+0x1f4] ;  /* 0x0001f40001197983 */ /* 0x000ee80000300800 */
[----:B------:R-:W3:Y:S04]  /*2a790*/  LDL.LU R26, [R1+0x1f8] ;  /* 0x0001f800011a7983 */ /* 0x000ee80000300800 */
[----:B------:R-:W3:Y:S04]  /*2a7a0*/  LDL.LU R27, [R1+0x1fc] ;  /* 0x0001fc00011b7983 */ /* 0x000ee80000300800 */
[----:B-1----:R-:W3:Y:S04]  /*2a7b0*/  LDL.LU R8, [R1+0x1e0] ;  /* 0x0001e00001087983 */ /* 0x002ee80000300800 */
[----:B------:R-:W3:Y:S04]  /*2a7c0*/  LDL.LU R9, [R1+0x1e4] ;  /* 0x0001e40001097983 */ /* 0x000ee80000300800 */
[----:B--2---:R-:W2:Y:S04]  /*2a7d0*/  LDL.LU R10, [R1+0x1e8] ;  /* 0x0001e800010a7983 */ /* 0x004ea80000300800 */
        /* <DEDUP_REMOVED lines=19> */
[----:B------:R-:W2:Y:S04]  /*2a910*/  LDL.LU R15, [R1+0x1bc] ;  /* 0x0001bc00010f7983 */ /* 0x000ea80000300800 */
[----:B--2---:R3:W-:Y:S04]  /*2a920*/  STL.64 [R1+0x1fc8], R14 ;  /* 0x001fc80e01007387 */ /* 0x0047e80000100a00 */
[----:B------:R1:W-:Y:S01]  /*2a930*/  STL.64 [R1+0x1fc0], R12 ;  /* 0x001fc00c01007387 */ /* 0x0003e20000100a00 */
[----:B---3--:R-:W-:-:S03]  /*2a940*/  IMAD.MOV.U32 R14, RZ, RZ, R22 ;  /* 0x000000ffff0e7224 */ /* 0x008fc600078e0016 */
[----:B-1----:R-:W2:Y:S04]  /*2a950*/  LDL.LU R12, [R1+0x1c0] ;  /* 0x0001c000010c7983 */ /* 0x002ea80000300800 */
[----:B------:R-:W2:Y:S04]  /*2a960*/  LDL.LU R13, [R1+0x1c4] ;  /* 0x0001c400010d7983 */ /* 0x000ea80000300800 */
[----:B------:R-:W3:Y:S01]  /*2a970*/  LDL.LU R22, [R1+0x200c] ;  /* 0x00200c0001167983 */ /* 0x000ee20000300800 */
[----:B----4-:R-:W-:-:S03]  /*2a980*/  IMAD.MOV.U32 R15, RZ, RZ, R23 ;  /* 0x000000ffff0f7224 */ /* 0x010fc600078e0017 */
[----:B------:R-:W3:Y:S04]  /*2a990*/  LDL.LU R23, [R1+0x2008] ;  /* 0x0020080001177983 */ /* 0x000ee80000300800 */
[----:B------:R-:W-:Y:S01]  /*2a9a0*/  STL.64 [R1+0x1fe0], R14 ;  /* 0x001fe00e01007387 */ /* 0x000fe20000100a00 */
[----:B---3--:R-:W-:Y:S03]  /*2a9b0*/  HMMA.1688.F32.TF32 R24, R4, R22, R24 ;  /* 0x000000160418723c */ /* 0x008fe60000081018 */
        /* <DEDUP_REMOVED lines=11> */
[----:B---3--:R-:W-:Y:S01]  /*2aa70*/  HMMA.1688.F32.TF32 R4, R4, R26, R8 ;  /* 0x0000001a0404723c */ /* 0x008fe20000081008 */
[----:B------:R-:W2:Y:S04]  /*2aa80*/  LDL.LU.64 R10, [R1+0x1ff0] ;  /* 0x001ff000010a7983 */ /* 0x000ea80000300a00 */
[----:B------:R-:W2:-:S14]  /*2aa90*/  LDL.LU.64 R8, [R1+0x1fe8] ;  /* 0x001fe80001087983 */ /* 0x000e9c0000300a00 */
        /* <DEDUP_REMOVED lines=52> */
[----:B------:R-:W-:Y:S02]  /*2ade0*/  IMAD.MOV.U32 R6, RZ, RZ, R9 ;  /* 0x000000ffff067224 */ /* 0x000fe400078e0009 */
[----:B------:R-:W-:Y:S02]  /*2adf0*/  IMAD.MOV.U32 R5, RZ, RZ, R10 ;  /* 0x000000ffff057224 */ /* 0x000fe400078e000a */
[----:B------:R-:W-:Y:S01]  /*2ae00*/  IMAD.MOV.U32 R4, RZ, RZ, R11 ;  /* 0x000000ffff047224 */ /* 0x000fe200078e000b */
[----:B-1----:R-:W2:Y:S04]  /*2ae10*/  LDL.LU.64 R14, [R1+0x1f58] ;  /* 0x001f5800010e7983 */ /* 0x002ea80000300a00 */
[----:B------:R-:W2:Y:S04]  /*2ae20*/  LDL.LU.64 R12, [R1+0x1f50] ;  /* 0x001f5000010c7983 */ /* 0x000ea80000300a00 */
[----:B------:R-:W-:Y:S04]  /*2ae30*/  STL.64 [R1+0x1ef0], R22 ;  /* 0x001ef01601007387 */ /* 0x000fe80000100a00 */
[----:B------:R-:W-:Y:S04]  /*2ae40*/  STL.64 [R1+0x1ee8], R20 ;  /* 0x001ee81401007387 */ /* 0x000fe80000100a00 */
        /* <DEDUP_REMOVED lines=57> */
[----:B-1----:R-:W-:-:S02]  /*2b1e0*/  IMAD.MOV.U32 R10, RZ, RZ, R3 ;  /* 0x000000ffff0a7224 */ /* 0x002fc400078e0003 */
[----:B------:R-:W-:Y:S01]  /*2b1f0*/  IMAD.MOV.U32 R11, RZ, RZ, R29 ;  /* 0x000000ffff0b7224 */ /* 0x000fe200078e001d */
[----:B------:R-:W2:Y:S04]  /*2b200*/  LDL.LU R3, [R1+0x1f4c] ;  /* 0x001f4c0001037983 */ /* 0x000ea80000300800 */
[----:B------:R-:W3:Y:S04]  /*2b210*/  LDL.LU R29, [R1+0x1f48] ;  /* 0x001f4800011d7983 */ /* 0x000ee80000300800 */
[----:B------:R1:W-:Y:S04]  /*2b220*/  STL.64 [R1+0x150], R4 ;  /* 0x0001500401007387 */ /* 0x0003e80000100a00 */
[----:B------:R4:W-:Y:S01]  /*2b230*/  STL.64 [R1+0x158], R6 ;  /* 0x0001580601007387 */ /* 0x0009e20000100a00 */
[----:B-1----:R-:W-:-:S03]  /*2b240*/  IMAD.MOV.U32 R5, RZ, RZ, R26 ;  /* 0x000000ffff057224 */ /* 0x002fc600078e001a */
[----:B----4-:R-:W4:Y:S01]  /*2b250*/  LDL.LU.64 R6, [R1+0x1f40] ;  /* 0x001f400001067983 */ /* 0x010f220000300a00 */
[----:B------:R-:W-:-:S03]  /*2b260*/  IMAD.MOV.U32 R4, RZ, RZ, R27 ;  /* 0x000000ffff047224 */ /* 0x000fc600078e001b */
[----:B------:R-:W2:Y:S02]  /*2b270*/  LDL.LU.64 R26, [R1+0x1f38] ;  /* 0x001f3800011a7983 */ /* 0x000ea40000300a00 */
        /* <DEDUP_REMOVED lines=48> */
[----:B-1----:R-:W2:Y:S04]  /*2b580*/  LDL.LU R16, [R1+0xe0] ;  /* 0x0000e00001107983 */ /* 0x002ea80000300800 */
[----:B------:R-:W2:Y:S04]  /*2b590*/  LDL.LU R17, [R1+0xe4] ;  /* 0x0000e40001117983 */ /* 0x000ea80000300800 */
[----:B------:R-:W2:Y:S04]  /*2b5a0*/  LDL.LU R18, [R1+0xe8] ;  /* 0x0000e80001127983 */ /* 0x000ea80000300800 */
[----:B------:R-:W2:Y:S01]  /*2b5b0*/  LDL.LU R19, [R1+0xec] ;  /* 0x0000ec0001137983 */ /* 0x000ea20000300800 */
[----:B------:R-:W-:-:S03]  /*2b5c0*/  IMAD.MOV.U32 R11, RZ, RZ, R4 ;  /* 0x000000ffff0b7224 */ /* 0x000fc600078e0004 */
[----:B------:R1:W-:Y:S01]  /*2b5d0*/  STL.64 [R1+0x1e60], R6 ;  /* 0x001e600601007387 */ /* 0x0003e20000100a00 */
[----:B------:R-:W-:-:S03]  /*2b5e0*/  IMAD.MOV.U32 R10, RZ, RZ, R5 ;  /* 0x000000ffff0a7224 */ /* 0x000fc600078e0005 */
        /* <DEDUP_REMOVED lines=38> */
[----:B-1----:R-:W4:Y:S04]  /*2b850*/  LDL.LU R12, [R1+0x70] ;  /* 0x00007000010c7983 */ /* 0x002f280000300800 */
[----:B------:R-:W4:Y:S01]  /*2b860*/  LDL.LU R13, [R1+0x74] ;  /* 0x00007400010d7983 */ /* 0x000f220000300800 */
[----:B---3--:R-:W-:-:S02]  /*2b870*/  IMAD.MOV.U32 R14, RZ, RZ, R29 ;  /* 0x000000ffff0e7224 */ /* 0x008fc400078e001d */
        /* <DEDUP_REMOVED lines=38> */
[----:B-1----:R-:W2:Y:S04]  /*2bae0*/  LDL.LU.64 R8, [R1+0x1e50] ;  /* 0x001e500001087983 */ /* 0x002ea80000300a00 */
[----:B------:R-:W-:Y:S04]  /*2baf0*/  STL [R1+0x1e18], R3 ;  /* 0x001e180301007387 */ /* 0x000fe80000100800 */
[----:B------:R-:W-:Y:S01]  /*2bb00*/  STL [R1+0x1db8], R29 ;  /* 0x001db81d01007387 */ /* 0x000fe20000100800 */
[----:B--2---:R-:W-:Y:S03]  /*2bb10*/  HMMA.1688.F32.TF32 R4, R16, R6, R8 ;  /* 0x000000061004723c */ /* 0x004fe60000081008 */
[----:B------:R-:W2:Y:S04]  /*2bb20*/  LDL.LU.64 R10, [R1+0x1e48] ;  /* 0x001e4800010a7983 */ /* 0x000ea80000300a00 */
[----:B------:R-:W2:-:S12]  /*2bb30*/  LDL.LU.64 R8, [R1+0x1e40] ;  /* 0x001e400001087983 */ /* 0x000e980000300a00 */
[----:B------:R-:W-:Y:S04]  /*2bb40*/  STL.64 [R1+0x80], R4 ;  /* 0x0000800401007387 */ /* 0x000fe80000100a00 */
[----:B------:R1:W-:Y:S04]  /*2bb50*/  STL.64 [R1+0x88], R6 ;  /* 0x0000880601007387 */ /* 0x0003e80000100a00 */
[----:B-1----:R-:W3:Y:S04]  /*2bb60*/  LDL.LU.64 R6, [R1+0x1e38] ;  /* 0x001e380001067983 */ /* 0x002ee80000300a00 */
[----:B------:R-:W3:Y:S01]  /*2bb70*/  LDL.LU.64 R4, [R1+0x1e30] ;  /* 0x001e300001047983 */ /* 0x000ee20000300a00 */
[----:B----4-:R-:W-:-:S15]  /*2bb80*/  HMMA.1688.F32.TF32 R12, R16, R22, R12 ;  /* 0x00000016100c723c */ /* 0x010fde000008100c */
        /* <DEDUP_REMOVED lines=8> */
[----:B---3--:R-:W-:-:S02]  /*2bc10*/  IMAD.MOV.U32 R12, RZ, RZ, R7 ;  /* 0x000000ffff0c7224 */ /* 0x008fc400078e0007 */
[----:B------:R-:W-:Y:S02]  /*2bc20*/  IMAD.MOV.U32 R14, RZ, RZ, R5 ;  /* 0x000000ffff0e7224 */ /* 0x000fe400078e0005 */
[----:B------:R-:W-:Y:S02]  /*2bc30*/  IMAD.MOV.U32 R15, RZ, RZ, R4 ;  /* 0x000000ffff0f7224 */ /* 0x000fe400078e0004 */
[----:B------:R-:W-:Y:S01]  /*2bc40*/  IMAD.MOV.U32 R13, RZ, RZ, R6 ;  /* 0x000000ffff0d7224 */ /* 0x000fe200078e0006 */
[----:B------:R-:W-:Y:S04]  /*2bc50*/  LDS R4, [R0+UR12+0x88000] ;  /* 0x0880000c00047984 */ /* 0x000fe80008000800 */
[----:B------:R-:W-:Y:S04]  /*2bc60*/  STL.64 [R1+0x1d10], R14 ;  /* 0x001d100e01007387 */ /* 0x000fe80000100a00 */
[----:B------:R-:W-:Y:S04]  /*2bc70*/  STL.64 [R1+0x1d08], R12 ;  /* 0x001d080c01007387 */ /* 0x000fe80000100a00 */
[----:B------:R-:W-:Y:S04]  /*2bc80*/  STL.64 [R1+0x1c00], R18 ;  /* 0x001c001201007387 */ /* 0x000fe80000100a00 */
[----:B------:R-:W-:Y:S04]  /*2bc90*/  STL.64 [R1+0x1bf8], R16 ;  /* 0x001bf81001007387 */ /* 0x000fe80000100a00 */
[----:B------:R-:W-:Y:S04]  /*2bca0*/  LDS R6, [R0+UR12+0x88800] ;  /* 0x0888000c00067984 */ /* 0x000fe80008000800 */
[----:B-1----:R-:W-:Y:S04]  /*2bcb0*/  STL.64 [R1+0x1d90], R10 ;  /* 0x001d900a01007387 */ /* 0x002fe80000100a00 */
[----:B------:R-:W-:Y:S04]  /*2bcc0*/  LDS R5, [R2+UR12+0x88000] ;  /* 0x0880000c02057984 */ /* 0x000fe80008000800 */
[----:B--2---:R1:W-:Y:S04]  /*2bcd0*/  STL.64 [R1+0x1d88], R8 ;  /* 0x001d880801007387 */ /* 0x0043e80000100a00 */
[----:B------:R-:W-:Y:S04]  /*2bce0*/  LDS R7, [R2+UR12+0x88800] ;  /* 0x0888000c02077984 */ /* 0x000fe80008000800 */
[----:B-1----:R-:W2:Y:S01]  /*2bcf0*/  LDL.LU R8, [R1+0x210] ;  /* 0x0002100001087983 */ /* 0x002ea20000300800 */
[----:B------:R-:W-:-:S03]  /*2bd00*/  IMAD.MOV.U32 R9, RZ, RZ, R25 ;  /* 0x000000ffff097224 */ /* 0x000fc600078e0019 */
[----:B------:R-:W3:Y:S01]  /*2bd10*/  LDL.LU R25, [R1+0x1e2c] ;  /* 0x001e2c0001197983 */ /* 0x000ee20000300800 */
[----:B------:R-:W-:Y:S02]  /*2bd20*/  IMAD.MOV.U32 R10, RZ, RZ, R24 ;  /* 0x000000ffff0a7224 */ /* 0x000fe400078e0018 */
[----:B------:R-:W-:Y:S01]  /*2bd30*/  IMAD.MOV.U32 R11, RZ, RZ, R28 ;  /* 0x000000ffff0b7224 */ /* 0x000fe200078e001c */
[----:B------:R-:W4:Y:S04]  /*2bd40*/  LDL.LU R24, [R1+0x1e28] ;  /* 0x001e280001187983 */ /* 0x000f280000300800 */
[----:B------:R-:W3:Y:S04]  /*2bd50*/  LDL.LU R28, [R1+0x1e24] ;  /* 0x001e2400011c7983 */ /* 0x000ee80000300800 */
[----:B------:R-:W-:Y:S04]  /*2bd60*/  STL.64 [R1+0x1dc8], R10 ;  /* 0x001dc80a01007387 */ /* 0x000fe80000100a00 */
[----:B--2---:R1:W-:Y:S04]  /*2bd70*/  STL.64 [R1+0x1dc0], R8 ;  /* 0x001dc00801007387 */ /* 0x0043e80000100a00 */
[----:B---3--:R-:W2:Y:S04]  /*2bd80*/  LDSM.16.M88.4 R12, [R28+UR13+0x100] ;  /* 0x0001000d1c0c783b */ /* 0x008ea80008000200 */
[----:B------:R-:W3:Y:S04]  /*2bd90*/  LDSM.16.M88.4 R16, [R28+UR13+0x8100] ;  /* 0x0081000d1c10783b */ /* 0x000ee80008000200 */
[----:B-1----:R-:W2:Y:S04]  /*2bda0*/  LDL.LU R8, [R1+0x220] ;  /* 0x0002200001087983 */ /* 0x002ea80000300800 */
[----:B------:R-:W2:Y:S01]  /*2bdb0*/  LDL.LU R9, [R1+0x224] ;  /* 0x0002240001097983 */ /* 0x000ea20000300800 */
[----:B------:R-:W-:-:S02]  /*2bdc0*/  IMAD.MOV.U32 R10, RZ, RZ, R21 ;  /* 0x000000ffff0a7224 */ /* 0x000fc400078e0015 */
[----:B------:R-:W-:Y:S02]  /*2bdd0*/  IMAD.MOV.U32 R11, RZ, RZ, R20 ;  /* 0x000000ffff0b7224 */ /* 0x000fe400078e0014 */
[----:B------:R-:W-:Y:S04]  /*2bde0*/  LDSM.16.M88.4 R20, [R28+UR13+0x30100] ;  /* 0x0301000d1c14783b */ /* 0x000fe80008000200 */
[----:B------:R-:W-:Y:S04]  /*2bdf0*/  STL.64 [R1+0x1dd8], R10 ;  /* 0x001dd80a01007387 */ /* 0x000fe80000100a00 */
[----:B--2---:R-:W-:Y:S04]  /*2be00*/  STL.64 [R1+0x1dd0], R8 ;  /* 0x001dd00801007387 */ /* 0x004fe80000100a00 */
[----:B------:R-:W-:Y:S04]  /*2be10*/  STL.64 [R1+0x50], R12 ;  /* 0x0000500c01007387 */ /* 0x000fe80000100a00 */
[----:B------:R-:W-:Y:S04]  /*2be20*/  STL.64 [R1+0x58], R14 ;  /* 0x0000580e01007387 */ /* 0x000fe80000100a00 */
[----:B------:R-:W1:Y:S04]  /*2be30*/  LDSM.16.M88.4 R12, [R28+UR13+0x18100] ;  /* 0x0181000d1c0c783b */ /* 0x000e680008000200 */
[----:B------:R-:W2:Y:S04]  /*2be40*/  LDSM.16.M88.4 R8, [R28+UR13+0x10100] ;  /* 0x0101000d1c08783b */ /* 0x000ea80008000200 */
[----:B---3--:R-:W-:Y:S04]  /*2be50*/  STL.64 [R1+0x40], R16 ;  /* 0x0000401001007387 */ /* 0x008fe80000100a00 */
[----:B------:R-:W-:Y:S04]  /*2be60*/  STL.64 [R1+0x48], R18 ;  /* 0x0000481201007387 */ /* 0x000fe80000100a00 */
[----:B------:R-:W3:Y:S04]  /*2be70*/  LDSM.16.M88.4 R16, [R28+UR13+0x20100] ;  /* 0x0201000d1c10783b */ /* 0x000ee80008000200 */
[----:B-1----:R-:W-:Y:S04]  /*2be80*/  STL.64 [R1+0x20], R12 ;  /* 0x0000200c01007387 */ /* 0x002fe80000100a00 */
[----:B------:R-:W-:Y:S04]  /*2be90*/  STL.64 [R1+0x28], R14 ;  /* 0x0000280e01007387 */ /* 0x000fe80000100a00 */
[----:B--2---:R-:W-:Y:S04]  /*2bea0*/  STL.64 [R1+0x30], R8 ;  /* 0x0000300801007387 */ /* 0x004fe80000100a00 */
[----:B------:R-:W-:Y:S04]  /*2beb0*/  STL.64 [R1+0x38], R10 ;  /* 0x0000380a01007387 */ /* 0x000fe80000100a00 */
[----:B------:R1:W-:Y:S04]  /*2bec0*/  STL.64 [R1+0x1de8], R8 ;  /* 0x001de80801007387 */ /* 0x0003e80000100a00 */
[----:B-1----:R-:W2:Y:S04]  /*2bed0*/  LDL.64 R8, [R1+0x40] ;  /* 0x0000400001087983 */ /* 0x002ea80000100a00 */
[----:B--2---:R1:W-:Y:S04]  /*2bee0*/  STL.64 [R1+0x1e00], R8 ;  /* 0x001e000801007387 */ /* 0x0043e80000100a00 */
[----:B-1----:R-:W2:Y:S04]  /*2bef0*/  LDL.64 R8, [R1+0x50] ;  /* 0x0000500001087983 */ /* 0x002ea80000100a00 */
[----:B------:R-:W-:Y:S04]  /*2bf00*/  STL [R1+0x1b7c], R22 ;  /* 0x001b7c1601007387 */ /* 0x000fe80000100800 */
[----:B---3--:R-:W-:Y:S04]  /*2bf10*/  STL.64 [R1+0x18], R18 ;  /* 0x0000181201007387 */ /* 0x008fe80000100a00 */
[----:B------:R1:W-:Y:S04]  /*2bf20*/  STL.64 [R1+0x1de0], R16 ;  /* 0x001de01001007387 */ /* 0x0003e80000100a00 */
[----:B-1----:R-:W3:Y:S04]  /*2bf30*/  LDL.LU R16, [R1+0x230] ;  /* 0x0002300001107983 */ /* 0x002ee80000300800 */
[----:B------:R-:W3:Y:S01]  /*2bf40*/  LDL.LU R17, [R1+0x234] ;  /* 0x0002340001117983 */ /* 0x000ee20000300800 */
[----:B----4-:R-:W-:-:S02]  /*2bf50*/  IMAD.MOV.U32 R18, RZ, RZ, R24 ;  /* 0x000000ffff127224 */ /* 0x010fc400078e0018 */
[----:B------:R-:W-:Y:S01]  /*2bf60*/  IMAD.MOV.U32 R19, RZ, RZ, R25 ;  /* 0x000000ffff137224 */ /* 0x000fe200078e0019 */
[----:B------:R-:W4:Y:S04]  /*2bf70*/  LDL.LU R24, [R1+0x1e20] ;  /* 0x001e200001187983 */ /* 0x000f280000300800 */
[----:B------:R-:W2:Y:S04]  /*2bf80*/  LDL.LU R25, [R1+0x1e1c] ;  /* 0x001e1c0001197983 */ /* 0x000ea80000300800 */
[----:B------:R-:W-:Y:S04]  /*2bf90*/  STL.64 [R1+0x1df8], R18 ;  /* 0x001df81201007387 */ /* 0x000fe80000100a00 */
[----:B---3--:R1:W-:Y:S04]  /*2bfa0*/  STL.64 [R1+0x1df0], R16 ;  /* 0x001df01001007387 */ /* 0x0083e80000100a00 */
[----:B-1----:R-:W3:Y:S04]  /*2bfb0*/  LDL.LU R16, [R1+0x240] ;  /* 0x0002400001107983 */ /* 0x002ee80000300800 */
[----:B------:R-:W3:Y:S04]  /*2bfc0*/  LDL.LU R17, [R1+0x244] ;  /* 0x0002440001117983 */ /* 0x000ee80000300800 */
[----:B------:R-:W2:Y:S04]  /*2bfd0*/  LDL.LU R18, [R1+0x248] ;  /* 0x0002480001127983 */ /* 0x000ea80000300800 */
[----:B------:R-:W2:Y:S01]  /*2bfe0*/  LDL.LU R19, [R1+0x24c] ;  /* 0x00024c0001137983 */ /* 0x000ea20000300800 */
[----:B------:R-:W-:-:S02]  /*2bff0*/  IMAD.MOV.U32 R3, RZ, RZ, R12 ;  /* 0x000000ffff037224 */ /* 0x000fc400078e000c */
[----:B------:R-:W-:Y:S02]  /*2c000*/  IMAD.MOV.U32 R29, RZ, RZ, R13 ;  /* 0x000000ffff1d7224 */ /* 0x000fe400078e000d */
[----:B------:R-:W1:Y:S04]  /*2c010*/  LDSM.16.M88.4 R12, [R28+UR13+0x28100] ;  /* 0x0281000d1c0c783b */ /* 0x000e680008000200 */
[----:B--2---:R-:W-:Y:S04]  /*2c020*/  STL.64 [R1+0x1e10], R18 ;  /* 0x001e101201007387 */ /* 0x004fe80000100a00 */
[----:B---3--:R2:W-:Y:S04]  /*2c030*/  STL.64 [R1+0x1e08], R16 ;  /* 0x001e081001007387 */ /* 0x0085e80000100a00 */
[----:B--2---:R-:W2:Y:S04]  /*2c040*/  LDL.LU R16, [R1+0x250] ;  /* 0x0002500001107983 */ /* 0x004ea80000300800 */
[----:B------:R-:W2:Y:S01]  /*2c050*/  LDL.LU R17, [R1+0x254] ;  /* 0x0002540001117983 */ /* 0x000ea20000300800 */
[----:B------:R-:W-:-:S02]  /*2c060*/  IMAD.MOV.U32 R18, RZ, RZ, R25 ;  /* 0x000000ffff127224 */ /* 0x000fc400078e0019 */
[----:B----4-:R-:W-:Y:S02]  /*2c070*/  IMAD.MOV.U32 R19, RZ, RZ, R24 ;  /* 0x000000ffff137224 */ /* 0x010fe400078e0018 */
[----:B------:R-:W3:Y:S04]  /*2c080*/  LDSM.16.M88.4 R24, [R28+UR13+0x38100] ;  /* 0x0381000d1c18783b */ /* 0x000ee80008000200 */
[----:B-1----:R-:W-:Y:S04]  /*2c090*/  STL.64 [R1], R12 ;  /* 0x0000000c01007387 */ /* 0x002fe80000100a00 */
[----:B------:R1:W-:Y:S04]  /*2c0a0*/  STL.64 [R1+0x8], R14 ;  /* 0x0000080e01007387 */ /* 0x0003e80000100a00 */
[----:B------:R-:W-:Y:S01]  /*2c0b0*/  STL [R1+0x1b78], R23 ;  /* 0x001b781701007387 */ /* 0x000fe20000100800 */
[----:B-1----:R-:W-:-:S02]  /*2c0c0*/  IMAD.MOV.U32 R15, RZ, RZ, R8 ;  /* 0x000000ffff0f7224 */ /* 0x002fc400078e0008 */
[----:B------:R-:W-:Y:S01]  /*2c0d0*/  IMAD.MOV.U32 R14, RZ, RZ, R9 ;  /* 0x000000ffff0e7224 */ /* 0x000fe200078e0009 */
[----:B---3--:R-:W-:Y:S04]  /*2c0e0*/  STL.64 [R1+0x1da0], R26 ;  /* 0x001da01a01007387 */ /* 0x008fe80000100a00 */
[----:B------:R1:W-:Y:S02]  /*2c0f0*/  STL.64 [R1+0x1d98], R24 ;  /* 0x001d981801007387 */ /* 0x0003e40000100a00 */
[----:B-1----:R-:W-:Y:S02]  /*2c100*/  IMAD.MOV.U32 R24, RZ, RZ, R3 ;  /* 0x000000ffff187224 */ /* 0x002fe400078e0003 */
[----:B------:R-:W3:Y:S04]  /*2c110*/  LDL.LU R3, [R1+0x1e18] ;  /* 0x001e180001037983 */ /* 0x000ee80000300800 */
[----:B------:R-:W-:Y:S01]  /*2c120*/  STL [R1+0x1600], R28 ;  /* 0x0016001c01007387 */ /* 0x000fe20000100800 */
[----:B--2---:R-:W-:-:S15]  /*2c130*/  HMMA.1688.F32.TF32 R16, R4, R8, R16 ;  /* 0x000000080410723c */ /* 0x004fde0000081010 */
[----:B------:R-:W-:-:S04]  /*2c140*/  NOP ;  /* 0x0000000000007918 */ /* 0x000fc80000000000 */
[----:B------:R-:W-:Y:S04]  /*2c150*/  STL.64 [R1+0x250], R16 ;  /* 0x0002501001007387 */ /* 0x000fe80000100a00 */
[----:B------:R1:W-:Y:S04]  /*2c160*/  STL.64 [R1+0x258], R18 ;  /* 0x0002581201007387 */ /* 0x0003e80000100a00 */
[----:B-1----:R-:W2:Y:S04]  /*2c170*/  LDL.LU.64 R18, [R1+0x1e10] ;  /* 0x001e100001127983 */ /* 0x002ea80000300a00 */
[----:B------:R-:W2:Y:S04]  /*2c180*/  LDL.LU.64 R16, [R1+0x1e08] ;  /* 0x001e080001107983 */ /* 0x000ea80000300a00 */
[----:B------:R-:W2:Y:S01]  /*2c190*/  LDL.LU.64 R8, [R1+0x1e00] ;  /* 0x001e000001087983 */ /* 0x000ea20000300a00 */
[----:B------:R-:W-:Y:S01]  /*2c1a0*/  IMAD.MOV.U32 R25, RZ, RZ, R29 ;  /* 0x000000ffff197224 */ /* 0x000fe200078e001d */
        /* <DEDUP_REMOVED lines=9> */
[----:B--2---:R-:W-:Y:S01]  /*2c240*/  HMMA.1688.F32.TF32 R16, R4, R8, R16 ;  /* 0x000000080410723c */ /* 0x004fe20000081010 */
[----:B------:R-:W-:-:S02]  /*2c250*/  IMAD.MOV.U32 R23, RZ, RZ, R8 ;  /* 0x000000ffff177224 */ /* 0x000fc400078e0008 */
[----:B------:R-:W-:-:S15]  /*2c260*/  IMAD.MOV.U32 R22, RZ, RZ, R9 ;  /* 0x000000ffff167224 */ /* 0x000fde00078e0009 */
[----:B------:R-:W-:Y:S01]  /*2c270*/  NOP ;  /* 0x0000000000007918 */ /* 0x000fe20000000000 */
[----:B------:R1:W-:Y:S04]  /*2c280*/  STL.64 [R1+0x230], R16 ;  /* 0x0002301001007387 */ /* 0x0003e80000100a00 */
[----:B------:R-:W-:Y:S04]  /*2c290*/  STL.64 [R1+0x238], R18 ;  /* 0x0002381201007387 */ /* 0x000fe80000100a00 */
[----:B-1----:R-:W2:Y:S04]  /*2c2a0*/  LDL.LU.64 R16, [R1+0x1de0] ;  /* 0x001de00001107983 */ /* 0x002ea80000300a00 */
[----:B------:R-:W4:Y:S04]  /*2c2b0*/  LDL.LU.64 R10, [R1+0x1dd8] ;  /* 0x001dd800010a7983 */ /* 0x000f280000300a00 */
[----:B------:R-:W4:Y:S04]  /*2c2c0*/  LDL.LU.64 R8, [R1+0x1dd0] ;  /* 0x001dd00001087983 */ /* 0x000f280000300a00 */
[----:B------:R-:W-:Y:S04]  /*2c2d0*/  STL.64 [R1+0x1db0], R22 ;  /* 0x001db01601007387 */ /* 0x000fe80000100a00 */
[----:B------:R1:W-:Y:S04]  /*2c2e0*/  STL.64 [R1+0x1da8], R20 ;  /* 0x001da81401007387 */ /* 0x0003e80000100a00 */
[----:B-1----:R-:W3:Y:S04]  /*2c2f0*/  LDL.LU R20, [R1+0x200] ;  /* 0x0002000001147983 */ /* 0x002ee80000300800 */
[----:B------:R-:W3:Y:S04]  /*2c300*/  LDL.LU R21, [R1+0x204] ;  /* 0x0002040001157983 */ /* 0x000ee80000300800 */
[----:B------:R-:W3:Y:S04]  /*2c310*/  LDL.LU R22, [R1+0x208] ;  /* 0x0002080001167983 */ /* 0x000ee80000300800 */
[----:B------:R-:W3:Y:S01]  /*2c320*/  LDL.LU R23, [R1+0x20c] ;  /* 0x00020c0001177983 */ /* 0x000ee20000300800 */
[C---:B----4-:R-:W-:Y:S03]  /*2c330*/  HMMA.1688.F32.TF32 R24, R4.reuse, R24, R8 ;  /* 0x000000180418723c */ /* 0x050fe60000081008 */
[----:B------:R-:W4:Y:S04]  /*2c340*/  LDL.LU.64 R10, [R1+0x1dc8] ;  /* 0x001dc800010a7983 */ /* 0x000f280000300a00 */
[----:B------:R-:W4:Y:S04]  /*2c350*/  LDL.LU.64 R8, [R1+0x1dc0] ;  /* 0x001dc00001087983 */ /* 0x000f280000300a00 */
[----:B--2---:R1:W-:Y:S08]  /*2c360*/  STL.64 [R1+0x1d30], R16 ;  /* 0x001d301001007387 */ /* 0x0043f00000100a00 */
[----:B------:R-:W-:Y:S04]  /*2c370*/  STL.64 [R1+0x220], R24 ;  /* 0x0002201801007387 */ /* 0x000fe80000100a00 */
[----:B------:R-:W-:Y:S01]  /*2c380*/  STL.64 [R1+0x228], R26 ;  /* 0x0002281a01007387 */ /* 0x000fe20000100a00 */
[----:B----4-:R-:W-:Y:S03]  /*2c390*/  HMMA.1688.F32.TF32 R8, R4, R16, R8 ;  /* 0x000000100408723c */ /* 0x010fe60000081008 */
[----:B-1----:R-:W2:-:S15]  /*2c3a0*/  LDL.LU R16, [R1+0x1a0] ;  /* 0x0001a00001107983 */ /* 0x002e9e0000300800 */
[----:B------:R-:W-:Y:S01]  /*2c3b0*/  NOP ;  /* 0x0000000000007918 */ /* 0x000fe20000000000 */
[----:B------:R1:W-:Y:S04]  /*2c3c0*/  STL.64 [R1+0x210], R8 ;  /* 0x0002100801007387 */ /* 0x0003e80000100a00 */
[----:B------:R4:W-:Y:S04]  /*2c3d0*/  STL.64 [R1+0x218], R10 ;  /* 0x0002180a01007387 */ /* 0x0009e80000100a00 */
[----:B------:R-:W2:Y:S04]  /*2c3e0*/  LDL.LU R17, [R1+0x1a4] ;  /* 0x0001a40001117983 */ /* 0x000ea80000300800 */
[----:B------:R-:W2:Y:S04]  /*2c3f0*/  LDL.LU R18, [R1+0x1a8] ;  /* 0x0001a80001127983 */ /* 0x000ea80000300800 */
[----:B------:R-:W2:Y:S04]  /*2c400*/  LDL.LU R19, [R1+0x1ac] ;  /* 0x0001ac0001137983 */ /* 0x000ea80000300800 */
[----:B-1----:R-:W3:Y:S04]  /*2c410*/  LDL.LU R8, [R1+0x1e0] ;  /* 0x0001e00001087983 */ /* 0x002ee80000300800 */
[----:B------:R-:W3:Y:S04]  /*2c420*/  LDL.LU R9, [R1+0x1e4] ;  /* 0x0001e40001097983 */ /* 0x000ee80000300800 */
[----:B----4-:R-:W4:Y:S04]  /*2c430*/  LDL.LU R10, [R1+0x1e8] ;  /* 0x0001e800010a7983 */ /* 0x010f280000300800 */
[----:B------:R-:W4:Y:S04]  /*2c440*/  LDL.LU R11, [R1+0x1ec] ;  /* 0x0001ec00010b7983 */ /* 0x000f280000300800 */
[----:B------:R-:W3:Y:S04]  /*2c450*/  LDL.LU R24, [R1+0x1f0] ;  /* 0x0001f00001187983 */ /* 0x000ee80000300800 */
[----:B------:R-:W3:Y:S04]  /*2c460*/  LDL.LU R25, [R1+0x1f4] ;  /* 0x0001f40001197983 */ /* 0x000ee80000300800 */
[----:B------:R-:W3:Y:S04]  /*2c470*/  LDL.LU R26, [R1+0x1f8] ;  /* 0x0001f800011a7983 */ /* 0x000ee80000300800 */
[----:B------:R-:W4:Y:S04]  /*2c480*/  LDL.LU R27, [R1+0x1fc] ;  /* 0x0001fc00011b7983 */ /* 0x000f280000300800 */
[----:B--2---:R-:W-:Y:S04]  /*2c490*/  STL.64 [R1+0x1d50], R18 ;  /* 0x001d501201007387 */ /* 0x004fe80000100a00 */
[----:B------:R1:W-:Y:S04]  /*2c4a0*/  STL.64 [R1+0x1d48], R16 ;  /* 0x001d481001007387 */ /* 0x0003e80000100a00 */
[----:B-1----:R-:W2:Y:S04]  /*2c4b0*/  LDL.LU R16, [R1+0x1b0] ;  /* 0x0001b00001107983 */ /* 0x002ea80000300800 */
[----:B------:R-:W2:Y:S04]  /*2c4c0*/  LDL.LU R17, [R1+0x1b4] ;  /* 0x0001b40001117983 */ /* 0x000ea80000300800 */
[----:B------:R-:W2:Y:S04]  /*2c4d0*/  LDL.LU R18, [R1+0x1b8] ;  /* 0x0001b80001127983 */ /* 0x000ea80000300800 */
[----:B------:R-:W2:Y:S01]  /*2c4e0*/  LDL.LU R19, [R1+0x1bc] ;  /* 0x0001bc0001137983 */ /* 0x000ea20000300800 */
[----:B---3--:R-:W-:Y:S03]  /*2c4f0*/  HMMA.1688.F32.TF32 R20, R4, R12, R20 ;  /* 0x0000000c0414723c */ /* 0x008fe60000081014 */
[----:B--2---:R-:W-:Y:S04]  /*2c500*/  STL.64 [R1+0x1d60], R18 ;  /* 0x001d601201007387 */ /* 0x004fe80000100a00 */
[----:B------:R1:W-:Y:S02]  /*2c510*/  STL.64 [R1+0x1d58], R16 ;  /* 0x001d581001007387 */ /* 0x0003e40000100a00 */
[----:B-1----:R-:W-:-:S02]  /*2c520*/  IMAD.MOV.U32 R16, RZ, RZ, R29 ;  /* 0x000000ffff107224 */ /* 0x002fc400078e001d */
[----:B------:R-:W-:Y:S01]  /*2c530*/  IMAD.MOV.U32 R17, RZ, RZ, R28 ;  /* 0x000000ffff117224 */ /* 0x000fe200078e001c */
[----:B------:R-:W2:Y:S04]  /*2c540*/  LDL.LU R29, [R1+0x1db8] ;  /* 0x001db800011d7983 */ /* 0x000ea80000300800 */
[----:B------:R-:W-:Y:S04]  /*2c550*/  STL.64 [R1+0x1d70], R16 ;  /* 0x001d701001007387 */ /* 0x000fe80000100a00 */
[----:B------:R-:W-:Y:S04]  /*2c560*/  STL.64 [R1+0x200], R20 ;  /* 0x0002001401007387 */ /* 0x000fe80000100a00 */
[----:B------:R1:W-:Y:S04]  /*2c570*/  STL.64 [R1+0x208], R22 ;  /* 0x0002081601007387 */ /* 0x0003e80000100a00 */
[----:B-1----:R-:W3:Y:S04]  /*2c580*/  LDL.LU.64 R22, [R1+0x1db0] ;  /* 0x001db00001167983 */ /* 0x002ee80000300a00 */
[----:B------:R-:W4:Y:S04]  /*2c590*/  LDL.LU.64 R20, [R1+0x1da8] ;  /* 0x001da80001147983 */ /* 0x000f280000300a00 */
[----:B------:R1:W-:Y:S01]  /*2c5a0*/  STL.64 [R1+0x1d28], R12 ;  /* 0x001d280c01007387 */ /* 0x0003e20000100a00 */
[----:B------:R-:W-:-:S02]  /*2c5b0*/  IMAD.MOV.U32 R17, RZ, RZ, R14 ;  /* 0x000000ffff117224 */ /* 0x000fc400078e000e */
[----:B------:R-:W-:Y:S01]  /*2c5c0*/  IMAD.MOV.U32 R16, RZ, RZ, R15 ;  /* 0x000000ffff107224 */ /* 0x000fe200078e000f */
[----:B-1----:R-:W2:Y:S04]  /*2c5d0*/  LDL.LU R12, [R1+0x190] ;  /* 0x00019000010c7983 */ /* 0x002ea80000300800 */
[----:B------:R-:W2:Y:S04]  /*2c5e0*/  LDL.LU R13, [R1+0x194] ;  /* 0x00019400010d7983 */ /* 0x000ea80000300800 */
[----:B------:R-:W2:Y:S04]  /*2c5f0*/  LDL.LU R14, [R1+0x198] ;  /* 0x00019800010e7983 */ /* 0x000ea80000300800 */
[----:B------:R-:W2:Y:S04]  /*2c600*/  LDL.LU R15, [R1+0x19c] ;  /* 0x00019c00010f7983 */ /* 0x000ea80000300800 */
[----:B--2---:R-:W-:Y:S04]  /*2c610*/  STL.64 [R1+0x1d40], R14 ;  /* 0x001d400e01007387 */ /* 0x004fe80000100a00 */
[----:B------:R1:W-:Y:S04]  /*2c620*/  STL.64 [R1+0x1d38], R12 ;  /* 0x001d380c01007387 */ /* 0x0003e80000100a00 */
[----:B-1----:R-:W2:Y:S01]  /*2c630*/  LDL.LU.64 R12, [R1+0x20] ;  /* 0x00002000010c7983 */ /* 0x002ea20000300a00 */
[C---:B----4-:R-:W-:Y:S03]  /*2c640*/  HMMA.1688.F32.TF32 R24, R4.reuse, R20, R24 ;  /* 0x000000140418723c */ /* 0x050fe60000081018 */
[----:B--2---:R1:W-:Y:S04]  /*2c650*/  STL.64 [R1+0x1d68], R12 ;  /* 0x001d680c01007387 */ /* 0x0043e80000100a00 */
[----:B-1----:R-:W2:Y:S04]  /*2c660*/  LDL.LU R12, [R1+0x1c0] ;  /* 0x0001c000010c7983 */ /* 0x002ea80000300800 */
[----:B------:R-:W2:Y:S04]  /*2c670*/  LDL.LU R13, [R1+0x1c4] ;  /* 0x0001c400010d7983 */ /* 0x000ea80000300800 */
[----:B------:R-:W4:Y:S04]  /*2c680*/  LDL.LU R14, [R1+0x1c8] ;  /* 0x0001c800010e7983 */ /* 0x000f280000300800 */
[----:B------:R-:W4:Y:S04]  /*2c690*/  LDL.LU R15, [R1+0x1cc] ;  /* 0x0001cc00010f7983 */ /* 0x000f280000300800 */
[----:B----4-:R-:W-:Y:S04]  /*2c6a0*/  STL.64 [R1+0x1d80], R14 ;  /* 0x001d800e01007387 */ /* 0x010fe80000100a00 */
[----:B--2---:R1:W-:Y:S04]  /*2c6b0*/  STL.64 [R1+0x1d78], R12 ;  /* 0x001d780c01007387 */ /* 0x0043e80000100a00 */
[----:B-1----:R-:W2:Y:S04]  /*2c6c0*/  LDL.LU R12, [R1+0x1d0] ;  /* 0x0001d000010c7983 */ /* 0x002ea80000300800 */
[----:B------:R-:W2:Y:S04]  /*2c6d0*/  LDL.LU R13, [R1+0x1d4] ;  /* 0x0001d400010d7983 */ /* 0x000ea80000300800 */
[----:B------:R-:W2:Y:S04]  /*2c6e0*/  LDL.LU R14, [R1+0x1d8] ;  /* 0x0001d800010e7983 */ /* 0x000ea80000300800 */
[----:B------:R-:W2:Y:S04]  /*2c6f0*/  LDL.LU R15, [R1+0x1dc] ;  /* 0x0001dc00010f7983 */ /* 0x000ea80000300800 */
[----:B------:R-:W-:Y:S04]  /*2c700*/  STL.64 [R1+0x1f0], R24 ;  /* 0x0001f01801007387 */ /* 0x000fe80000100a00 */
[----:B------:R1:W-:Y:S04]  /*2c710*/  STL.64 [R1+0x1f8], R26 ;  /* 0x0001f81a01007387 */ /* 0x0003e80000100a00 */
[----:B-1----:R-:W4:Y:S04]  /*2c720*/  LDL.LU.64 R26, [R1+0x1da0] ;  /* 0x001da000011a7983 */ /* 0x002f280000300a00 */
[----:B------:R-:W2:Y:S02]  /*2c730*/  LDL.LU.64 R24, [R1+0x1d98] ;  /* 0x001d980001187983 */ /* 0x000ea40000300a00 */
[----:B--2---:R-:W-:Y:S02]  /*2c740*/  HMMA.1688.F32.TF32 R4, R4, R24, R8 ;  /* 0x000000180404723c */ /* 0x004fe40000081008 */
[----:B------:R-:W2:Y:S04]  /*2c750*/  LDL.LU.64 R10, [R1+0x1d90] ;  /* 0x001d9000010a7983 */ /* 0x000ea80000300a00 */
[----:B------:R-:W2:-:S13]  /*2c760*/  LDL.LU.64 R8, [R1+0x1d88] ;  /* 0x001d880001087983 */ /* 0x000e9a0000300a00 */
[----:B------:R-:W-:Y:S04]  /*2c770*/  STL.64 [R1+0x1e0], R4 ;  /* 0x0001e00401007387 */ /* 0x000fe80000100a00 */
[----:B------:R-:W-:Y:S04]  /*2c780*/  STL.64 [R1+0x1e8], R6 ;  /* 0x0001e80601007387 */ /* 0x000fe80000100a00 */
[----:B----4-:R-:W-:Y:S04]  /*2c790*/  STL.64 [R1+0x1d20], R26 ;  /* 0x001d201a01007387 */ /* 0x010fe80000100a00 */
[----:B------:R1:W-:Y:S04]  /*2c7a0*/  STL.64 [R1+0x1d18], R24 ;  /* 0x001d181801007387 */ /* 0x0003e80000100a00 */
[----:B-1----:R-:W4:Y:S04]  /*2c7b0*/  LDL.LU R24, [R1+0x180] ;  /* 0x0001800001187983 */ /* 0x002f280000300800 */
[----:B------:R-:W4:Y:S04]  /*2c7c0*/  LDL.LU R25, [R1+0x184] ;  /* 0x0001840001197983 */ /* 0x000f280000300800 */
[----:B------:R-:W4:Y:S04]  /*2c7d0*/  LDL.LU R26, [R1+0x188] ;  /* 0x00018800011a7983 */ /* 0x000f280000300800 */
[----:B------:R-:W4:Y:S01]  /*2c7e0*/  LDL.LU R27, [R1+0x18c] ;  /* 0x00018c00011b7983 */ /* 0x000f220000300800 */
[----:B--2---:R-:W-:Y:S03]  /*2c7f0*/  HMMA.1688.F32.TF32 R16, R8, R16, R12 ;  /* 0x000000100810723c */ /* 0x004fe6000008100c */
[----:B------:R-:W2:Y:S04]  /*2c800*/  LDL.LU.64 R14, [R1+0x1d80] ;  /* 0x001d8000010e7983 */ /* 0x000ea80000300a00 */
[----:B------:R-:W2:-:S12]  /*2c810*/  LDL.LU.64 R12, [R1+0x1d78] ;  /* 0x001d7800010c7983 */ /* 0x000e980000300a00 */
[----:B------:R1:W-:Y:S04]  /*2c820*/  STL.64 [R1+0x1d0], R16 ;  /* 0x0001d01001007387 */ /* 0x0003e80000100a00 */
[----:B------:R2:W-:Y:S04]  /*2c830*/  STL.64 [R1+0x1d8], R18 ;  /* 0x0001d81201007387 */ /* 0x0005e80000100a00 */
[----:B-1----:R-:W2:Y:S01]  /*2c840*/  LDL.LU.64 R16, [R1+0x1d70] ;  /* 0x001d700001107983 */ /* 0x002ea20000300a00 */
[----:B---3--:R-:W-:Y:S02]  /*2c850*/  IMAD.MOV.U32 R4, RZ, RZ, R23 ;  /* 0x000000ffff047224 */ /* 0x008fe400078e0017 */
[----:B------:R-:W-:Y:S01]  /*2c860*/  IMAD.MOV.U32 R5, RZ, RZ, R22 ;  /* 0x000000ffff057224 */ /* 0x000fe200078e0016 */
[----:B--2---:R-:W-:Y:S01]  /*2c870*/  HMMA.1688.F32.TF32 R16, R8, R16, R12 ;  /* 0x000000100810723c */ /* 0x004fe2000008100c */
[----:B------:R-:W2:-:S15]  /*2c880*/  LDL.LU.64 R12, [R1+0x1d68] ;  /* 0x001d6800010c7983 */ /* 0x000e9e0000300a00 */
[----:B------:R-:W-:-:S03]  /*2c890*/  NOP ;  /* 0x0000000000007918 */ /* 0x000fc60000000000 */
[----:B------:R-:W-:Y:S01]  /*2c8a0*/  IMAD.MOV.U32 R22, RZ, RZ, R18 ;  /* 0x000000ffff167224 */ /* 0x000fe200078e0012 */
[----:B------:R1:W-:Y:S01]  /*2c8b0*/  STL.64 [R1+0x1c0], R16 ;  /* 0x0001c01001007387 */ /* 0x0003e20000100a00 */
[----:B------:R-:W-:-:S03]  /*2c8c0*/  IMAD.MOV.U32 R23, RZ, RZ, R19 ;  /* 0x000000ffff177224 */ /* 0x000fc600078e0013 */
[----:B------:R-:W3:Y:S04]  /*2c8d0*/  LDL.LU.64 R18, [R1+0x1d60] ;  /* 0x001d600001127983 */ /* 0x000ee80000300a00 */
[----:B-1----:R-:W3:Y:S04]  /*2c8e0*/  LDL.LU.64 R16, [R1+0x1d58] ;  /* 0x001d580001107983 */ /* 0x002ee80000300a00 */
[----:B------:R-:W-:Y:S04]  /*2c8f0*/  STL [R1+0x1b84], R23 ;  /* 0x001b841701007387 */ /* 0x000fe80000100800 */
[----:B------:R-:W-:Y:S01]  /*2c900*/  STL [R1+0x1b80], R22 ;  /* 0x001b801601007387 */ /* 0x000fe20000100800 */
[----:B---3--:R-:W-:Y:S03]  /*2c910*/  HMMA.1688.F32.TF32 R4, R8, R4, R16 ;  /* 0x000000040804723c */ /* 0x008fe60000081010 */
[----:B------:R-:W3:Y:S04]  /*2c920*/  LDL.LU.64 R18, [R1+0x1d50] ;  /* 0x001d500001127983 */ /* 0x000ee80000300a00 */
[----:B------:R-:W3:-:S12]  /*2c930*/  LDL.LU.64 R16, [R1+0x1d48] ;  /* 0x001d480001107983 */ /* 0x000ed80000300a00 */
[----:B------:R2:W-:Y:S04]  /*2c940*/  STL.64 [R1+0x1b0], R4 ;  /* 0x0001b00401007387 */ /* 0x0005e80000100a00 */
[----:B------:R-:W-:Y:S04]  /*2c950*/  STL.64 [R1+0x1b8], R6 ;  /* 0x0001b80601007387 */ /* 0x000fe80000100a00 */
[----:B------:R-:W4:Y:S04]  /*2c960*/  LDL.LU.64 R14, [R1+0x1d40] ;  /* 0x001d4000010e7983 */ /* 0x000f280000300a00 */
[----:B------:R-:W-:Y:S04]  /*2c970*/  LDS R6, [R0+UR12+0x88900] ;  /* 0x0889000c00067984 */ /* 0x000fe80008000800 */
[----:B------:R-:W-:Y:S01]  /*2c980*/  LDS R7, [R2+UR12+0x88900] ;  /* 0x0889000c02077984 */ /* 0x000fe20008000800 */
[----:B--2---:R-:W-:-:S02]  /*2c990*/  IMAD.MOV.U32 R5, RZ, RZ, R12 ;  /* 0x000000ffff057224 */ /* 0x004fc400078e000c */
[----:B------:R-:W-:Y:S01]  /*2c9a0*/  IMAD.MOV.U32 R4, RZ, RZ, R13 ;  /* 0x000000ffff047224 */ /* 0x000fe200078e000d */
[----:B---3--:R-:W-:Y:S01]  /*2c9b0*/  HMMA.1688.F32.TF32 R16, R8, R12, R16 ;  /* 0x0000000c0810723c */ /* 0x008fe20000081010 */
[----:B------:R-:W4:-:S15]  /*2c9c0*/  LDL.LU.64 R12, [R1+0x1d38] ;  /* 0x001d3800010c7983 */ /* 0x000f1e0000300a00 */
[----:B------:R-:W-:-:S03]  /*2c9d0*/  NOP ;  /* 0x0000000000007918 */ /* 0x000fc60000000000 */
[----:B------:R1:W-:Y:S04]  /*2c9e0*/  STL.64 [R1+0x1a0], R16 ;  /* 0x0001a01001007387 */ /* 0x0003e80000100a00 */
[----:B-1----:R-:W4:Y:S02]  /*2c9f0*/  LDL.LU.64 R16, [R1+0x1d30] ;  /* 0x001d300001107983 */ /* 0x002f240000300a00 */
[----:B----4-:R-:W-:-:S15]  /*2ca00*/  HMMA.1688.F32.TF32 R12, R8, R16, R12 ;  /* 0x00000010080c723c */ /* 0x010fde000008100c */
[----:B------:R-:W-:-:S04]  /*2ca10*/  NOP ;  /* 0x0000000000007918 */ /* 0x000fc80000000000 */
[----:B------:R1:W-:Y:S04]  /*2ca20*/  STL.64 [R1+0x190], R12 ;  /* 0x0001900c01007387 */ /* 0x0003e80000100a00 */
[----:B------:R-:W-:Y:S04]  /*2ca30*/  STL.64 [R1+0x198], R14 ;  /* 0x0001980e01007387 */ /* 0x000fe80000100a00 */
[----:B-1----:R-:W2:Y:S04]  /*2ca40*/  LDL.LU.64 R12, [R1+0x1d28] ;  /* 0x001d2800010c7983 */ /* 0x002ea80000300a00 */
[----:B------:R1:W-:Y:S01]  /*2ca50*/  STL.64 [R1+0x1cd0], R16 ;  /* 0x001cd01001007387 */ /* 0x0003e20000100a00 */
[----:B------:R-:W-:-:S02]  /*2ca60*/  IMAD.MOV.U32 R23, RZ, RZ, R18 ;  /* 0x000000ffff177224 */ /* 0x000fc400078e0012 */
[----:B------:R-:W-:Y:S01]  /*2ca70*/  IMAD.MOV.U32 R22, RZ, RZ, R19 ;  /* 0x000000ffff167224 */ /* 0x000fe200078e0013 */
[----:B-1----:R-:W3:Y:S04]  /*2ca80*/  LDL.LU R16, [R1+0x170] ;  /* 0x0001700001107983 */ /* 0x002ee80000300800 */
[----:B------:R-:W3:Y:S04]  /*2ca90*/  LDL.LU R17, [R1+0x174] ;  /* 0x0001740001117983 */ /* 0x000ee80000300800 */
[----:B------:R-:W3:Y:S04]  /*2caa0*/  LDL.LU R18, [R1+0x178] ;  /* 0x0001780001127983 */ /* 0x000ee80000300800 */
[----:B------:R-:W3:Y:S01]  /*2cab0*/  LDL.LU R19, [R1+0x17c] ;  /* 0x00017c0001137983 */ /* 0x000ee20000300800 */
[----:B--2---:R-:W-:Y:S03]  /*2cac0*/  HMMA.1688.F32.TF32 R12, R8, R12, R24 ;  /* 0x0000000c080c723c */ /* 0x004fe60000081018 */
[----:B------:R-:W2:Y:S04]  /*2cad0*/  LDL.LU.64 R26, [R1+0x1d20] ;  /* 0x001d2000011a7983 */ /* 0x000ea80000300a00 */
[----:B------:R-:W4:-:S12]  /*2cae0*/  LDL.LU.64 R24, [R1+0x1d18] ;  /* 0x001d180001187983 */ /* 0x000f180000300a00 */
[----:B------:R-:W-:Y:S04]  /*2caf0*/  STL.64 [R1+0x180], R12 ;  /* 0x0001800c01007387 */ /* 0x000fe80000100a00 */
[----:B------:R1:W-:Y:S04]  /*2cb00*/  STL.64 [R1+0x188], R14 ;  /* 0x0001880e01007387 */ /* 0x0003e80000100a00 */
[----:B-1----:R-:W4:Y:S04]  /*2cb10*/  LDL.LU.64 R14, [R1+0x1d10] ;  /* 0x001d1000010e7983 */ /* 0x002f280000300a00 */
[----:B------:R-:W4:Y:S01]  /*2cb20*/  LDL.LU.64 R12, [R1+0x1d08] ;  /* 0x001d0800010c7983 */ /* 0x000f220000300a00 */
[----:B---3--:R-:W-:Y:S03]  /*2cb30*/  HMMA.1688.F32.TF32 R16, R8, R20, R16 ;  /* 0x000000140810723c */ /* 0x008fe60000081010 */
[----:B------:R-:W-:Y:S04]  /*2cb40*/  STL.64 [R1+0x1ca0], R22 ;  /* 0x001ca01601007387 */ /* 0x000fe80000100a00 */
[----:B------:R1:W-:-:S12]  /*2cb50*/  STL.64 [R1+0x1c98], R20 ;  /* 0x001c981401007387 */ /* 0x0003d80000100a00 */
[----:B------:R3:W-:Y:S04]  /*2cb60*/  STL.64 [R1+0x170], R16 ;  /* 0x0001701001007387 */ /* 0x0007e80000100a00 */
[----:B------:R2:W-:Y:S04]  /*2cb70*/  STL.64 [R1+0x178], R18 ;  /* 0x0001781201007387 */ /* 0x0005e80000100a00 */
[----:B-1----:R-:W2:Y:S01]  /*2cb80*/  LDL.LU R20, [R1+0x120] ;  /* 0x0001200001147983 */ /* 0x002ea20000300800 */
[----:B----4-:R-:W-:-:S15]  /*2cb90*/  HMMA.1688.F32.TF32 R8, R8, R24, R12 ;  /* 0x000000180808723c */ /* 0x010fde000008100c */
[----:B------:R-:W-:-:S04]  /*2cba0*/  NOP ;  /* 0x0000000000007918 */ /* 0x000fc80000000000 */
[----:B------:R-:W-:Y:S04]  /*2cbb0*/  STL.64 [R1+0x160], R8 ;  /* 0x0001600801007387 */ /* 0x000fe80000100a00 */
[----:B------:R-:W-:Y:S04]  /*2cbc0*/  STL.64 [R1+0x168], R10 ;  /* 0x0001680a01007387 */ /* 0x000fe80000100a00 */
[----:B------:R-:W2:Y:S04]  /*2cbd0*/  LDL.LU R21, [R1+0x124] ;  /* 0x0001240001157983 */ /* 0x000ea80000300800 */
[----:B------:R-:W4:Y:S04]  /*2cbe0*/  LDL.LU R22, [R1+0x128] ;  /* 0x0001280001167983 */ /* 0x000f280000300800 */
[----:B------:R-:W4:Y:S04]  /*2cbf0*/  LDL.LU R23, [R1+0x12c] ;  /* 0x00012c0001177983 */ /* 0x000f280000300800 */
[----:B------:R-:W-:Y:S04]  /*2cc00*/  LDS R10, [R0+UR12+0x88980] ;  /* 0x0889800c000a7984 */ /* 0x000fe80008000800 */
[----:B------:R-:W1:Y:S04]  /*2cc10*/  LDS R11, [R2+UR12+0x88980] ;  /* 0x0889800c020b7984 */ /* 0x000e680008000800 */
[----:B------:R-:W-:Y:S04]  /*2cc20*/  LDS R8, [R0+UR12+0x88180] ;  /* 0x0881800c00087984 */ /* 0x000fe80008000800 */
[----:B------:R-:W1:Y:S04]  /*2cc30*/  LDS R9, [R2+UR12+0x88180] ;  /* 0x0881800c02097984 */ /* 0x000e680008000800 */
[----:B----4-:R-:W-:Y:S04]  /*2cc40*/  STL.64 [R1+0x1ce0], R22 ;  /* 0x001ce01601007387 */ /* 0x010fe80000100a00 */
[----:B--2---:R-:W-:Y:S04]  /*2cc50*/  STL.64 [R1+0x1cd8], R20 ;  /* 0x001cd81401007387 */ /* 0x004fe80000100a00 */
[----:B---3--:R-:W2:Y:S04]  /*2cc60*/  LDL.LU R16, [R1+0x130] ;  /* 0x0001300001107983 */ /* 0x008ea80000300800 */
        /* <DEDUP_REMOVED lines=15> */
[----:B------:R-:W4:Y:S04]  /*2cd60*/  LDL.LU R12, [R1+0x80] ;  /* 0x00008000010c7983 */ /* 0x000f280000300800 */
[----:B------:R-:W4:Y:S04]  /*2cd70*/  LDL.LU R13, [R1+0x84] ;  /* 0x00008400010d7983 */ /* 0x000f280000300800 */
[----:B------:R-:W2:Y:S04]  /*2cd80*/  LDL.LU R14, [R1+0x88] ;  /* 0x00008800010e7983 */ /* 0x000ea80000300800 */
[----:B------:R-:W2:Y:S04]  /*2cd90*/  LDL.LU R15, [R1+0x8c] ;  /* 0x00008c00010f7983 */ /* 0x000ea80000300800 */
[----:B--2---:R-:W-:Y:S04]  /*2cda0*/  STL.64 [R1+0x1c10], R14 ;  /* 0x001c100e01007387 */ /* 0x004fe80000100a00 */
[----:B----4-:R2:W-:Y:S04]  /*2cdb0*/  STL.64 [R1+0x1c08], R12 ;  /* 0x001c080c01007387 */ /* 0x0105e80000100a00 */
[----:B--2---:R-:W2:Y:S04]  /*2cdc0*/  LDL.LU R12, [R1+0x90] ;  /* 0x00009000010c7983 */ /* 0x004ea80000300800 */
[----:B------:R-:W2:Y:S01]  /*2cdd0*/  LDL.LU R13, [R1+0x94] ;  /* 0x00009400010d7983 */ /* 0x000ea20000300800 */
[----:B------:R-:W-:-:S02]  /*2cde0*/  IMAD.MOV.U32 R14, RZ, RZ, R29 ;  /* 0x000000ffff0e7224 */ /* 0x000fc400078e001d */
[----:B------:R-:W-:Y:S01]  /*2cdf0*/  IMAD.MOV.U32 R15, RZ, RZ, R3 ;  /* 0x000000ffff0f7224 */ /* 0x000fe200078e0003 */
[----:B------:R-:W4:Y:S04]  /*2ce00*/  LDL.LU R29, [R1+0x1d04] ;  /* 0x001d0400011d7983 */ /* 0x000f280000300800 */
        /* <DEDUP_REMOVED lines=8> */
[----:B------:R1:W-:Y:S04]  /*2ce90*/  STL.64 [R1+0x1c78], R8 ;  /* 0x001c780801007387 */ /* 0x0003e80000100a00 */
[----:B-1----:R-:W3:Y:S04]  /*2cea0*/  LDL.LU R8, [R1+0x140] ;  /* 0x0001400001087983 */ /* 0x002ee80000300800 */
[----:B------:R-:W3:Y:S04]  /*2ceb0*/  LDL.LU R9, [R1+0x144] ;  /* 0x0001440001097983 */ /* 0x000ee80000300800 */
[----:B------:R-:W3:Y:S04]  /*2cec0*/  LDL.LU R10, [R1+0x148] ;  /* 0x00014800010a7983 */ /* 0x000ee80000300800 */
[----:B------:R-:W3:Y:S01]  /*2ced0*/  LDL.LU R11, [R1+0x14c] ;  /* 0x00014c00010b7983 */ /* 0x000ee20000300800 */
[----:B--2---:R-:W-:-:S15]  /*2cee0*/  HMMA.1688.F32.TF32 R20, R4, R16, R20 ;  /* 0x000000100414723c */ /* 0x004fde0000081014 */
[----:B------:R-:W-:-:S04]  /*2cef0*/  NOP ;  /* 0x0000000000007918 */ /* 0x000fc80000000000 */
[----:B------:R1:W-:Y:S04]  /*2cf00*/  STL.64 [R1+0x150], R20 ;  /* 0x0001501401007387 */ /* 0x0003e80000100a00 */
[----:B------:R2:W-:Y:S04]  /*2cf10*/  STL.64 [R1+0x158], R22 ;  /* 0x0001581601007387 */ /* 0x0005e80000100a00 */
[----:B-1----:R-:W3:Y:S01]  /*2cf20*/  LDL.LU.64 R20, [R1+0x1cf8] ;  /* 0x001cf80001147983 */ /* 0x002ee20000300a00 */
[----:B------:R-:W-:Y:S02]  /*2cf30*/  IMAD.MOV.U32 R15, RZ, RZ, R16 ;  /* 0x000000ffff0f7224 */ /* 0x000fe400078e0010 */
[----:B------:R-:W-:Y:S01]  /*2cf40*/  IMAD.MOV.U32 R14, RZ, RZ, R17 ;  /* 0x000000ffff0e7224 */ /* 0x000fe200078e0011 */
[----:B------:R-:W2:Y:S04]  /*2cf50*/  LDL.LU.64 R18, [R1+0x1cf0] ;  /* 0x001cf00001127983 */ /* 0x000ea80000300a00 */
[----:B------:R-:W2:Y:S01]  /*2cf60*/  LDL.LU.64 R16, [R1+0x1ce8] ;  /* 0x001ce80001107983 */ /* 0x000ea20000300a00 */
[----:B---3--:R-:W-:-:S15]  /*2cf70*/  HMMA.1688.F32.TF32 R8, R4, R20, R8 ;  /* 0x000000140408723c */ /* 0x008fde0000081008 */
[----:B------:R-:W-:-:S04]  /*2cf80*/  NOP ;  /* 0x0000000000007918 */ /* 0x000fc80000000000 */
[----:B------:R1:W-:Y:S04]  /*2cf90*/  STL.64 [R1+0x140], R8 ;  /* 0x0001400801007387 */ /* 0x0003e80000100a00 */
[----:B------:R3:W-:Y:S04]  /*2cfa0*/  STL.64 [R1+0x148], R10 ;  /* 0x0001480a01007387 */ /* 0x0007e80000100a00 */
[----:B--2---:R-:W2:Y:S01]  /*2cfb0*/  LDL.LU.64 R22, [R1+0x1ce0] ;  /* 0x001ce00001167983 */ /* 0x004ea20000300a00 */
[----:B-1----:R-:W-:Y:S02]  /*2cfc0*/  IMAD.MOV.U32 R9, RZ, RZ, R20 ;  /* 0x000000ffff097224 */ /* 0x002fe400078e0014 */
[----:B------:R-:W-:-:S02]  /*2cfd0*/  IMAD.MOV.U32 R8, RZ, RZ, R21 ;  /* 0x000000ffff087224 */ /* 0x000fc400078e0015 */
[----:B------:R-:W2:Y:S01]  /*2cfe0*/  LDL.LU.64 R20, [R1+0x1cd8] ;  /* 0x001cd80001147983 */ /* 0x000ea20000300a00 */
[----:B------:R-:W-:Y:S01]  /*2cff0*/  HMMA.1688.F32.TF32 R16, R4, R24, R16 ;  /* 0x000000180410723c */ /* 0x000fe20000081010 */
[----:B---3--:R-:W-:Y:S02]  /*2d000*/  IMAD.MOV.U32 R11, RZ, RZ, R24 ;  /* 0x000000ffff0b7224 */ /* 0x008fe400078e0018 */
        /* <DEDUP_REMOVED lines=27> */
[----:B-1----:R-:W3:Y:S04]  /*2d1c0*/  LDL.LU R8, [R1+0x110] ;  /* 0x0001100001087983 */ /* 0x002ee80000300800 */
[----:B------:R-:W3:Y:S04]  /*2d1d0*/  LDL.LU R9, [R1+0x114] ;  /* 0x0001140001097983 */ /* 0x000ee80000300800 */
[----:B------:R-:W3:Y:S04]  /*2d1e0*/  LDL.LU R10, [R1+0x118] ;  /* 0x00011800010a7983 */ /* 0x000ee80000300800 */
[----:B------:R-:W3:Y:S04]  /*2d1f0*/  LDL.LU R11, [R1+0x11c] ;  /* 0x00011c00010b7983 */ /* 0x000ee80000300800 */
[----:B------:R-:W2:Y:S04]  /*2d200*/  LDL.LU.64 R20, [R1] ;  /* 0x0000000001147983 */ /* 0x000ea80000300a00 */
[----:B------:R-:W2:Y:S04]  /*2d210*/  LDL.LU R24, [R1+0xf0] ;  /* 0x0000f00001187983 */ /* 0x000ea80000300800 */
[----:B------:R-:W2:Y:S04]  /*2d220*/  LDL.LU R25, [R1+0xf4] ;  /* 0x0000f40001197983 */ /* 0x000ea80000300800 */
[----:B------:R-:W2:Y:S04]  /*2d230*/  LDL.LU R26, [R1+0xf8] ;  /* 0x0000f800011a7983 */ /* 0x000ea80000300800 */
[----:B------:R-:W2:Y:S04]  /*2d240*/  LDL.LU R27, [R1+0xfc] ;  /* 0x0000fc00011b7983 */ /* 0x000ea80000300800 */
        /* <DEDUP_REMOVED lines=17> */
[----:B----4-:R-:W-:Y:S01]  /*2d360*/  IMAD.MOV.U32 R19, RZ, RZ, R29 ;  /* 0x000000ffff137224 */ /* 0x010fe200078e001d */
[----:B------:R-:W3:Y:S04]  /*2d370*/  LDL.LU R3, [R1+0x1cbc] ;  /* 0x001cbc0001037983 */ /* 0x000ee80000300800 */
[----:B------:R-:W4:Y:S04]  /*2d380*/  LDL.LU R29, [R1+0x1cb8] ;  /* 0x001cb800011d7983 */ /* 0x000f280000300800 */
[----:B------:R-:W-:Y:S01]  /*2d390*/  STL.64 [R1+0x1c58], R18 ;  /* 0x001c581201007387 */ /* 0x000fe20000100a00 */
[----:B------:R-:W-:Y:S03]  /*2d3a0*/  HMMA.1688.F32.TF32 R8, R4, R20, R8 ;  /* 0x000000140408723c */ /* 0x000fe60000081008 */
[----:B--2---:R1:W-:Y:S04]  /*2d3b0*/  STL.64 [R1+0x1c50], R16 ;  /* 0x001c501001007387 */ /* 0x0043e80000100a00 */
[----:B-1----:R-:W2:Y:S04]  /*2d3c0*/  LDL.LU R16, [R1+0xc0] ;  /* 0x0000c00001107983 */ /* 0x002ea80000300800 */
[----:B------:R-:W2:Y:S04]  /*2d3d0*/  LDL.LU R17, [R1+0xc4] ;  /* 0x0000c40001117983 */ /* 0x000ea80000300800 */
[----:B------:R-:W2:Y:S04]  /*2d3e0*/  LDL.LU R18, [R1+0xc8] ;  /* 0x0000c80001127983 */ /* 0x000ea80000300800 */
[----:B------:R-:W2:Y:S01]  /*2d3f0*/  LDL.LU R19, [R1+0xcc] ;  /* 0x0000cc0001137983 */ /* 0x000ea20000300800 */
[----:B------:R-:W-:-:S02]  /*2d400*/  IMAD.MOV.U32 R13, RZ, RZ, R14 ;  /* 0x000000ffff0d7224 */ /* 0x000fc400078e000e */
[----:B------:R-:W-:Y:S01]  /*2d410*/  IMAD.MOV.U32 R14, RZ, RZ, R20 ;  /* 0x000000ffff0e7224 */ /* 0x000fe200078e0014 */
[----:B--2---:R-:W-:Y:S04]  /*2d420*/  STL.64 [R1+0x1c70], R18 ;  /* 0x001c701201007387 */ /* 0x004fe80000100a00 */
[----:B------:R1:W-:Y:S04]  /*2d430*/  STL.64 [R1+0x1c68], R16 ;  /* 0x001c681001007387 */ /* 0x0003e80000100a00 */
[----:B-1----:R-:W2:Y:S04]  /*2d440*/  LDL.LU R16, [R1+0xd0] ;  /* 0x0000d00001107983 */ /* 0x002ea80000300800 */
[----:B------:R-:W2:Y:S04]  /*2d450*/  LDL.LU R17, [R1+0xd4] ;  /* 0x0000d40001117983 */ /* 0x000ea80000300800 */
[----:B------:R-:W-:Y:S04]  /*2d460*/  STL.64 [R1+0x100], R8 ;  /* 0x0001000801007387 */ /* 0x000fe80000100a00 */
[----:B------:R1:W-:Y:S01]  /*2d470*/  STL.64 [R1+0x108], R10 ;  /* 0x0001080a01007387 */ /* 0x0003e20000100a00 */
[----:B---3--:R-:W-:-:S02]  /*2d480*/  IMAD.MOV.U32 R19, RZ, RZ, R3 ;  /* 0x000000ffff137224 */ /* 0x008fc400078e0003 */
[----:B------:R-:W-:Y:S01]  /*2d490*/  IMAD.MOV.U32 R3, RZ, RZ, R21 ;  /* 0x000000ffff037224 */ /* 0x000fe200078e0015 */
[----:B-1----:R-:W3:Y:S04]  /*2d4a0*/  LDL.LU.64 R10, [R1+0x1cb0] ;  /* 0x001cb000010a7983 */ /* 0x002ee80000300a00 */
        /* <DEDUP_REMOVED lines=8> */
[----:B------:R-:W3:Y:S01]  /*2d530*/  LDL.LU.64 R24, [R1+0x1c88] ;  /* 0x001c880001187983 */ /* 0x000ee20000300a00 */
[----:B------:R-:W-:-:S02]  /*2d540*/  IMAD.MOV.U32 R12, RZ, RZ, R15 ;  /* 0x000000ffff0c7224 */ /* 0x000fc400078e000f */
[----:B----4-:R-:W-:Y:S01]  /*2d550*/  IMAD.MOV.U32 R18, RZ, RZ, R29 ;  /* 0x000000ffff127224 */ /* 0x010fe200078e001d */
[----:B---3--:R-:W-:Y:S01]  /*2d560*/  HMMA.1688.F32.TF32 R4, R4, R24, R8 ;  /* 0x000000180404723c */ /* 0x008fe20000081008 */
[----:B------:R-:W3:Y:S04]  /*2d570*/  LDL.LU.64 R10, [R1+0x1c80] ;  /* 0x001c8000010a7983 */ /* 0x000ee80000300a00 */
[----:B------:R-:W3:-:S14]  /*2d580*/  LDL.LU.64 R8, [R1+0x1c78] ;  /* 0x001c780001087983 */ /* 0x000edc0000300a00 */
[----:B------:R1:W-:Y:S02]  /*2d590*/  STL.64 [R1+0xe0], R4 ;  /* 0x0000e00401007387 */ /* 0x0003e40000100a00 */
[----:B-1----:R-:W-:Y:S02]  /*2d5a0*/  IMAD.MOV.U32 R4, RZ, RZ, R14 ;  /* 0x000000ffff047224 */ /* 0x002fe400078e000e */
[----:B------:R-:W-:Y:S01]  /*2d5b0*/  STL.64 [R1+0xe8], R6 ;  /* 0x0000e80601007387 */ /* 0x000fe20000100a00 */
[----:B---3--:R-:W-:Y:S03]  /*2d5c0*/  HMMA.1688.F32.TF32 R12, R8, R12, R16 ;  /* 0x0000000c080c723c */ /* 0x008fe60000081010 */
[----:B------:R-:W3:Y:S04]  /*2d5d0*/  LDL.LU.64 R18, [R1+0x1c70] ;  /* 0x001c700001127983 */ /* 0x000ee80000300a00 */
[----:B------:R-:W3:-:S12]  /*2d5e0*/  LDL.LU.64 R16, [R1+0x1c68] ;  /* 0x001c680001107983 */ /* 0x000ed80000300a00 */
[----:B------:R-:W-:Y:S01]  /*2d5f0*/  IMAD.MOV.U32 R29, RZ, RZ, R13 ;  /* 0x000000ffff1d7224 */ /* 0x000fe200078e000d */
[----:B------:R1:W-:Y:S04]  /*2d600*/  STL [R1+0xd0], R12 ;  /* 0x0000d00c01007387 */ /* 0x0003e80000100800 */
[----:B-1----:R-:W3:Y:S01]  /*2d610*/  LDL.LU.64 R12, [R1+0x1c60] ;  /* 0x001c6000010c7983 */ /* 0x002ee20000300a00 */
[----:B------:R-:W-:Y:S02]  /*2d620*/  IMAD.MOV.U32 R5, RZ, RZ, R3 ;  /* 0x000000ffff057224 */ /* 0x000fe400078e0003 */
[----:B------:R-:W-:Y:S02]  /*2d630*/  IMAD.MOV.U32 R28, RZ, RZ, R14 ;  /* 0x000000ffff1c7224 */ /* 0x000fe400078e000e */
[----:B------:R-:W-:-:S05]  /*2d640*/  IMAD.MOV.U32 R3, RZ, RZ, R15 ;  /* 0x000000ffff037224 */ /* 0x000fca00078e000f */
[----:B------:R-:W-:Y:S04]  /*2d650*/  STL [R1+0x1a64], R3 ;  /* 0x001a640301007387 */ /* 0x000fe80000100800 */
[----:B------:R-:W-:Y:S04]  /*2d660*/  STL [R1+0x1a60], R28 ;  /* 0x001a601c01007387 */ /* 0x000fe80000100800 */
        /* <DEDUP_REMOVED lines=10> */
[----:B------:R-:W-:Y:S01]  /*2d710*/  IMAD.MOV.U32 R3, RZ, RZ, R13 ;  /* 0x000000ffff037224 */ /* 0x000fe200078e000d */
[----:B------:R1:W-:Y:S04]  /*2d720*/  STL [R1+0xb0], R12 ;  /* 0x0000b00c01007387 */ /* 0x0003e80000100800 */
[----:B-1----:R-:W3:Y:S01]  /*2d730*/  LDL.LU.64 R12, [R1+0x1c30] ;  /* 0x001c3000010c7983 */ /* 0x002ee20000300a00 */
[----:B------:R-:W-:Y:S02]  /*2d740*/  IMAD.MOV.U32 R28, RZ, RZ, R14 ;  /* 0x000000ffff1c7224 */ /* 0x000fe400078e000e */
[----:B------:R-:W-:-:S05]  /*2d750*/  IMAD.MOV.U32 R29, RZ, RZ, R15 ;  /* 0x000000ffff1d7224 */ /* 0x000fca00078e000f */
[----:B------:R-:W-:Y:S04]  /*2d760*/  STL [R1+0x1ab8], R29 ;  /* 0x001ab81d01007387 */ /* 0x000fe80000100800 */
[----:B------:R-:W-:Y:S04]  /*2d770*/  STL [R1+0x1ab4], R28 ;  /* 0x001ab41c01007387 */ /* 0x000fe80000100800 */
        /* <DEDUP_REMOVED lines=11> */
[----:B------:R-:W-:Y:S01]  /*2d830*/  IMAD.MOV.U32 R29, RZ, RZ, R19 ;  /* 0x000000ffff1d7224 */ /* 0x000fe200078e0013 */
[----:B------:R-:W-:Y:S04]  /*2d840*/  STL.64 [R1+0x90], R16 ;  /* 0x0000901001007387 */ /* 0x000fe80000100a00 */
[----:B------:R1:W-:Y:S04]  /*2d850*/  STL [R1+0x98], R18 ;  /* 0x0000981201007387 */ /* 0x0003e80000100800 */
[----:B-1----:R-:W4:Y:S04]  /*2d860*/  LDL.LU.64 R18, [R1+0x1c00] ;  /* 0x001c000001127983 */ /* 0x002f280000300a00 */
[----:B------:R-:W4:Y:S04]  /*2d870*/  LDL.LU.64 R16, [R1+0x1bf8] ;  /* 0x001bf80001107983 */ /* 0x000f280000300a00 */
[----:B------:R-:W-:Y:S01]  /*2d880*/  STL [R1+0x1abc], R29 ;  /* 0x001abc1d01007387 */ /* 0x000fe20000100800 */
[----:B---3--:R-:W-:Y:S03]  /*2d890*/  HMMA.1688.F32.TF32 R4, R8, R4, R12 ;  /* 0x000000040804723c */ /* 0x008fe6000008100c */
[----:B------:R-:W3:Y:S04]  /*2d8a0*/  LDL.LU.64 R14, [R1+0x1bf0] ;  /* 0x001bf000010e7983 */ /* 0x000ee80000300a00 */
[----:B------:R-:W3:-:S12]  /*2d8b0*/  LDL.LU.64 R12, [R1+0x1be8] ;  /* 0x001be800010c7983 */ /* 0x000ed80000300a00 */
[----:B------:R-:W-:Y:S04]  /*2d8c0*/  STL.64 [R1+0x80], R4 ;  /* 0x0000800401007387 */ /* 0x000fe80000100a00 */
[----:B------:R3:W-:Y:S02]  /*2d8d0*/  STL.64 [R1+0x88], R6 ;  /* 0x0000880601007387 */ /* 0x0007e40000100a00 */
[----:B---3--:R-:W-:Y:S02]  /*2d8e0*/  HMMA.1688.F32.TF32 R4, R8, R20, R12 ;  /* 0x000000140804723c */ /* 0x008fe4000008100c */
[----:B------:R-:W-:Y:S04]  /*2d8f0*/  LDS R12, [R0+UR12+0x89100] ;  /* 0x0891000c000c7984 */ /* 0x000fe80008000800 */
[----:B------:R-:W-:Y:S04]  /*2d900*/  LDS R14, [R0+UR12+0x89900] ;  /* 0x0899000c000e7984 */ /* 0x000fe80008000800 */
[----:B------:R-:W-:Y:S04]  /*2d910*/  LDS R15, [R2+UR12+0x89900] ;  /* 0x0899000c020f7984 */ /* 0x000fe80008000800 */
[----:B------:R-:W-:Y:S05]  /*2d920*/  LDS R13, [R2+UR12+0x89100] ;  /* 0x0891000c020d7984 */ /* 0x000fea0008000800 */
[----:B------:R-:W-:Y:S04]  /*2d930*/  STL.64 [R1+0x70], R4 ;  /* 0x0000700401007387 */ /* 0x000fe80000100a00 */
[----:B------:R4:W-:Y:S01]  /*2d940*/  STL [R1+0x7c], R7 ;  /* 0x00007c0701007387 */ /* 0x0009e20000100800 */
[----:B------:R-:W-:-:S02]  /*2d950*/  IMAD.MOV.U32 R29, RZ, RZ, R6 ;  /* 0x000000ffff1d7224 */ /* 0x000fc400078e0006 */
[----:B----4-:R-:W-:Y:S01]  /*2d960*/  HMMA.1688.F32.TF32 R4, R8, R24, R16 ;  /* 0x000000180804723c */ /* 0x010fe20000081010 */
[----:B------:R-:W-:Y:S04]  /*2d970*/  LDS R10, [R0+UR12+0x89880] ;  /* 0x0898800c000a7984 */ /* 0x000fe80008000800 */
[----:B------:R-:W1:Y:S04]  /*2d980*/  LDS R11, [R2+UR12+0x89880] ;  /* 0x0898800c020b7984 */ /* 0x000e680008000800 */
[----:B------:R-:W-:Y:S04]  /*2d990*/  LDS R8, [R0+UR12+0x89080] ;  /* 0x0890800c00087984 */ /* 0x000fe80008000800 */
[----:B------:R-:W3:Y:S04]  /*2d9a0*/  LDS R9, [R2+UR12+0x89080] ;  /* 0x0890800c02097984 */ /* 0x000ee80008000800 */
[----:B------:R-:W-:Y:S04]  /*2d9b0*/  LDS R18, [R0+UR12+0x89980] ;  /* 0x0899800c00127984 */ /* 0x000fe80008000800 */
[----:B------:R-:W4:Y:S04]  /*2d9c0*/  LDS R19, [R2+UR12+0x89980] ;  /* 0x0899800c02137984 */ /* 0x000f280008000800 */
[----:B------:R-:W-:Y:S04]  /*2d9d0*/  LDS R16, [R0+UR12+0x89180] ;  /* 0x0891800c00107984 */ /* 0x000fe80008000800 */
[----:B------:R-:W3:Y:S01]  /*2d9e0*/  LDS R17, [R2+UR12+0x89180] ;  /* 0x0891800c02117984 */ /* 0x000ee20008000800 */
[----:B------:R-:W-:-:S02]  /*2d9f0*/  IMAD.MOV.U32 R21, RZ, RZ, R6 ;  /* 0x000000ffff157224 */ /* 0x000fc400078e0006 */
[----:B------:R-:W-:Y:S01]  /*2da00*/  IMAD.MOV.U32 R20, RZ, RZ, R7 ;  /* 0x000000ffff147224 */ /* 0x000fe200078e0007 */
[----:B------:R-:W-:Y:S04]  /*2da10*/  STL.64 [R1+0x60], R4 ;  /* 0x0000600401007387 */ /* 0x000fe80000100a00 */
[----:B--2---:R-:W-:Y:S04]  /*2da20*/  STL.64 [R1+0x1be0], R26 ;  /* 0x001be01a01007387 */ /* 0x004fe80000100a00 */
[----:B------:R-:W-:Y:S04]  /*2da30*/  STL.64 [R1+0x1b90], R22 ;  /* 0x001b901601007387 */ /* 0x000fe80000100a00 */
[----:B------:R-:W-:Y:S04]  /*2da40*/  LDS R4, [R0+UR12+0x89000] ;  /* 0x0890000c00047984 */ /* 0x000fe80008000800 */
[----:B------:R-:W-:Y:S04]  /*2da50*/  STL.64 [R1+0x1b88], R20 ;  /* 0x001b881401007387 */ /* 0x000fe80000100a00 */
[----:B------:R-:W-:Y:S04]  /*2da60*/  LDS R6, [R0+UR12+0x89800] ;  /* 0x0898000c00067984 */ /* 0x000fe80008000800 */
[----:B------:R-:W-:Y:S04]  /*2da70*/  LDS R5, [R2+UR12+0x89000] ;  /* 0x0890000c02057984 */ /* 0x000fe80008000800 */
[----:B------:R-:W2:Y:S04]  /*2da80*/  LDS R7, [R2+UR12+0x89800] ;  /* 0x0898000c02077984 */ /* 0x000ea80008000800 */
[----:B-1----:R-:W-:Y:S04]  /*2da90*/  STL.64 [R1+0x1b60], R10 ;  /* 0x001b600a01007387 */ /* 0x002fe80000100a00 */
[----:B---3--:R-:W-:Y:S04]  /*2daa0*/  STL.64 [R1+0x1b58], R8 ;  /* 0x001b580801007387 */ /* 0x008fe80000100a00 */
[----:B------:R-:W-:Y:S04]  /*2dab0*/  STL [R1+0x1ac0], R12 ;  /* 0x001ac00c01007387 */ /* 0x000fe80000100800 */
[----:B------:R-:W-:Y:S04]  /*2dac0*/  STL [R1+0x1ac4], R14 ;  /* 0x001ac40e01007387 */ /* 0x000fe80000100800 */
[----:B------:R-:W-:Y:S04]  /*2dad0*/  STL [R1+0x1af4], R15 ;  /* 0x001af40f01007387 */ /* 0x000fe80000100800 */
[----:B------:R-:W-:Y:S04]  /*2dae0*/  STL [R1+0x1af0], R13 ;  /* 0x001af00d01007387 */ /* 0x000fe80000100800 */
[----:B----4-:R-:W-:Y:S04]  /*2daf0*/  STL.64 [R1+0x1a28], R18 ;  /* 0x001a281201007387 */ /* 0x010fe80000100a00 */
[----:B------:R1:W-:Y:S04]  /*2db00*/  STL.64 [R1+0x1a20], R16 ;  /* 0x001a201001007387 */ /* 0x0003e80000100a00 */
[----:B-1----:R-:W3:Y:S04]  /*2db10*/  LDL.LU R16, [R1+0x160] ;  /* 0x0001600001107983 */ /* 0x002ee80000300800 */
[----:B------:R-:W3:Y:S04]  /*2db20*/  LDL.LU R17, [R1+0x164] ;  /* 0x0001640001117983 */ /* 0x000ee80000300800 */
        /* <DEDUP_REMOVED lines=14> */
[----:B------:R-:W3:Y:S04]  /*2dc10*/  LDL.64 R26, [R1+0x58] ;  /* 0x00005800011a7983 */ /* 0x000ee80000100a00 */
[----:B--2---:R-:W-:Y:S04]  /*2dc20*/  STL.64 [R1+0x1ba0], R22 ;  /* 0x001ba01601007387 */ /* 0x004fe80000100a00 */
[----:B------:R1:W-:Y:S04]  /*2dc30*/  STL.64 [R1+0x1b98], R20 ;  /* 0x001b981401007387 */ /* 0x0003e80000100a00 */
[----:B-1----:R-:W2:Y:S04]  /*2dc40*/  LDL.LU R20, [R1+0x220] ;  /* 0x0002200001147983 */ /* 0x002ea80000300800 */
[----:B------:R-:W2:Y:S04]  /*2dc50*/  LDL.LU R21, [R1+0x224] ;  /* 0x0002240001157983 */ /* 0x000ea80000300800 */
[----:B------:R-:W2:Y:S04]  /*2dc60*/  LDL.LU R22, [R1+0x228] ;  /* 0x0002280001167983 */ /* 0x000ea80000300800 */
[----:B------:R-:W2:Y:S04]  /*2dc70*/  LDL.LU R23, [R1+0x22c] ;  /* 0x00022c0001177983 */ /* 0x000ea80000300800 */
[----:B--2---:R1:W-:Y:S04]  /*2dc80*/  STL.64 [R1+0x1bb0], R22 ;  /* 0x001bb01601007387 */ /* 0x0043e80000100a00 */
[----:B------:R-:W-:Y:S04]  /*2dc90*/  STL.64 [R1+0x1ba8], R20 ;  /* 0x001ba81401007387 */ /* 0x000fe80000100a00 */
[----:B-1----:R-:W2:Y:S04]  /*2dca0*/  LDL.64 R22, [R1+0x38] ;  /* 0x0000380001167983 */ /* 0x002ea80000100a00 */
[----:B--2---:R1:W-:Y:S04]  /*2dcb0*/  STL.64 [R1+0x1bc0], R22 ;  /* 0x001bc01601007387 */ /* 0x0043e80000100a00 */
[----:B-1----:R-:W2:Y:S04]  /*2dcc0*/  LDL.64 R22, [R1+0x48] ;  /* 0x0000480001167983 */ /* 0x002ea80000100a00 */
[----:B--2---:R-:W-:Y:S04]  /*2dcd0*/  STL.64 [R1+0x1bd8], R22 ;  /* 0x001bd81601007387 */ /* 0x004fe80000100a00 */
[----:B------:R1:W-:Y:S04]  /*2dce0*/  STL.64 [R1+0x1b00], R14 ;  /* 0x001b000e01007387 */ /* 0x0003e80000100a00 */
[----:B------:R2:W-:Y:S04]  /*2dcf0*/  STL.64 [R1+0x1af8], R12 ;  /* 0x001af80c01007387 */ /* 0x0005e80000100a00 */
[----:B-1----:R-:W2:Y:S01]  /*2dd00*/  LDL.LU.64 R14, [R1+0x28] ;  /* 0x00002800010e7983 */ /* 0x002ea20000300a00 */
[----:B---3--:R-:W-:Y:S03]  /*2dd10*/  HMMA.1688.F32.TF32 R20, R4, R26, R8 ;  /* 0x0000001a0414723c */ /* 0x008fe60000081008 */
[----:B--2---:R1:W-:Y:S04]  /*2dd20*/  STL.64 [R1+0x1bb8], R14 ;  /* 0x001bb80e01007387 */ /* 0x0043e80000100a00 */
[----:B------:R-:W2:Y:S04]  /*2dd30*/  LDL.LU R12, [R1+0x230] ;  /* 0x00023000010c7983 */ /* 0x000ea80000300800 */
[----:B------:R-:W2:Y:S04]  /*2dd40*/  LDL.LU R13, [R1+0x234] ;  /* 0x00023400010d7983 */ /* 0x000ea80000300800 */
[----:B-1----:R-:W3:Y:S04]  /*2dd50*/  LDL.LU R14, [R1+0x238] ;  /* 0x00023800010e7983 */ /* 0x002ee80000300800 */
[----:B------:R-:W3:Y:S01]  /*2dd60*/  LDL.LU R15, [R1+0x23c] ;  /* 0x00023c00010f7983 */ /* 0x000ee20000300800 */
[----:B------:R-:W-:-:S02]  /*2dd70*/  IMAD.MOV.U32 R8, RZ, RZ, R26 ;  /* 0x000000ffff087224 */ /* 0x000fc400078e001a */
[----:B------:R-:W-:Y:S02]  /*2dd80*/  IMAD.MOV.U32 R3, RZ, RZ, R27 ;  /* 0x000000ffff037224 */ /* 0x000fe400078e001b */
[----:B------:R-:W-:Y:S02]  /*2dd90*/  IMAD.MOV.U32 R25, RZ, RZ, R22 ;  /* 0x000000ffff197224 */ /* 0x000fe400078e0016 */
[----:B------:R-:W-:Y:S01]  /*2dda0*/  IMAD.MOV.U32 R24, RZ, RZ, R23 ;  /* 0x000000ffff187224 */ /* 0x000fe200078e0017 */
[----:B---3--:R-:W-:Y:S04]  /*2ddb0*/  STL.64 [R1+0x1bd0], R14 ;  /* 0x001bd00e01007387 */ /* 0x008fe80000100a00 */
[----:B--2---:R1:W-:Y:S04]  /*2ddc0*/  STL.64 [R1+0x1bc8], R12 ;  /* 0x001bc80c01007387 */ /* 0x0043e80000100a00 */
[----:B-1----:R-:W2:Y:S04]  /*2ddd0*/  LDL.LU R12, [R1+0x240] ;  /* 0x00024000010c7983 */ /* 0x002ea80000300800 */
[----:B------:R-:W2:Y:S04]  /*2dde0*/  LDL.LU R13, [R1+0x244] ;  /* 0x00024400010d7983 */ /* 0x000ea80000300800 */
[----:B------:R-:W2:Y:S04]  /*2ddf0*/  LDL.LU R14, [R1+0x248] ;  /* 0x00024800010e7983 */ /* 0x000ea80000300800 */
[----:B------:R-:W2:Y:S04]  /*2de00*/  LDL.LU R15, [R1+0x24c] ;  /* 0x00024c00010f7983 */ /* 0x000ea80000300800 */
[----:B----4-:R1:W-:Y:S04]  /*2de10*/  STL.64 [R1+0x1ad0], R18 ;  /* 0x001ad01201007387 */ /* 0x0103e80000100a00 */
[----:B------:R-:W-:Y:S04]  /*2de20*/  STL.64 [R1+0x1ac8], R16 ;  /* 0x001ac81001007387 */ /* 0x000fe80000100a00 */
[----:B-1----:R-:W3:Y:S04]  /*2de30*/  LDL R18, [R1+0x8] ;  /* 0x0000080001127983 */ /* 0x002ee80000100800 */
[----:B------:R-:W3:Y:S04]  /*2de40*/  LDL R19, [R1+0xc] ;  /* 0x00000c0001137983 */ /* 0x000ee80000100800 */
[----:B------:R-:W4:Y:S04]  /*2de50*/  LDL.LU.64 R26, [R1+0x1be0] ;  /* 0x001be000011a7983 */ /* 0x000f280000300a00 */
[----:B------:R-:W-:Y:S04]  /*2de60*/  STL.64 [R1+0x250], R20 ;  /* 0x0002501401007387 */ /* 0x000fe80000100a00 */
[----:B------:R-:W2:Y:S02]  /*2de70*/  LDL.LU.64 R22, [R1+0x1bd8] ;  /* 0x001bd80001167983 */ /* 0x000ea40000300a00 */
[----:B--2---:R-:W-:Y:S02]  /*2de80*/  HMMA.1688.F32.TF32 R12, R4, R22, R12 ;  /* 0x00000016040c723c */ /* 0x004fe4000008100c */
[----:B----4-:R-:W-:Y:S04]  /*2de90*/  STL.64 [R1+0x1b70], R26 ;  /* 0x001b701a01007387 */ /* 0x010fe80000100a00 */
[----:B------:R1:W-:Y:S01]  /*2dea0*/  STL.64 [R1+0x1b68], R24 ;  /* 0x001b681801007387 */ /* 0x0003e20000100a00 */
[----:B------:R-:W-:-:S02]  /*2deb0*/  IMAD.MOV.U32 R10, RZ, RZ, R22 ;  /* 0x000000ffff0a7224 */ /* 0x000fc400078e0016 */
[----:B------:R-:W-:Y:S01]  /*2dec0*/  IMAD.MOV.U32 R9, RZ, RZ, R23 ;  /* 0x000000ffff097224 */ /* 0x000fe200078e0017 */
[----:B-1----:R-:W3:Y:S04]  /*2ded0*/  LDL.LU R24, [R1+0x200] ;  /* 0x0002000001187983 */ /* 0x002ee80000300800 */
[----:B------:R-:W3:Y:S04]  /*2dee0*/  LDL.LU R25, [R1+0x204] ;  /* 0x0002040001197983 */ /* 0x000ee80000300800 */
[----:B------:R-:W3:Y:S04]  /*2def0*/  LDL.LU R26, [R1+0x208] ;  /* 0x00020800011a7983 */ /* 0x000ee80000300800 */
[----:B------:R-:W3:Y:S04]  /*2df00*/  LDL.LU R27, [R1+0x20c] ;  /* 0x00020c00011b7983 */ /* 0x000ee80000300800 */
[----:B------:R-:W-:Y:S04]  /*2df10*/  STL.64 [R1+0x240], R12 ;  /* 0x0002400c01007387 */ /* 0x000fe80000100a00 */
[----:B------:R1:W-:Y:S04]  /*2df20*/  STL.64 [R1+0x248], R14 ;  /* 0x0002480e01007387 */ /* 0x0003e80000100a00 */
[----:B-1----:R-:W2:Y:S04]  /*2df30*/  LDL.LU.64 R14, [R1+0x1bd0] ;  /* 0x001bd000010e7983 */ /* 0x002ea80000300a00 */
[----:B------:R-:W2:Y:S04]  /*2df40*/  LDL.LU.64 R12, [R1+0x1bc8] ;  /* 0x001bc800010c7983 */ /* 0x000ea80000300a00 */
[----:B------:R-:W2:Y:S02]  /*2df50*/  LDL.LU.64 R22, [R1+0x1bc0] ;  /* 0x001bc00001167983 */ /* 0x000ea40000300a00 */
[----:B--2---:R-:W-:Y:S01]  /*2df60*/  HMMA.1688.F32.TF32 R12, R4, R22, R12 ;  /* 0x00000016040c723c */ /* 0x004fe2000008100c */
[----:B------:R-:W-:-:S15]  /*2df70*/  IMAD.MOV.U32 R11, RZ, RZ, R23 ;  /* 0x000000ffff0b7224 */ /* 0x000fde00078e0017 */
[----:B------:R-:W-:-:S03]  /*2df80*/  NOP ;  /* 0x0000000000007918 */ /* 0x000fc60000000000 */
[----:B------:R1:W-:Y:S04]  /*2df90*/  STL.64 [R1+0x230], R12 ;  /* 0x0002300c01007387 */ /* 0x0003e80000100a00 */
[----:B------:R2:W-:Y:S01]  /*2dfa0*/  STL.64 [R1+0x238], R14 ;  /* 0x0002380e01007387 */ /* 0x0005e20000100a00 */
[----:B-1----:R-:W-:-:S03]  /*2dfb0*/  IMAD.MOV.U32 R12, RZ, RZ, R22 ;  /* 0x000000ffff0c7224 */ /* 0x002fc600078e0016 */
[----:B--2---:R-:W2:Y:S04]  /*2dfc0*/  LDL.LU.64 R14, [R1+0x1bb8] ;  /* 0x001bb800010e7983 */ /* 0x004ea80000300a00 */
        /* <DEDUP_REMOVED lines=10> */
[----:B------:R-:W-:-:S05]  /*2e070*/  IMAD.MOV.U32 R15, RZ, RZ, R11 ;  /* 0x000000ffff0f7224 */ /* 0x000fca00078e000b */
[----:B------:R1:W-:Y:S02]  /*2e080*/  STL.64 [R1+0x1b28], R14 ;  /* 0x001b280e01007387 */ /* 0x0003e40000100a00 */
[----:B-1----:R-:W-:Y:S02]  /*2e090*/  IMAD.MOV.U32 R14, RZ, RZ, R10 ;  /* 0x000000ffff0e7224 */ /* 0x002fe400078e000a */
[----:B------:R-:W-:-:S05]  /*2e0a0*/  IMAD.MOV.U32 R15, RZ, RZ, R9 ;  /* 0x000000ffff0f7224 */ /* 0x000fca00078e0009 */
[----:B------:R1:W-:Y:S04]  /*2e0b0*/  STL.64 [R1+0x1b40], R14 ;  /* 0x001b400e01007387 */ /* 0x0003e80000100a00 */
[----:B-1----:R-:W2:Y:S04]  /*2e0c0*/  LDL R14, [R1+0x18] ;  /* 0x00001800010e7983 */ /* 0x002ea80000100800 */
[----:B------:R-:W2:Y:S02]  /*2e0d0*/  LDL R15, [R1+0x1c] ;  /* 0x00001c00010f7983 */ /* 0x000ea40000100800 */
[----:B--2---:R-:W-:Y:S02]  /*2e0e0*/  HMMA.1688.F32.TF32 R12, R4, R14, R20 ;  /* 0x0000000e040c723c */ /* 0x004fe40000081014 */
[----:B------:R-:W2:Y:S04]  /*2e0f0*/  LDL.LU.64 R22, [R1+0x1b90] ;  /* 0x001b900001167983 */ /* 0x000ea80000300a00 */
[----:B------:R-:W4:-:S13]  /*2e100*/  LDL.LU.64 R20, [R1+0x1b88] ;  /* 0x001b880001147983 */ /* 0x000f1a0000300a00 */
[----:B------:R-:W-:Y:S04]  /*2e110*/  STL.64 [R1+0x210], R12 ;  /* 0x0002100c01007387 */ /* 0x000fe80000100a00 */
[----:B------:R3:W-:Y:S02]  /*2e120*/  STL.64 [R1+0x218], R14 ;  /* 0x0002180e01007387 */ /* 0x0007e40000100a00 */
[----:B---3--:R-:W-:Y:S02]  /*2e130*/  HMMA.1688.F32.TF32 R12, R4, R18, R24 ;  /* 0x00000012040c723c */ /* 0x008fe40000081018 */
[----:B------:R-:W3:-:S15]  /*2e140*/  LDL.LU R24, [R1+0x1f0] ;  /* 0x0001f00001187983 */ /* 0x000ede0000300800 */
[----:B------:R-:W-:Y:S02]  /*2e150*/  NOP ;  /* 0x0000000000007918 */ /* 0x000fe40000000000 */
[----:B------:R-:W-:Y:S04]  /*2e160*/  STL.64 [R1+0x200], R12 ;  /* 0x0002000c01007387 */ /* 0x000fe80000100a00 */
[----:B------:R1:W-:Y:S04]  /*2e170*/  STL.64 [R1+0x208], R14 ;  /* 0x0002080e01007387 */ /* 0x0003e80000100a00 */
[----:B------:R-:W3:Y:S04]  /*2e180*/  LDL.LU R25, [R1+0x1f4] ;  /* 0x0001f40001197983 */ /* 0x000ee80000300800 */
[----:B------:R-:W3:Y:S04]  /*2e190*/  LDL.LU R26, [R1+0x1f8] ;  /* 0x0001f800011a7983 */ /* 0x000ee80000300800 */
[----:B------:R-:W3:Y:S01]  /*2e1a0*/  LDL.LU R27, [R1+0x1fc] ;  /* 0x0001fc00011b7983 */ /* 0x000ee20000300800 */
[----:B-1----:R-:W-:-:S03]  /*2e1b0*/  IMAD.MOV.U32 R14, RZ, RZ, R8 ;  /* 0x000000ffff0e7224 */ /* 0x002fc600078e0008 */
[----:B------:R-:W2:Y:S04]  /*2e1c0*/  LDL.LU R8, [R1+0x1e0] ;  /* 0x0001e00001087983 */ /* 0x000ea80000300800 */
[----:B------:R-:W2:Y:S04]  /*2e1d0*/  LDL.LU R9, [R1+0x1e4] ;  /* 0x0001e40001097983 */ /* 0x000ea80000300800 */
[----:B------:R-:W2:Y:S04]  /*2e1e0*/  LDL.LU R10, [R1+0x1e8] ;  /* 0x0001e800010a7983 */ /* 0x000ea80000300800 */
[----:B------:R-:W2:Y:S04]  /*2e1f0*/  LDL.LU R11, [R1+0x1ec] ;  /* 0x0001ec00010b7983 */ /* 0x000ea80000300800 */
[----:B------:R1:W-:Y:S04]  /*2e200*/  STL.64 [R1+0x1ae8], R18 ;  /* 0x001ae81201007387 */ /* 0x0003e80000100a00 */
[----:B-1----:R-:W2:Y:S04]  /*2e210*/  LDL.LU.64 R18, [R1+0x18] ;  /* 0x0000180001127983 */ /* 0x002ea80000300a00 */
[----:B--2---:R1:W-:Y:S04]  /*2e220*/  STL.64 [R1+0x1b08], R18 ;  /* 0x001b081201007387 */ /* 0x0043e80000100a00 */
[----:B------:R-:W2:Y:S04]  /*2e230*/  LDL.LU R16, [R1+0x1a0] ;  /* 0x0001a00001107983 */ /* 0x000ea80000300800 */
[----:B------:R-:W2:Y:S01]  /*2e240*/  LDL.LU R17, [R1+0x1a4] ;  /* 0x0001a40001117983 */ /* 0x000ea20000300800 */
[----:B-1----:R-:W-:-:S02]  /*2e250*/  IMAD.MOV.U32 R18, RZ, RZ, R23 ;  /* 0x000000ffff127224 */ /* 0x002fc400078e0017 */
        /* <DEDUP_REMOVED lines=27> */
[----:B------:R-:W2:Y:S04]  /*2e410*/  LDL.LU.64 R24, [R1+0x1b68] ;  /* 0x001b680001187983 */ /* 0x000ea80000300a00 */
[----:B------:R-:W-:Y:S04]  /*2e420*/  STL.64 [R1+0x1ae0], R22 ;  /* 0x001ae01601007387 */ /* 0x000fe80000100a00 */
[----:B----4-:R1:W-:Y:S04]  /*2e430*/  STL.64 [R1+0x1ad8], R20 ;  /* 0x001ad81401007387 */ /* 0x0103e80000100a00 */
[----:B-1----:R-:W4:Y:S04]  /*2e440*/  LDL.LU R20, [R1+0x180] ;  /* 0x0001800001147983 */ /* 0x002f280000300800 */
[----:B------:R-:W4:Y:S04]  /*2e450*/  LDL.LU R21, [R1+0x184] ;  /* 0x0001840001157983 */ /* 0x000f280000300800 */
[----:B------:R-:W4:Y:S04]  /*2e460*/  LDL.LU R22, [R1+0x188] ;  /* 0x0001880001167983 */ /* 0x000f280000300800 */
[----:B------:R-:W4:Y:S01]  /*2e470*/  LDL.LU R23, [R1+0x18c] ;  /* 0x00018c0001177983 */ /* 0x000f220000300800 */
[----:B---3--:R-:W-:Y:S03]  /*2e480*/  HMMA.1688.F32.TF32 R4, R4, R26, R8 ;  /* 0x0000001a0404723c */ /* 0x008fe60000081008 */
[----:B------:R-:W2:Y:S04]  /*2e490*/  LDL.LU.64 R10, [R1+0x1b60] ;  /* 0x001b6000010a7983 */ /* 0x000ea80000300a00 */
[----:B------:R-:W2:Y:S01]  /*2e4a0*/  LDL.LU.64 R8, [R1+0x1b58] ;  /* 0x001b580001087983 */ /* 0x000ea20000300a00 */
[----:B------:R-:W-:-:S11]  /*2e4b0*/  IMAD.MOV.U32 R15, RZ, RZ, R3 ;  /* 0x000000ffff0f7224 */ /* 0x000fd600078e0003 */
[----:B------:R1:W-:Y:S04]  /*2e4c0*/  STL.64 [R1+0x1e0], R4 ;  /* 0x0001e00401007387 */ /* 0x0003e80000100a00 */
[----:B------:R3:W-:Y:S04]  /*2e4d0*/  STL.64 [R1+0x1e8], R6 ;  /* 0x0001e80601007387 */ /* 0x0007e80000100a00 */
[----:B-1----:R-:W4:Y:S04]  /*2e4e0*/  LDL.LU R4, [R1+0x170] ;  /* 0x0001700001047983 */ /* 0x002f280000300800 */
[----:B------:R-:W4:Y:S04]  /*2e4f0*/  LDL.LU R5, [R1+0x174] ;  /* 0x0001740001057983 */ /* 0x000f280000300800 */
[----:B---3--:R-:W3:Y:S04]  /*2e500*/  LDL.LU R6, [R1+0x178] ;  /* 0x0001780001067983 */ /* 0x008ee80000300800 */
[----:B------:R-:W3:Y:S01]  /*2e510*/  LDL.LU R7, [R1+0x17c] ;  /* 0x00017c0001077983 */ /* 0x000ee20000300800 */
        /* <DEDUP_REMOVED lines=31> */
[----:B-1----:R-:W-:-:S03]  /*2e710*/  IMAD.MOV.U32 R12, RZ, RZ, R19 ;  /* 0x000000ffff0c7224 */ /* 0x002fc600078e0013 */
[----:B--2---:R-:W2:Y:S04]  /*2e720*/  LDL.LU R15, [R1+0x1af4] ;  /* 0x001af400010f7983 */ /* 0x004ea80000300800 */
[----:B------:R-:W2:Y:S01]  /*2e730*/  LDL.LU R13, [R1+0x1af0] ;  /* 0x001af000010d7983 */ /* 0x000ea20000300800 */
[----:B------:R-:W-:-:S03]  /*2e740*/  IMAD.MOV.U32 R14, RZ, RZ, R18 ;  /* 0x000000ffff0e7224 */ /* 0x000fc600078e0012 */
[----:B------:R-:W4:Y:S02]  /*2e750*/  LDL.LU.64 R18, [R1+0x1ae8] ;  /* 0x001ae80001127983 */ /* 0x000f240000300a00 */
[----:B----4-:R-:W-:Y:S02]  /*2e760*/  HMMA.1688.F32.TF32 R16, R8, R18, R20 ;  /* 0x000000120810723c */ /* 0x010fe40000081014 */
[----:B------:R-:W3:Y:S04]  /*2e770*/  LDL.LU.64 R22, [R1+0x1ae0] ;  /* 0x001ae00001167983 */ /* 0x000ee80000300a00 */
[----:B------:R-:W4:-:S13]  /*2e780*/  LDL.LU.64 R20, [R1+0x1ad8] ;  /* 0x001ad80001147983 */ /* 0x000f1a0000300a00 */
[----:B------:R-:W-:Y:S04]  /*2e790*/  STL.64 [R1+0x180], R16 ;  /* 0x0001801001007387 */ /* 0x000fe80000100a00 */
[----:B------:R1:W-:Y:S04]  /*2e7a0*/  STL.64 [R1+0x188], R18 ;  /* 0x0001881201007387 */ /* 0x0003e80000100a00 */
[----:B-1----:R-:W2:Y:S04]  /*2e7b0*/  LDL.LU.64 R18, [R1+0x1ad0] ;  /* 0x001ad00001127983 */ /* 0x002ea80000300a00 */
[----:B------:R-:W2:Y:S01]  /*2e7c0*/  LDL.LU.64 R16, [R1+0x1ac8] ;  /* 0x001ac80001107983 */ /* 0x000ea20000300a00 */
[----:B---3--:R-:W-:Y:S03]  /*2e7d0*/  HMMA.1688.F32.TF32 R4, R8, R22, R4 ;  /* 0x000000160804723c */ /* 0x008fe60000081004 */
[----:B------:R-:W-:-:S15]  /*2e7e0*/  STL.64 [R1+0x1a40], R22 ;  /* 0x001a401601007387 */ /* 0x000fde0000100a00 */
[----:B------:R-:W-:Y:S01]  /*2e7f0*/  NOP ;  /* 0x0000000000007918 */ /* 0x000fe20000000000 */
[----:B------:R1:W-:Y:S04]  /*2e800*/  STL.64 [R1+0x170], R4 ;  /* 0x0001700401007387 */ /* 0x0003e80000100a00 */
[----:B------:R4:W-:Y:S04]  /*2e810*/  STL.64 [R1+0x178], R6 ;  /* 0x0001780601007387 */ /* 0x0009e80000100a00 */
[----:B-1----:R-:W3:Y:S04]  /*2e820*/  LDL.LU R4, [R1+0x60] ;  /* 0x0000600001047983 */ /* 0x002ee80000300800 */
[----:B------:R-:W3:Y:S01]  /*2e830*/  LDL.LU R5, [R1+0x64] ;  /* 0x0000640001057983 */ /* 0x000ee20000300800 */
[----:B----4-:R-:W-:-:S02]  /*2e840*/  IMAD.MOV.U32 R6, RZ, RZ, R21 ;  /* 0x000000ffff067224 */ /* 0x010fc400078e0015 */
[----:B------:R-:W-:-:S05]  /*2e850*/  IMAD.MOV.U32 R7, RZ, RZ, R20 ;  /* 0x000000ffff077224 */ /* 0x000fca00078e0014 */
[----:B------:R-:W-:Y:S04]  /*2e860*/  STL.64 [R1+0x1998], R6 ;  /* 0x0019980601007387 */ /* 0x000fe80000100a00 */
[----:B---3--:R2:W-:Y:S04]  /*2e870*/  STL.64 [R1+0x1990], R4 ;  /* 0x0019900401007387 */ /* 0x0085e80000100a00 */
[----:B------:R-:W3:Y:S01]  /*2e880*/  LDL.LU R20, [R1+0x120] ;  /* 0x0001200001147983 */ /* 0x000ee20000300800 */
[----:B--2---:R-:W-:-:S15]  /*2e890*/  HMMA.1688.F32.TF32 R4, R8, R26, R16 ;  /* 0x0000001a0804723c */ /* 0x004fde0000081010 */
[----:B------:R-:W-:-:S04]  /*2e8a0*/  NOP ;  /* 0x0000000000007918 */ /* 0x000fc80000000000 */
[----:B------:R-:W-:Y:S04]  /*2e8b0*/  STL.64 [R1+0x160], R4 ;  /* 0x0001600401007387 */ /* 0x000fe80000100a00 */
[----:B------:R-:W-:Y:S04]  /*2e8c0*/  STL.64 [R1+0x168], R6 ;  /* 0x0001680601007387 */ /* 0x000fe80000100a00 */
[----:B------:R-:W3:Y:S04]  /*2e8d0*/  LDL.LU R21, [R1+0x124] ;  /* 0x0001240001157983 */ /* 0x000ee80000300800 */
[----:B------:R-:W2:Y:S04]  /*2e8e0*/  LDL.LU R22, [R1+0x128] ;  /* 0x0001280001167983 */ /* 0x000ea80000300800 */
[----:B------:R-:W2:Y:S04]  /*2e8f0*/  LDL.LU R23, [R1+0x12c] ;  /* 0x00012c0001177983 */ /* 0x000ea80000300800 */
[----:B--2---:R1:W-:Y:S04]  /*2e900*/  STL.64 [R1+0x1a80], R22 ;  /* 0x001a801601007387 */ /* 0x0043e80000100a00 */
[----:B---3--:R-:W-:Y:S04]  /*2e910*/  STL.64 [R1+0x1a78], R20 ;  /* 0x001a781401007387 */ /* 0x008fe80000100a00 */
[----:B-1----:R-:W2:Y:S04]  /*2e920*/  LDL.LU.64 R22, [R1+0x48] ;  /* 0x0000480001167983 */ /* 0x002ea80000300a00 */
[----:B--2---:R1:W-:Y:S04]  /*2e930*/  STL.64 [R1+0x1a98], R22 ;  /* 0x001a981601007387 */ /* 0x0043e80000100a00 */
[----:B------:R-:W2:Y:S04]  /*2e940*/  LDL.LU R16, [R1+0x130] ;  /* 0x0001300001107983 */ /* 0x000ea80000300800 */
[----:B------:R-:W2:Y:S04]  /*2e950*/  LDL.LU R17, [R1+0x134] ;  /* 0x0001340001117983 */ /* 0x000ea80000300800 */
[----:B------:R-:W3:Y:S04]  /*2e960*/  LDL.LU R18, [R1+0x138] ;  /* 0x0001380001127983 */ /* 0x000ee80000300800 */
[----:B------:R-:W3:Y:S04]  /*2e970*/  LDL.LU R19, [R1+0x13c] ;  /* 0x00013c0001137983 */ /* 0x000ee80000300800 */
[----:B-1----:R-:W4:Y:S04]  /*2e980*/  LDL.LU.64 R22, [R1+0x58] ;  /* 0x0000580001167983 */ /* 0x002f280000300a00 */
        /* <DEDUP_REMOVED lines=8> */
[----:B-1----:R-:W4:Y:S04]  /*2ea10*/  LDL.LU R16, [R1+0x150] ;  /* 0x0001500001107983 */ /* 0x002f280000300800 */
[----:B------:R-:W4:Y:S04]  /*2ea20*/  LDL.LU R17, [R1+0x154] ;  /* 0x0001540001117983 */ /* 0x000f280000300800 */
[----:B------:R-:W4:Y:S04]  /*2ea30*/  LDL.LU R18, [R1+0x158] ;  /* 0x0001580001127983 */ /* 0x000f280000300800 */
[----:B------:R-:W4:Y:S04]  /*2ea40*/  LDL.LU R19, [R1+0x15c] ;  /* 0x00015c0001137983 */ /* 0x000f280000300800 */
[----:B------:R1:W-:Y:S04]  /*2ea50*/  STL.64 [R1+0x1a38], R26 ;  /* 0x001a381a01007387 */ /* 0x0003e80000100a00 */
[----:B------:R-:W-:Y:S04]  /*2ea60*/  STL.64 [R1+0x1a30], R24 ;  /* 0x001a301801007387 */ /* 0x000fe80000100a00 */
[----:B-1----:R-:W2:Y:S04]  /*2ea70*/  LDL.LU.64 R26, [R1+0x38] ;  /* 0x00003800011a7983 */ /* 0x002ea80000300a00 */
[----:B------:R-:W3:Y:S04]  /*2ea80*/  LDL.LU R4, [R1+0x80] ;  /* 0x0000800001047983 */ /* 0x000ee80000300800 */
[----:B------:R-:W3:Y:S04]  /*2ea90*/  LDL.LU R5, [R1+0x84] ;  /* 0x0000840001057983 */ /* 0x000ee80000300800 */
[----:B------:R-:W2:Y:S04]  /*2eaa0*/  LDL.LU R6, [R1+0x88] ;  /* 0x0000880001067983 */ /* 0x000ea80000300800 */
[----:B------:R-:W2:Y:S01]  /*2eab0*/  LDL.LU R7, [R1+0x8c] ;  /* 0x00008c0001077983 */ /* 0x000ea20000300800 */
[----:B------:R-:W-:-:S03]  /*2eac0*/  IMAD.MOV.U32 R10, RZ, RZ, R29 ;  /* 0x000000ffff0a7224 */ /* 0x000fc600078e001d */
[----:B--2---:R1:W-:Y:S04]  /*2ead0*/  STL.64 [R1+0x19a8], R6 ;  /* 0x0019a80601007387 */ /* 0x0043e80000100a00 */
[----:B---3--:R-:W-:Y:S01]  /*2eae0*/  STL.64 [R1+0x19a0], R4 ;  /* 0x0019a00401007387 */ /* 0x008fe20000100a00 */
[----:B-1----:R-:W-:Y:S02]  /*2eaf0*/  IMAD.MOV.U32 R6, RZ, RZ, R14 ;  /* 0x000000ffff067224 */ /* 0x002fe400078e000e */
[----:B------:R-:W-:Y:S01]  /*2eb00*/  IMAD.MOV.U32 R7, RZ, RZ, R12 ;  /* 0x000000ffff077224 */ /* 0x000fe200078e000c */
[----:B------:R-:W4:Y:S04]  /*2eb10*/  LDL.LU R14, [R1+0x1ac4] ;  /* 0x001ac400010e7983 */ /* 0x000f280000300800 */
[----:B------:R-:W4:Y:S04]  /*2eb20*/  LDL.LU R12, [R1+0x1ac0] ;  /* 0x001ac000010c7983 */ /* 0x000f280000300800 */
[----:B------:R-:W2:Y:S04]  /*2eb30*/  LDL.LU R8, [R1+0x70] ;  /* 0x0000700001087983 */ /* 0x000ea80000300800 */
[----:B------:R-:W2:Y:S04]  /*2eb40*/  LDL.LU R9, [R1+0x74] ;  /* 0x0000740001097983 */ /* 0x000ea80000300800 */
[----:B------:R-:W3:Y:S04]  /*2eb50*/  LDL.LU R29, [R1+0x1abc] ;  /* 0x001abc00011d7983 */ /* 0x000ee80000300800 */
[----:B------:R-:W2:Y:S04]  /*2eb60*/  LDL.LU R11, [R1+0x7c] ;  /* 0x00007c00010b7983 */ /* 0x000ea80000300800 */
[----:B--2---:R-:W-:Y:S04]  /*2eb70*/  STL.64 [R1+0x19b8], R10 ;  /* 0x0019b80a01007387 */ /* 0x004fe80000100a00 */
[----:B------:R1:W-:Y:S04]  /*2eb80*/  STL.64 [R1+0x19b0], R8 ;  /* 0x0019b00801007387 */ /* 0x0003e80000100a00 */
[----:B-1----:R-:W2:Y:S04]  /*2eb90*/  LDL.LU R8, [R1+0x90] ;  /* 0x0000900001087983 */ /* 0x002ea80000300800 */
[----:B------:R-:W2:Y:S04]  /*2eba0*/  LDL.LU R9, [R1+0x94] ;  /* 0x0000940001097983 */ /* 0x000ea80000300800 */
[----:B------:R-:W2:Y:S01]  /*2ebb0*/  LDL.LU R10, [R1+0x98] ;  /* 0x00009800010a7983 */ /* 0x000ea20000300800 */
[----:B----4-:R-:W-:Y:S01]  /*2ebc0*/  HMMA.1688.F32.TF32 R16, R12, R22, R16 ;  /* 0x000000160c10723c */ /* 0x010fe20000081010 */
[----:B---3--:R-:W-:-:S02]  /*2ebd0*/  IMAD.MOV.U32 R11, RZ, RZ, R29 ;  /* 0x000000ffff0b7224 */ /* 0x008fc400078e001d */
[----:B------:R-:W3:Y:S01]  /*2ebe0*/  LDL.LU R29, [R1+0x1ab8] ;  /* 0x001ab800011d7983 */ /* 0x000ee20000300800 */
[----:B------:R-:W-:Y:S02]  /*2ebf0*/  IMAD.MOV.U32 R5, RZ, RZ, R22 ;  /* 0x000000ffff057224 */ /* 0x000fe400078e0016 */
[----:B------:R-:W-:Y:S01]  /*2ec00*/  IMAD.MOV.U32 R4, RZ, RZ, R23 ;  /* 0x000000ffff047224 */ /* 0x000fe200078e0017 */
[----:B--2---:R1:W-:Y:S04]  /*2ec10*/  STL.64 [R1+0x19c8], R10 ;  /* 0x0019c80a01007387 */ /* 0x0043e80000100a00 */
[----:B------:R-:W-:Y:S01]  /*2ec20*/  STL.64 [R1+0x19c0], R8 ;  /* 0x0019c00801007387 */ /* 0x000fe20000100a00 */
[----:B-1----:R-:W-:Y:S02]  /*2ec30*/  IMAD.MOV.U32 R10, RZ, RZ, R28 ;  /* 0x000000ffff0a7224 */ /* 0x002fe400078e001c */
[----:B------:R-:W-:Y:S01]  /*2ec40*/  IMAD.MOV.U32 R11, RZ, RZ, R3 ;  /* 0x000000ffff0b7224 */ /* 0x000fe200078e0003 */
[----:B------:R-:W2:Y:S04]  /*2ec50*/  LDL.LU R28, [R1+0x1ab4] ;  /* 0x001ab400011c7983 */ /* 0x000ea80000300800 */
[----:B------:R-:W4:Y:S04]  /*2ec60*/  LDL.LU R3, [R1+0x1ab0] ;  /* 0x001ab00001037983 */ /* 0x000f280000300800 */
        /* <DEDUP_REMOVED lines=16> */
[----:B---3--:R-:W-:Y:S11]  /*2ed70*/  HMMA.1688.F32.TF32 R20, R12, R10, R20 ;  /* 0x0000000a0c14723c */ /* 0x008ff60000081014 */
[----:B------:R1:W-:Y:S04]  /*2ed80*/  STL.64 [R1+0x130], R16 ;  /* 0x0001301001007387 */ /* 0x0003e80000100a00 */
[----:B------:R-:W-:Y:S04]  /*2ed90*/  STL.64 [R1+0x138], R18 ;  /* 0x0001381201007387 */ /* 0x000fe80000100a00 */
[----:B------:R2:W-:Y:S04]  /*2eda0*/  STL.64 [R1+0x19d8], R10 ;  /* 0x0019d80a01007387 */ /* 0x0005e80000100a00 */
[----:B------:R-:W-:Y:S04]  /*2edb0*/  STL.64 [R1+0x120], R20 ;  /* 0x0001201401007387 */ /* 0x000fe80000100a00 */
[----:B------:R-:W-:Y:S01]  /*2edc0*/  STL.64 [R1+0x128], R22 ;  /* 0x0001281601007387 */ /* 0x000fe20000100a00 */
[----:B-1----:R-:W-:-:S02]  /*2edd0*/  IMAD.MOV.U32 R17, RZ, RZ, R26 ;  /* 0x000000ffff117224 */ /* 0x002fc400078e001a */
[----:B------:R-:W-:Y:S02]  /*2ede0*/  IMAD.MOV.U32 R16, RZ, RZ, R27 ;  /* 0x000000ffff107224 */ /* 0x000fe400078e001b */
[----:B--2---:R-:W-:Y:S02]  /*2edf0*/  IMAD.MOV.U32 R10, RZ, RZ, R17 ;  /* 0x000000ffff0a7224 */ /* 0x004fe400078e0011 */
[----:B------:R-:W-:-:S05]  /*2ee00*/  IMAD.MOV.U32 R11, RZ, RZ, R16 ;  /* 0x000000ffff0b7224 */ /* 0x000fca00078e0010 */
        /* <DEDUP_REMOVED lines=40> */
[----:B-1----:R-:W2:Y:S01]  /*2f090*/  LDL.LU R4, [R1+0xb0] ;  /* 0x0000b00001047983 */ /* 0x002ea20000300800 */
[----:B------:R-:W-:-:S02]  /*2f0a0*/  IMAD.MOV.U32 R6, RZ, RZ, R28 ;  /* 0x000000ffff067224 */ /* 0x000fc400078e001c */
[----:B------:R-:W-:Y:S02]  /*2f0b0*/  IMAD.MOV.U32 R7, RZ, RZ, R29 ;  /* 0x000000ffff077224 */ /* 0x000fe400078e001d */
[----:B----4-:R-:W-:Y:S02]  /*2f0c0*/  IMAD.MOV.U32 R5, RZ, RZ, R3 ;  /* 0x000000ffff057224 */ /* 0x010fe400078e0003 */
[----:B------:R-:W4:Y:S04]  /*2f0d0*/  LDL.LU R3, [R1+0x1a64] ;  /* 0x001a640001037983 */ /* 0x000f280000300800 */
[----:B------:R-:W4:Y:S04]  /*2f0e0*/  LDL.LU R28, [R1+0x1a60] ;  /* 0x001a6000011c7983 */ /* 0x000f280000300800 */
[----:B------:R-:W4:Y:S04]  /*2f0f0*/  LDL.LU R29, [R1+0x1a5c] ;  /* 0x001a5c00011d7983 */ /* 0x000f280000300800 */
[----:B------:R-:W-:Y:S01]  /*2f100*/  STL.64 [R1+0x1a00], R6 ;  /* 0x001a000601007387 */ /* 0x000fe20000100a00 */
[----:B---3--:R-:W-:Y:S03]  /*2f110*/  HMMA.1688.F32.TF32 R16, R12, R22, R16 ;  /* 0x000000160c10723c */ /* 0x008fe60000081010 */
[----:B--2---:R1:W-:Y:S04]  /*2f120*/  STL.64 [R1+0x19f8], R4 ;  /* 0x0019f80401007387 */ /* 0x0043e80000100a00 */
[----:B-1----:R-:W2:Y:S04]  /*2f130*/  LDL.LU R4, [R1+0xc0] ;  /* 0x0000c00001047983 */ /* 0x002ea80000300800 */
[----:B------:R-:W2:Y:S04]  /*2f140*/  LDL.LU R5, [R1+0xc4] ;  /* 0x0000c40001057983 */ /* 0x000ea80000300800 */
[----:B------:R-:W3:Y:S04]  /*2f150*/  LDL.LU R6, [R1+0xc8] ;  /* 0x0000c80001067983 */ /* 0x000ee80000300800 */
[----:B------:R-:W3:Y:S01]  /*2f160*/  LDL.LU R7, [R1+0xcc] ;  /* 0x0000cc0001077983 */ /* 0x000ee20000300800 */
[----:B------:R-:W-:-:S03]  /*2f170*/  IMAD.MOV.U32 R8, RZ, RZ, R22 ;  /* 0x000000ffff087224 */ /* 0x000fc600078e0016 */
[----:B---3--:R-:W-:Y:S04]  /*2f180*/  STL.64 [R1+0x1a18], R6 ;  /* 0x001a180601007387 */ /* 0x008fe80000100a00 */
[----:B--2---:R1:W-:Y:S04]  /*2f190*/  STL.64 [R1+0x1a10], R4 ;  /* 0x001a100401007387 */ /* 0x0043e80000100a00 */
[----:B-1----:R-:W2:Y:S01]  /*2f1a0*/  LDL.LU R4, [R1+0xd0] ;  /* 0x0000d00001047983 */ /* 0x002ea20000300800 */
[----:B----4-:R-:W-:-:S03]  /*2f1b0*/  IMAD.MOV.U32 R5, RZ, RZ, R29 ;  /* 0x000000ffff057224 */ /* 0x010fc600078e001d */
[----:B------:R-:W3:Y:S04]  /*2f1c0*/  LDL.LU R29, [R1+0x1a58] ;  /* 0x001a5800011d7983 */ /* 0x000ee80000300800 */
[----:B------:R-:W-:Y:S04]  /*2f1d0*/  STL.64 [R1+0x100], R16 ;  /* 0x0001001001007387 */ /* 0x000fe80000100a00 */
[----:B------:R1:W-:Y:S01]  /*2f1e0*/  STL.64 [R1+0x108], R18 ;  /* 0x0001081201007387 */ /* 0x0003e20000100a00 */
[----:B------:R-:W-:Y:S02]  /*2f1f0*/  IMAD.MOV.U32 R7, RZ, RZ, R3 ;  /* 0x000000ffff077224 */ /* 0x000fe400078e0003 */
[----:B------:R-:W-:Y:S01]  /*2f200*/  IMAD.MOV.U32 R3, RZ, RZ, R23 ;  /* 0x000000ffff037224 */ /* 0x000fe200078e0017 */
[----:B-1----:R-:W4:Y:S04]  /*2f210*/  LDL.LU.64 R18, [R1+0x1a50] ;  /* 0x001a500001127983 */ /* 0x002f280000300a00 */
[----:B------:R-:W4:Y:S04]  /*2f220*/  LDL.LU.64 R16, [R1+0x1a48] ;  /* 0x001a480001107983 */ /* 0x000f280000300a00 */
[----:B------:R-:W2:Y:S02]  /*2f230*/  LDL.LU.64 R22, [R1+0x1a40] ;  /* 0x001a400001167983 */ /* 0x000ea40000300a00 */
[----:B--2---:R-:W-:-:S15]  /*2f240*/  HMMA.1688.F32.TF32 R24, R12, R22, R24 ;  /* 0x000000160c18723c */ /* 0x004fde0000081018 */
[----:B------:R-:W-:-:S04]  /*2f250*/  NOP ;  /* 0x0000000000007918 */ /* 0x000fc80000000000 */
[----:B------:R-:W-:Y:S04]  /*2f260*/  STL.64 [R1+0xf0], R24 ;  /* 0x0000f01801007387 */ /* 0x000fe80000100a00 */
[----:B------:R1:W-:Y:S04]  /*2f270*/  STL.64 [R1+0xf8], R26 ;  /* 0x0000f81a01007387 */ /* 0x0003e80000100a00 */
[----:B-1----:R-:W4:Y:S04]  /*2f280*/  LDL.LU.64 R26, [R1+0x1a38] ;  /* 0x001a3800011a7983 */ /* 0x002f280000300a00 */
[----:B------:R-:W2:Y:S01]  /*2f290*/  LDL.LU.64 R24, [R1+0x1a30] ;  /* 0x001a300001187983 */ /* 0x000ea20000300a00 */
[----:B------:R-:W-:Y:S01]  /*2f2a0*/  IMAD.MOV.U32 R6, RZ, RZ, R28 ;  /* 0x000000ffff067224 */ /* 0x000fe200078e001c */
[----:B----4-:R-:W-:Y:S02]  /*2f2b0*/  HMMA.1688.F32.TF32 R12, R12, R26, R16 ;  /* 0x0000001a0c0c723c */ /* 0x010fe40000081010 */
[----:B------:R-:W4:Y:S04]  /*2f2c0*/  LDL.LU.64 R18, [R1+0x1a28] ;  /* 0x001a280001127983 */ /* 0x000f280000300a00 */
[----:B------:R-:W4:-:S13]  /*2f2d0*/  LDL.LU.64 R16, [R1+0x1a20] ;  /* 0x001a200001107983 */ /* 0x000f1a0000300a00 */
[----:B------:R-:W-:Y:S04]  /*2f2e0*/  STL.64 [R1+0xe0], R12 ;  /* 0x0000e00c01007387 */ /* 0x000fe80000100a00 */
[----:B------:R1:W-:Y:S02]  /*2f2f0*/  STL.64 [R1+0xe8], R14 ;  /* 0x0000e80e01007387 */ /* 0x0003e40000100a00 */
[----:B-1----:R-:W-:Y:S02]  /*2f300*/  IMAD.MOV.U32 R14, RZ, RZ, R8 ;  /* 0x000000ffff0e7224 */ /* 0x002fe400078e0008 */
[----:B------:R-:W-:Y:S01]  /*2f310*/  IMAD.MOV.U32 R15, RZ, RZ, R3 ;  /* 0x000000ffff0f7224 */ /* 0x000fe200078e0003 */
[----:B----4-:R-:W-:Y:S01]  /*2f320*/  HMMA.1688.F32.TF32 R8, R16, R10, R4 ;  /* 0x0000000a1008723c */ /* 0x010fe20000081004 */
[----:B------:R-:W4:Y:S04]  /*2f330*/  LDL.LU.64 R6, [R1+0x1a18] ;  /* 0x001a180001067983 */ /* 0x000f280000300a00 */
[----:B------:R-:W4:-:S14]  /*2f340*/  LDL.LU.64 R4, [R1+0x1a10] ;  /* 0x001a100001047983 */ /* 0x000f1c0000300a00 */
[----:B------:R-:W-:Y:S01]  /*2f350*/  IMAD.MOV.U32 R28, RZ, RZ, R10 ;  /* 0x000000ffff1c7224 */ /* 0x000fe200078e000a */
[----:B------:R4:W-:Y:S01]  /*2f360*/  STL.64 [R1+0xd0], R8 ;  /* 0x0000d00801007387 */ /* 0x0009e20000100a00 */
[----:B------:R-:W-:-:S03]  /*2f370*/  IMAD.MOV.U32 R3, RZ, RZ, R11 ;  /* 0x000000ffff037224 */ /* 0x000fc600078e000b */
[----:B------:R-:W4:Y:S04]  /*2f380*/  LDL.LU.64 R10, [R1+0x1a08] ;  /* 0x001a0800010a7983 */ /* 0x000f280000300a00 */
[----:B------:R-:W-:Y:S04]  /*2f390*/  STL [R1+0x185c], R3 ;  /* 0x00185c0301007387 */ /* 0x000fe80000100800 */
        /* <DEDUP_REMOVED lines=10> */
[----:B------:R-:W-:Y:S01]  /*2f440*/  IMAD.MOV.U32 R3, RZ, RZ, R10 ;  /* 0x000000ffff037224 */ /* 0x000fe200078e000a */
[----:B------:R4:W-:Y:S01]  /*2f450*/  STL.64 [R1+0xb0], R8 ;  /* 0x0000b00801007387 */ /* 0x0009e20000100a00 */
[----:B------:R-:W-:-:S03]  /*2f460*/  IMAD.MOV.U32 R28, RZ, RZ, R11 ;  /* 0x000000ffff1c7224 */ /* 0x000fc600078e000b */
[----:B------:R-:W4:Y:S04]  /*2f470*/  LDL.LU.64 R10, [R1+0x19d8] ;  /* 0x0019d800010a7983 */ /* 0x000f280000300a00 */
[----:B------:R-:W-:Y:S04]  /*2f480*/  STL [R1+0x18a4], R28 ;  /* 0x0018a41c01007387 */ /* 0x000fe80000100800 */
        /* <DEDUP_REMOVED lines=22> */
[----:B------:R4:W-:Y:S02]  /*2f5f0*/  STL.64 [R1+0x88], R14 ;  /* 0x0000880e01007387 */ /* 0x0009e40000100a00 */
[C---:B----4-:R-:W-:Y:S02]  /*2f600*/  HMMA.1688.F32.TF32 R12, R16.reuse, R22, R8 ;  /* 0x00000016100c723c */ /* 0x050fe40000081008 */
[----:B------:R-:W-:Y:S04]  /*2f610*/  LDS R10, [R0+UR12+0x8a880] ;  /* 0x08a8800c000a7984 */ /* 0x000fe80008000800 */
[----:B------:R-:W1:Y:S04]  /*2f620*/  LDS R11, [R2+UR12+0x8a880] ;  /* 0x08a8800c020b7984 */ /* 0x000e680008000800 */
[----:B------:R-:W-:Y:S04]  /*2f630*/  LDS R8, [R0+UR12+0x8a080] ;  /* 0x08a0800c00087984 */ /* 0x000fe80008000800 */
[----:B------:R-:W4:Y:S04]  /*2f640*/  LDS R9, [R2+UR12+0x8a080] ;  /* 0x08a0800c02097984 */ /* 0x000f280008000800 */
[----:B---3--:R-:W-:Y:S04]  /*2f650*/  LDSM.16.M88.4 R20, [R29+UR13+0x10100] ;  /* 0x0101000d1d14783b */ /* 0x008fe80008000200 */
[----:B------:R-:W-:Y:S04]  /*2f660*/  STL.64 [R1+0x1790], R14 ;  /* 0x0017900e01007387 */ /* 0x000fe80000100a00 */
[----:B------:R-:W-:Y:S04]  /*2f670*/  STL.64 [R1+0x1788], R12 ;  /* 0x0017880c01007387 */ /* 0x000fe80000100a00 */
[----:B------:R-:W-:Y:S01]  /*2f680*/  LDSM.16.M88.4 R12, [R29+UR13+0x100] ;  /* 0x0001000d1d0c783b */ /* 0x000fe20008000200 */
[----:B--2---:R-:W-:Y:S03]  /*2f690*/  HMMA.1688.F32.TF32 R16, R16, R26, R4 ;  /* 0x0000001a1010723c */ /* 0x004fe60000081004 */
[----:B------:R-:W-:Y:S04]  /*2f6a0*/  LDS R4, [R0+UR12+0x8a000] ;  /* 0x08a0000c00047984 */ /* 0x000fe80008000800 */
[----:B------:R-:W-:Y:S04]  /*2f6b0*/  LDS R6, [R0+UR12+0x8a800] ;  /* 0x08a8000c00067984 */ /* 0x000fe80008000800 */
[----:B------:R-:W-:Y:S04]  /*2f6c0*/  LDS R5, [R2+UR12+0x8a000] ;  /* 0x08a0000c02057984 */ /* 0x000fe80008000800 */
[----:B------:R-:W-:Y:S04]  /*2f6d0*/  LDS R7, [R2+UR12+0x8a800] ;  /* 0x08a8000c02077984 */ /* 0x000fe80008000800 */
[----:B------:R-:W-:Y:S04]  /*2f6e0*/  STL.64 [R1+0x17a0], R18 ;  /* 0x0017a01201007387 */ /* 0x000fe80000100a00 */
[----:B------:R-:W-:Y:S04]  /*2f6f0*/  STL.64 [R1+0x1798], R16 ;  /* 0x0017981001007387 */ /* 0x000fe80000100a00 */
[----:B-1----:R-:W-:Y:S04]  /*2f700*/  STL.64 [R1+0x1920], R10 ;  /* 0x0019200a01007387 */ /* 0x002fe80000100a00 */
[----:B----4-:R-:W-:Y:S04]  /*2f710*/  STL.64 [R1+0x1918], R8 ;  /* 0x0019180801007387 */ /* 0x010fe80000100a00 */
[----:B------:R-:W1:Y:S04]  /*2f720*/  LDSM.16.M88.4 R8, [R29+UR13+0x8100] ;  /* 0x0081000d1d08783b */ /* 0x000e680008000200 */
[----:B------:R-:W2:Y:S04]  /*2f730*/  LDSM.16.M88.4 R16, [R29+UR13+0x18100] ;  /* 0x0181000d1d10783b */ /* 0x000ea80008000200 */
[----:B-1----:R1:W-:Y:S04]  /*2f740*/  STL.64 [R1+0x40], R8 ;  /* 0x0000400801007387 */ /* 0x0023e80000100a00 */
[----:B------:R-:W-:Y:S04]  /*2f750*/  STL.64 [R1+0x48], R10 ;  /* 0x0000480a01007387 */ /* 0x000fe80000100a00 */
[----:B------:R-:W-:Y:S04]  /*2f760*/  STL.64 [R1+0x30], R20 ;  /* 0x0000301401007387 */ /* 0x000fe80000100a00 */
[----:B------:R-:W-:Y:S04]  /*2f770*/  STL.64 [R1+0x38], R22 ;  /* 0x0000381601007387 */ /* 0x000fe80000100a00 */
[----:B------:R-:W3:Y:S04]  /*2f780*/  LDSM.16.M88.4 R20, [R29+UR13+0x28100] ;  /* 0x0281000d1d14783b */ /* 0x000ee80008000200 */
[----:B--2---:R-:W-:Y:S04]  /*2f790*/  STL.64 [R1+0x20], R16 ;  /* 0x0000201001007387 */ /* 0x004fe80000100a00 */
[----:B------:R-:W-:Y:S04]  /*2f7a0*/  STL.64 [R1+0x28], R18 ;  /* 0x0000281201007387 */ /* 0x000fe80000100a00 */
[----:B------:R-:W-:Y:S04]  /*2f7b0*/  STL.64 [R1+0x50], R12 ;  /* 0x0000500c01007387 */ /* 0x000fe80000100a00 */
[----:B------:R-:W-:Y:S01]  /*2f7c0*/  STL.64 [R1+0x58], R14 ;  /* 0x0000580e01007387 */ /* 0x000fe20000100a00 */
[----:B-1----:R-:W-:-:S02]  /*2f7d0*/  IMAD.MOV.U32 R9, RZ, RZ, R16 ;  /* 0x000000ffff097224 */ /* 0x002fc400078e0010 */
[----:B------:R-:W-:Y:S02]  /*2f7e0*/  IMAD.MOV.U32 R8, RZ, RZ, R17 ;  /* 0x000000ffff087224 */ /* 0x000fe400078e0011 */
[----:B------:R-:W-:Y:S04]  /*2f7f0*/  LDSM.16.M88.4 R16, [R29+UR13+0x20100] ;  /* 0x0201000d1d10783b */ /* 0x000fe80008000200 */
[----:B---3--:R-:W-:Y:S01]  /*2f800*/  STL.64 [R1], R20 ;  /* 0x0000001401007387 */ /* 0x008fe20000100a00 */
[----:B------:R-:W-:-:S03]  /*2f810*/  IMAD.MOV.U32 R3, RZ, RZ, R20 ;  /* 0x000000ffff037224 */ /* 0x000fc600078e0014 */
[----:B------:R-:W-:Y:S01]  /*2f820*/  STL.64 [R1+0x8], R22 ;  /* 0x0000081601007387 */ /* 0x000fe20000100a00 */
[----:B------:R-:W-:-:S03]  /*2f830*/  IMAD.MOV.U32 R28, RZ, RZ, R21 ;  /* 0x000000ffff1c7224 */ /* 0x000fc600078e0015 */
[----:B------:R-:W1:Y:S04]  /*2f840*/  LDSM.16.M88.4 R20, [R29+UR13+0x30100] ;  /* 0x0301000d1d14783b */ /* 0x000e680008000200 */
[----:B-1----:R1:W-:Y:S04]  /*2f850*/  STL [R1+0x171c], R22 ;  /* 0x00171c1601007387 */ /* 0x0023e80000100800 */
[----:B------:R-:W-:Y:S04]  /*2f860*/  STL.64 [R1+0x18], R18 ;  /* 0x0000181201007387 */ /* 0x000fe80000100a00 */
[----:B------:R2:W-:Y:S01]  /*2f870*/  STL [R1+0x1718], R23 ;  /* 0x0017181701007387 */ /* 0x0005e20000100800 */
[----:B-1----:R-:W-:-:S02]  /*2f880*/  IMAD.MOV.U32 R22, RZ, RZ, R25 ;  /* 0x000000ffff167224 */ /* 0x002fc400078e0019 */
[----:B--2---:R-:W-:Y:S02]  /*2f890*/  IMAD.MOV.U32 R23, RZ, RZ, R24 ;  /* 0x000000ffff177224 */ /* 0x004fe400078e0018 */
[----:B------:R-:W1:Y:S04]  /*2f8a0*/  LDSM.16.M88.4 R24, [R29+UR13+0x38100] ;  /* 0x0381000d1d18783b */ /* 0x000e680008000200 */
[----:B------:R2:W-:Y:S04]  /*2f8b0*/  STL.64 [R1+0x1938], R20 ;  /* 0x0019381401007387 */ /* 0x0005e80000100a00 */
[----:B--2---:R-:W2:Y:S04]  /*2f8c0*/  LDL.LU R20, [R1+0x250] ;  /* 0x0002500001147983 */ /* 0x004ea80000300800 */
[----:B------:R-:W2:Y:S04]  /*2f8d0*/  LDL.LU R21, [R1+0x254] ;  /* 0x0002540001157983 */ /* 0x000ea80000300800 */
[----:B-1----:R-:W-:Y:S04]  /*2f8e0*/  STL [R1+0x1734], R26 ;  /* 0x0017341a01007387 */ /* 0x002fe80000100800 */
[----:B------:R-:W-:Y:S04]  /*2f8f0*/  STL [R1+0x1730], R27 ;  /* 0x0017301b01007387 */ /* 0x000fe80000100800 */
[----:B------:R1:W-:Y:S04]  /*2f900*/  STL.64 [R1+0x1940], R24 ;  /* 0x0019401801007387 */ /* 0x0003e80000100a00 */
[----:B-1----:R-:W3:Y:S04]  /*2f910*/  LDL.LU R24, [R1+0x210] ;  /* 0x0002100001187983 */ /* 0x002ee80000300800 */
[----:B------:R-:W3:Y:S04]  /*2f920*/  LDL.LU R25, [R1+0x214] ;  /* 0x0002140001197983 */ /* 0x000ee80000300800 */
[----:B------:R-:W4:Y:S04]  /*2f930*/  LDL.LU R26, [R1+0x218] ;  /* 0x00021800011a7983 */ /* 0x000f280000300800 */
[----:B------:R-:W4:Y:S04]  /*2f940*/  LDL.LU R27, [R1+0x21c] ;  /* 0x00021c00011b7983 */ /* 0x000f280000300800 */
[----:B----4-:R-:W-:Y:S04]  /*2f950*/  STL.64 [R1+0x1950], R26 ;  /* 0x0019501a01007387 */ /* 0x010fe80000100a00 */
[----:B---3--:R1:W-:Y:S02]  /*2f960*/  STL.64 [R1+0x1948], R24 ;  /* 0x0019481801007387 */ /* 0x0083e40000100a00 */
[----:B-1----:R-:W-:-:S02]  /*2f970*/  IMAD.MOV.U32 R24, RZ, RZ, R9 ;  /* 0x000000ffff187224 */ /* 0x002fc400078e0009 */
[----:B------:R-:W-:Y:S02]  /*2f980*/  IMAD.MOV.U32 R25, RZ, RZ, R8 ;  /* 0x000000ffff197224 */ /* 0x000fe400078e0008 */
[----:B------:R-:W3:Y:S04]  /*2f990*/  LDL.LU R8, [R1+0x240] ;  /* 0x0002400001087983 */ /* 0x000ee80000300800 */
[----:B------:R-:W3:Y:S04]  /*2f9a0*/  LDL.LU R9, [R1+0x244] ;  /* 0x0002440001097983 */ /* 0x000ee80000300800 */
[----:B------:R-:W3:Y:S04]  /*2f9b0*/  LDL.LU R10, [R1+0x248] ;  /* 0x00024800010a7983 */ /* 0x000ee80000300800 */
[----:B------:R-:W3:Y:S04]  /*2f9c0*/  LDL.LU R11, [R1+0x24c] ;  /* 0x00024c00010b7983 */ /* 0x000ee80000300800 */
[----:B------:R1:W-:Y:S04]  /*2f9d0*/  STL.64 [R1+0x1968], R24 ;  /* 0x0019681801007387 */ /* 0x0003e80000100a00 */
[----:B-1----:R-:W4:Y:S01]  /*2f9e0*/  LDL.64 R24, [R1+0x30] ;  /* 0x0000300001187983 */ /* 0x002f220000100a00 */
[----:B--2---:R-:W-:Y:S01]  /*2f9f0*/  HMMA.1688.F32.TF32 R20, R4, R12, R20 ;  /* 0x0000000c0414723c */ /* 0x004fe20000081014 */
[----:B------:R-:W-:-:S02]  /*2fa00*/  IMAD.MOV.U32 R19, RZ, RZ, R12 ;  /* 0x000000ffff137224 */ /* 0x000fc400078e000c */
[----:B------:R-:W-:Y:S01]  /*2fa10*/  IMAD.MOV.U32 R18, RZ, RZ, R13 ;  /* 0x000000ffff127224 */ /* 0x000fe200078e000d */
[----:B----4-:R1:W-:Y:S04]  /*2fa20*/  STL.64 [R1+0x1980], R24 ;  /* 0x0019801801007387 */ /* 0x0103e80000100a00 */
[----:B-1----:R-:W3:Y:S04]  /*2fa30*/  LDL.64 R24, [R1+0x40] ;  /* 0x0000400001187983 */ /* 0x002ee80000100a00 */
[----:B------:R-:W-:Y:S07]  /*2fa40*/  STL [R1+0x1128], R29 ;  /* 0x0011281d01007387 */ /* 0x000fee0000100800 */
[----:B------:R-:W-:Y:S04]  /*2fa50*/  STL.64 [R1+0x250], R20 ;  /* 0x0002501401007387 */ /* 0x000fe80000100a00 */
[----:B------:R-:W-:Y:S04]  /*2fa60*/  STL.64 [R1+0x258], R22 ;  /* 0x0002581601007387 */ /* 0x000fe80000100a00 */
[----:B------:R-:W-:Y:S04]  /*2fa70*/  STL.64 [R1+0x1960], R18 ;  /* 0x0019601201007387 */ /* 0x000fe80000100a00 */
[----:B------:R1:W-:Y:S04]  /*2fa80*/  STL.64 [R1+0x1958], R16 ;  /* 0x0019581001007387 */ /* 0x0003e80000100a00 */
        /* <DEDUP_REMOVED lines=10> */
[----:B------:R-:W4:Y:S04]  /*2fb30*/  LDL.LU R20, [R1+0x200] ;  /* 0x0002000001147983 */ /* 0x000f280000300800 */
[----:B------:R-:W4:Y:S04]  /*2fb40*/  LDL.LU R21, [R1+0x204] ;  /* 0x0002040001157983 */ /* 0x000f280000300800 */
[----:B------:R-:W4:Y:S04]  /*2fb50*/  LDL.LU R22, [R1+0x208] ;  /* 0x0002080001167983 */ /* 0x000f280000300800 */
[----:B------:R-:W4:Y:S04]  /*2fb60*/  LDL.LU R23, [R1+0x20c] ;  /* 0x00020c0001177983 */ /* 0x000f280000300800 */
[----:B------:R-:W2:Y:S04]  /*2fb70*/  LDL.LU R12, [R1+0x160] ;  /* 0x00016000010c7983 */ /* 0x000ea80000300800 */
        /* <DEDUP_REMOVED lines=9> */
[----:B------:R-:W3:Y:S04]  /*2fc10*/  LDL.LU R28, [R1+0x1988] ;  /* 0x00198800011c7983 */ /* 0x000ee80000300800 */
[----:B------:R1:W-:Y:S04]  /*2fc20*/  STL.64 [R1+0x240], R8 ;  /* 0x0002400801007387 */ /* 0x0003e80000100a00 */
[----:B------:R2:W-:Y:S01]  /*2fc30*/  STL.64 [R1+0x248], R10 ;  /* 0x0002480a01007387 */ /* 0x0005e20000100a00 */
[----:B-1----:R-:W-:-:S02]  /*2fc40*/  IMAD.MOV.U32 R9, RZ, RZ, R24 ;  /* 0x000000ffff097224 */ /* 0x002fc400078e0018 */
[----:B------:R-:W-:Y:S02]  /*2fc50*/  IMAD.MOV.U32 R8, RZ, RZ, R25 ;  /* 0x000000ffff087224 */ /* 0x000fe400078e0019 */
        /* <DEDUP_REMOVED lines=10> */
[----:B--2---:R-:W-:Y:S02]  /*2fd00*/  HMMA.1688.F32.TF32 R24, R4, R24, R16 ;  /* 0x000000180418723c */ /* 0x004fe40000081010 */
[----:B------:R-:W2:Y:S04]  /*2fd10*/  LDL.LU.64 R18, [R1+0x1960] ;  /* 0x0019600001127983 */ /* 0x000ea80000300a00 */
[----:B------:R-:W2:-:S13]  /*2fd20*/  LDL.LU.64 R16, [R1+0x1958] ;  /* 0x0019580001107983 */ /* 0x000e9a0000300a00 */
[----:B------:R-:W-:Y:S04]  /*2fd30*/  STL.64 [R1+0x220], R24 ;  /* 0x0002201801007387 */ /* 0x000fe80000100a00 */
[----:B------:R1:W-:Y:S04]  /*2fd40*/  STL.64 [R1+0x228], R26 ;  /* 0x0002281a01007387 */ /* 0x0003e80000100a00 */
[----:B-1----:R-:W2:Y:S04]  /*2fd50*/  LDL.LU.64 R26, [R1+0x1950] ;  /* 0x00195000011a7983 */ /* 0x002ea80000300a00 */
[----:B------:R-:W2:Y:S02]  /*2fd60*/  LDL.LU.64 R24, [R1+0x1948] ;  /* 0x0019480001187983 */ /* 0x000ea40000300a00 */
[----:B--2---:R-:W-:-:S15]  /*2fd70*/  HMMA.1688.F32.TF32 R24, R4, R16, R24 ;  /* 0x000000100418723c */ /* 0x004fde0000081018 */
[----:B------:R-:W-:-:S04]  /*2fd80*/  NOP ;  /* 0x0000000000007918 */ /* 0x000fc80000000000 */
[----:B------:R1:W-:Y:S04]  /*2fd90*/  STL.64 [R1+0x210], R24 ;  /* 0x0002101801007387 */ /* 0x0003e80000100a00 */
[----:B------:R-:W-:Y:S04]  /*2fda0*/  STL.64 [R1+0x218], R26 ;  /* 0x0002181a01007387 */ /* 0x000fe80000100a00 */
[----:B-1----:R-:W2:Y:S04]  /*2fdb0*/  LDL.LU.64 R24, [R1+0x1940] ;  /* 0x0019400001187983 */ /* 0x002ea80000300a00 */
[----:B------:R1:W-:Y:S04]  /*2fdc0*/  STL.64 [R1+0x18c8], R16 ;  /* 0x0018c81001007387 */ /* 0x0003e80000100a00 */
[----:B-1----:R-:W2:Y:S01]  /*2fdd0*/  LDL.LU.64 R16, [R1+0x20] ;  /* 0x0000200001107983 */ /* 0x002ea20000300a00 */
[----:B----4-:R-:W-:Y:S03]  /*2fde0*/  HMMA.1688.F32.TF32 R20, R4, R12, R20 ;  /* 0x0000000c0414723c */ /* 0x010fe60000081014 */
[----:B--2---:R1:W-:Y:S02]  /*2fdf0*/  STL.64 [R1+0x18d0], R16 ;  /* 0x0018d01001007387 */ /* 0x0043e40000100a00 */
[----:B-1----:R-:W-:-:S02]  /*2fe00*/  IMAD.MOV.U32 R16, RZ, RZ, R11 ;  /* 0x000000ffff107224 */ /* 0x002fc400078e000b */
[----:B------:R-:W-:-:S05]  /*2fe10*/  IMAD.MOV.U32 R17, RZ, RZ, R10 ;  /* 0x000000ffff117224 */ /* 0x000fca00078e000a */
[----:B------:R1:W-:Y:S02]  /*2fe20*/  STL.64 [R1+0x18e8], R16 ;  /* 0x0018e81001007387 */ /* 0x0003e40000100a00 */
[----:B-1----:R-:W-:Y:S02]  /*2fe30*/  IMAD.MOV.U32 R17, RZ, RZ, R8 ;  /* 0x000000ffff117224 */ /* 0x002fe400078e0008 */
[----:B------:R-:W-:Y:S01]  /*2fe40*/  IMAD.MOV.U32 R16, RZ, RZ, R9 ;  /* 0x000000ffff107224 */ /* 0x000fe200078e0009 */
[----:B------:R-:W2:Y:S04]  /*2fe50*/  LDL.LU R8, [R1+0x1e0] ;  /* 0x0001e00001087983 */ /* 0x000ea80000300800 */
[----:B------:R-:W2:Y:S04]  /*2fe60*/  LDL.LU R9, [R1+0x1e4] ;  /* 0x0001e40001097983 */ /* 0x000ea80000300800 */
[----:B------:R-:W4:Y:S04]  /*2fe70*/  LDL.LU R10, [R1+0x1e8] ;  /* 0x0001e800010a7983 */ /* 0x000f280000300800 */
[----:B------:R-:W4:Y:S01]  /*2fe80*/  LDL.LU R11, [R1+0x1ec] ;  /* 0x0001ec00010b7983 */ /* 0x000f220000300800 */
[----:B------:R-:W-:-:S03]  /*2fe90*/  IMAD.MOV.U32 R26, RZ, RZ, R21 ;  /* 0x000000ffff1a7224 */ /* 0x000fc600078e0015 */
[----:B----4-:R-:W-:Y:S04]  /*2fea0*/  STL.64 [R1+0x1930], R10 ;  /* 0x0019300a01007387 */ /* 0x010fe80000100a00 */
[----:B--2---:R1:W-:Y:S04]  /*2feb0*/  STL.64 [R1+0x1928], R8 ;  /* 0x0019280801007387 */ /* 0x0043e80000100a00 */
[----:B-1----:R-:W2:Y:S04]  /*2fec0*/  LDL.LU R8, [R1+0x1f0] ;  /* 0x0001f00001087983 */ /* 0x002ea80000300800 */
[----:B------:R-:W2:Y:S04]  /*2fed0*/  LDL.LU R9, [R1+0x1f4] ;  /* 0x0001f40001097983 */ /* 0x000ea80000300800 */
[----:B------:R-:W2:Y:S04]  /*2fee0*/  LDL.LU R10, [R1+0x1f8] ;  /* 0x0001f800010a7983 */ /* 0x000ea80000300800 */
[----:B------:R-:W2:Y:S04]  /*2fef0*/  LDL.LU R11, [R1+0x1fc] ;  /* 0x0001fc00010b7983 */ /* 0x000ea80000300800 */
[----:B------:R-:W-:Y:S04]  /*2ff00*/  STL.64 [R1+0x1900], R16 ;  /* 0x0019001001007387 */ /* 0x000fe80000100a00 */
[----:B------:R1:W-:Y:S04]  /*2ff10*/  STL [R1+0x200], R20 ;  /* 0x0002001401007387 */ /* 0x0003e80000100800 */
[----:B------:R-:W-:Y:S04]  /*2ff20*/  STL [R1+0x20c], R23 ;  /* 0x00020c1701007387 */ /* 0x000fe80000100800 */
[----:B-1----:R-:W2:Y:S04]  /*2ff30*/  LDL.LU.64 R20, [R1+0x1938] ;  /* 0x0019380001147983 */ /* 0x002ea80000300a00 */
        /* <DEDUP_REMOVED lines=12> */
[----:B----4-:R-:W-:Y:S04]  /*30000*/  STL.64 [R1+0x18f8], R14 ;  /* 0x0018f80e01007387 */ /* 0x010fe80000100a00 */
[----:B--2---:R1:W-:Y:S04]  /*30010*/  STL.64 [R1+0x18f0], R12 ;  /* 0x0018f00c01007387 */ /* 0x0043e80000100a00 */
[----:B-1----:R-:W2:Y:S04]  /*30020*/  LDL.LU R12, [R1+0x1c0] ;  /* 0x0001c000010c7983 */ /* 0x002ea80000300800 */
        /* <DEDUP_REMOVED lines=10> */
[----:B------:R-:W-:Y:S04]  /*300d0*/  STL [R1+0x173c], R26 ;  /* 0x00173c1a01007387 */ /* 0x000fe80000100800 */
[----:B------:R-:W-:Y:S04]  /*300e0*/  STL [R1+0x1738], R27 ;  /* 0x0017381b01007387 */ /* 0x000fe80000100800 */
[----:B------:R-:W-:Y:S04]  /*300f0*/  STL.64 [R1+0x1f0], R8 ;  /* 0x0001f00801007387 */ /* 0x000fe80000100a00 */
[----:B------:R1:W-:Y:S04]  /*30100*/  STL.64 [R1+0x1f8], R10 ;  /* 0x0001f80a01007387 */ /* 0x0003e80000100a00 */
[----:B-1----:R-:W4:Y:S04]  /*30110*/  LDL.LU.64 R10, [R1+0x1930] ;  /* 0x00193000010a7983 */ /* 0x002f280000300a00 */
[----:B------:R-:W4:Y:S01]  /*30120*/  LDL.LU.64 R8, [R1+0x1928] ;  /* 0x0019280001087983 */ /* 0x000f220000300a00 */
[----:B------:R-:W-:-:S02]  /*30130*/  IMAD.MOV.U32 R16, RZ, RZ, R19 ;  /* 0x000000ffff107224 */ /* 0x000fc400078e0013 */
[----:B------:R-:W-:Y:S01]  /*30140*/  IMAD.MOV.U32 R17, RZ, RZ, R18 ;  /* 0x000000ffff117224 */ /* 0x000fe200078e0012 */
[----:B----4-:R-:W-:Y:S01]  /*30150*/  HMMA.1688.F32.TF32 R4, R4, R24, R8 ;  /* 0x000000180404723c */ /* 0x010fe20000081008 */
[----:B------:R-:W2:Y:S04]  /*30160*/  LDL.LU.64 R10, [R1+0x1920] ;  /* 0x00192000010a7983 */ /* 0x000ea80000300a00 */
[----:B------:R-:W2:-:S14]  /*30170*/  LDL.LU.64 R8, [R1+0x1918] ;  /* 0x0019180001087983 */ /* 0x000e9c0000300a00 */
[----:B------:R1:W-:Y:S04]  /*30180*/  STL.64 [R1+0x1e0], R4 ;  /* 0x0001e00401007387 */ /* 0x0003e80000100a00 */
[----:B------:R4:W-:Y:S04]  /*30190*/  STL.64 [R1+0x1e8], R6 ;  /* 0x0001e80601007387 */ /* 0x0009e80000100a00 */
[----:B-1----:R-:W3:Y:S04]  /*301a0*/  LDL.LU R4, [R1+0x1a0] ;  /* 0x0001a00001047983 */ /* 0x002ee80000300800 */
[----:B------:R-:W3:Y:S04]  /*301b0*/  LDL.LU R5, [R1+0x1a4] ;  /* 0x0001a40001057983 */ /* 0x000ee80000300800 */
[----:B----4-:R-:W3:Y:S04]  /*301c0*/  LDL.LU R6, [R1+0x1a8] ;  /* 0x0001a80001067983 */ /* 0x010ee80000300800 */
[----:B------:R-:W3:Y:S04]  /*301d0*/  LDL.LU R7, [R1+0x1ac] ;  /* 0x0001ac0001077983 */ /* 0x000ee80000300800 */
        /* <DEDUP_REMOVED lines=24> */
[----:B------:R-:W-:Y:S04]  /*30360*/  STL.64 [R1+0x1b8], R18 ;  /* 0x0001b81201007387 */ /* 0x000fe80000100a00 */
[----:B-1----:R-:W3:Y:S02]  /*30370*/  LDL.LU.64 R16, [R1+0x18d0] ;  /* 0x0018d00001107983 */ /* 0x002ee40000300a00 */
[----:B---3--:R-:W-:-:S15]  /*30380*/  HMMA.1688.F32.TF32 R4, R8, R16, R4 ;  /* 0x000000100804723c */ /* 0x008fde0000081004 */
[----:B------:R-:W-:-:S04]  /*30390*/  NOP ;  /* 0x0000000000007918 */ /* 0x000fc80000000000 */
[----:B------:R1:W-:Y:S04]  /*303a0*/  STL.64 [R1+0x1a0], R4 ;  /* 0x0001a00401007387 */ /* 0x0003e80000100a00 */
[----:B------:R-:W-:Y:S04]  /*303b0*/  STL.64 [R1+0x1a8], R6 ;  /* 0x0001a80601007387 */ /* 0x000fe80000100a00 */
[----:B------:R-:W-:Y:S04]  /*303c0*/  LDS R6, [R0+UR12+0x8a900] ;  /* 0x08a9000c00067984 */ /* 0x000fe80008000800 */
[----:B------:R-:W-:Y:S01]  /*303d0*/  LDS R7, [R2+UR12+0x8a900] ;  /* 0x08a9000c02077984 */ /* 0x000fe20008000800 */
[----:B-1----:R-:W-:-:S02]  /*303e0*/  IMAD.MOV.U32 R5, RZ, RZ, R16 ;  /* 0x000000ffff057224 */ /* 0x002fc400078e0010 */
[----:B------:R-:W-:Y:S02]  /*303f0*/  IMAD.MOV.U32 R4, RZ, RZ, R17 ;  /* 0x000000ffff047224 */ /* 0x000fe400078e0011 */
[----:B------:R-:W2:Y:S02]  /*30400*/  LDL.LU.64 R16, [R1+0x18c8] ;  /* 0x0018c80001107983 */ /* 0x000ea40000300a00 */
[----:B--2---:R-:W-:-:S15]  /*30410*/  HMMA.1688.F32.TF32 R12, R8, R16, R12 ;  /* 0x00000010080c723c */ /* 0x004fde000008100c */
[----:B------:R-:W-:-:S04]  /*30420*/  NOP ;  /* 0x0000000000007918 */ /* 0x000fc80000000000 */
[----:B------:R1:W-:Y:S04]  /*30430*/  STL.64 [R1+0x190], R12 ;  /* 0x0001900c01007387 */ /* 0x0003e80000100a00 */
[----:B------:R-:W-:Y:S04]  /*30440*/  STL [R1+0x198], R14 ;  /* 0x0001980e01007387 */ /* 0x000fe80000100800 */
[----:B-1----:R-:W4:Y:S01]  /*30450*/  LDL.LU.64 R12, [R1+0x18c0] ;  /* 0x0018c000010c7983 */ /* 0x002f220000300a00 */
[----:B------:R-:W-:-:S03]  /*30460*/  IMAD.MOV.U32 R23, RZ, RZ, R15 ;  /* 0x000000ffff177224 */ /* 0x000fc600078e000f */
[----:B------:R1:W-:Y:S04]  /*30470*/  STL.64 [R1+0x1870], R16 ;  /* 0x0018701001007387 */ /* 0x0003e80000100a00 */
[----:B-1----:R-:W2:Y:S04]  /*30480*/  LDL.LU R16, [R1+0x170] ;  /* 0x0001700001107983 */ /* 0x002ea80000300800 */
[----:B------:R-:W2:Y:S04]  /*30490*/  LDL.LU R17, [R1+0x174] ;  /* 0x0001740001117983 */ /* 0x000ea80000300800 */
[----:B------:R-:W2:Y:S04]  /*304a0*/  LDL.LU R18, [R1+0x178] ;  /* 0x0001780001127983 */ /* 0x000ea80000300800 */
[----:B------:R-:W2:Y:S01]  /*304b0*/  LDL.LU R19, [R1+0x17c] ;  /* 0x00017c0001137983 */ /* 0x000ea20000300800 */
[----:B----4-:R-:W-:Y:S03]  /*304c0*/  HMMA.1688.F32.TF32 R12, R8, R12, R24 ;  /* 0x0000000c080c723c */ /* 0x010fe60000081018 */
        /* <DEDUP_REMOVED lines=8> */
[----:B------:R-:W-:Y:S04]  /*30550*/  STL.64 [R1+0x178], R18 ;  /* 0x0001781201007387 */ /* 0x000fe80000100a00 */
        /* <DEDUP_REMOVED lines=171> */
[----:B------:R-:W-:Y:S01]  /*31010*/  IMAD.MOV.U32 R28, RZ, RZ, R13 ;  /* 0x000000ffff1c7224 */ /* 0x000fe200078e000d */
[----:B------:R1:W-:Y:S04]  /*31020*/  STL [R1+0xd0], R12 ;  /* 0x0000d00c01007387 */ /* 0x0003e80000100800 */
[----:B-1----:R-:W2:Y:S01]  /*31030*/  LDL.LU.64 R12, [R1+0x1800] ;  /* 0x00180000010c7983 */ /* 0x002ea20000300a00 */
[----:B------:R-:W-:Y:S02]  /*31040*/  IMAD.MOV.U32 R5, RZ, RZ, R3 ;  /* 0x000000ffff057224 */ /* 0x000fe400078e0003 */
[----:B------:R-:W-:Y:S02]  /*31050*/  IMAD.MOV.U32 R29, RZ, RZ, R14 ;  /* 0x000000ffff1d7224 */ /* 0x000fe400078e000e */
[----:B------:R-:W-:-:S05]  /*31060*/  IMAD.MOV.U32 R3, RZ, RZ, R15 ;  /* 0x000000ffff037224 */ /* 0x000fca00078e000f */
[----:B------:R-:W-:Y:S04]  /*31070*/  STL [R1+0x160c], R3 ;  /* 0x00160c0301007387 */ /* 0x000fe80000100800 */
        /* <DEDUP_REMOVED lines=11> */
[----:B------:R-:W-:Y:S01]  /*31130*/  IMAD.MOV.U32 R3, RZ, RZ, R13 ;  /* 0x000000ffff037224 */ /* 0x000fe200078e000d */
[----:B------:R1:W-:Y:S04]  /*31140*/  STL [R1+0xb0], R12 ;  /* 0x0000b00c01007387 */ /* 0x0003e80000100800 */
[----:B-1----:R-:W2:Y:S01]  /*31150*/  LDL.LU.64 R12, [R1+0x17d0] ;  /* 0x0017d000010c7983 */ /* 0x002ea20000300a00 */
[----:B------:R-:W-:Y:S02]  /*31160*/  IMAD.MOV.U32 R29, RZ, RZ, R14 ;  /* 0x000000ffff1d7224 */ /* 0x000fe400078e000e */
[----:B------:R-:W-:-:S05]  /*31170*/  IMAD.MOV.U32 R28, RZ, RZ, R15 ;  /* 0x000000ffff1c7224 */ /* 0x000fca00078e000f */
[----:B------:R-:W-:Y:S04]  /*31180*/  STL [R1+0x1658], R28 ;  /* 0x0016581c01007387 */ /* 0x000fe80000100800 */
        /* <DEDUP_REMOVED lines=12> */
[----:B------:R-:W-:Y:S01]  /*31250*/  IMAD.MOV.U32 R28, RZ, RZ, R19 ;  /* 0x000000ffff1c7224 */ /* 0x000fe200078e0013 */
[----:B------:R-:W-:Y:S04]  /*31260*/  STL.64 [R1+0x90], R16 ;  /* 0x0000901001007387 */ /* 0x000fe80000100a00 */
[----:B------:R1:W-:Y:S04]  /*31270*/  STL [R1+0x98], R18 ;  /* 0x0000981201007387 */ /* 0x0003e80000100800 */
[----:B-1----:R-:W3:Y:S04]  /*31280*/  LDL.LU.64 R18, [R1+0x17a0] ;  /* 0x0017a00001127983 */ /* 0x002ee80000300a00 */
[----:B------:R-:W3:Y:S04]  /*31290*/  LDL.LU.64 R16, [R1+0x1798] ;  /* 0x0017980001107983 */ /* 0x000ee80000300a00 */
[----:B------:R-:W-:Y:S01]  /*312a0*/  STL [R1+0x165c], R28 ;  /* 0x00165c1c01007387 */ /* 0x000fe20000100800 */
[----:B--2---:R-:W-:Y:S03]  /*312b0*/  HMMA.1688.F32.TF32 R4, R8, R4, R12 ;  /* 0x000000040804723c */ /* 0x004fe6000008100c */
[----:B------:R-:W2:Y:S04]  /*312c0*/  LDL.LU.64 R14, [R1+0x1790] ;  /* 0x00179000010e7983 */ /* 0x000ea80000300a00 */
[----:B------:R-:W2:-:S12]  /*312d0*/  LDL.LU.64 R12, [R1+0x1788] ;  /* 0x00178800010c7983 */ /* 0x000e980000300a00 */
[----:B------:R-:W-:Y:S04]  /*312e0*/  STL.64 [R1+0x80], R4 ;  /* 0x0000800401007387 */ /* 0x000fe80000100a00 */
[----:B------:R2:W-:Y:S01]  /*312f0*/  STL [R1+0x88], R6 ;  /* 0x0000880601007387 */ /* 0x0005e20000100800 */
[----:B------:R-:W-:-:S05]  /*31300*/  IMAD.MOV.U32 R29, RZ, RZ, R7 ;  /* 0x000000ffff1d7224 */ /* 0x000fca00078e0007 */
[----:B------:R-:W-:Y:S01]  /*31310*/  STL [R1+0x16f0], R29 ;  /* 0x0016f01d01007387 */ /* 0x000fe20000100800 */
[----:B--2---:R-:W-:Y:S03]  /*31320*/  HMMA.1688.F32.TF32 R4, R8, R20, R12 ;  /* 0x000000140804723c */ /* 0x004fe6000008100c */
[----:B------:R-:W-:Y:S04]  /*31330*/  LDS R14, [R0+UR12+0x8b900] ;  /* 0x08b9000c000e7984 */ /* 0x000fe80008000800 */
[----:B------:R-:W-:Y:S04]  /*31340*/  LDS R15, [R2+UR12+0x8b900] ;  /* 0x08b9000c020f7984 */ /* 0x000fe80008000800 */
[----:B------:R-:W-:Y:S04]  /*31350*/  LDS R12, [R0+UR12+0x8b100] ;  /* 0x08b1000c000c7984 */ /* 0x000fe80008000800 */
[----:B------:R-:W-:Y:S04]  /*31360*/  LDS R13, [R2+UR12+0x8b100] ;  /* 0x08b1000c020d7984 */ /* 0x000fe80008000800 */
[----:B------:R-:W-:Y:S04]  /*31370*/  STL.64 [R1+0x70], R4 ;  /* 0x0000700401007387 */ /* 0x000fe80000100a00 */
[----:B------:R3:W-:Y:S01]  /*31380*/  STL [R1+0x7c], R7 ;  /* 0x00007c0701007387 */ /* 0x0007e20000100800 */
[----:B------:R-:W-:-:S02]  /*31390*/  IMAD.MOV.U32 R28, RZ, RZ, R6 ;  /* 0x000000ffff1c7224 */ /* 0x000fc400078e0006 */
[----:B---3--:R-:W-:Y:S01]  /*313a0*/  HMMA.1688.F32.TF32 R4, R8, R24, R16 ;  /* 0x000000180804723c */ /* 0x008fe20000081010 */
[----:B------:R-:W-:Y:S04]  /*313b0*/  LDS R10, [R0+UR12+0x8b880] ;  /* 0x08b8800c000a7984 */ /* 0x000fe80008000800 */
[----:B------:R-:W1:Y:S04]  /*313c0*/  LDS R11, [R2+UR12+0x8b880] ;  /* 0x08b8800c020b7984 */ /* 0x000e680008000800 */
[----:B------:R-:W-:Y:S04]  /*313d0*/  LDS R8, [R0+UR12+0x8b080] ;  /* 0x08b0800c00087984 */ /* 0x000fe80008000800 */
[----:B------:R-:W2:Y:S04]  /*313e0*/  LDS R9, [R2+UR12+0x8b080] ;  /* 0x08b0800c02097984 */ /* 0x000ea80008000800 */
[----:B------:R-:W-:Y:S04]  /*313f0*/  STL [R1+0x1680], R28 ;  /* 0x0016801c01007387 */ /* 0x000fe80000100800 */
[----:B------:R-:W-:Y:S04]  /*31400*/  LDS R18, [R0+UR12+0x8b980] ;  /* 0x08b9800c00127984 */ /* 0x000fe80008000800 */
[----:B------:R-:W3:Y:S04]  /*31410*/  LDS R19, [R2+UR12+0x8b980] ;  /* 0x08b9800c02137984 */ /* 0x000ee80008000800 */
[----:B------:R-:W-:Y:S04]  /*31420*/  LDS R16, [R0+UR12+0x8b180] ;  /* 0x08b1800c00107984 */ /* 0x000fe80008000800 */
[----:B------:R-:W3:Y:S04]  /*31430*/  LDS R17, [R2+UR12+0x8b180] ;  /* 0x08b1800c02117984 */ /* 0x000ee80008000800 */
[----:B------:R-:W-:Y:S04]  /*31440*/  STL.64 [R1+0x60], R4 ;  /* 0x0000600401007387 */ /* 0x000fe80000100a00 */
[----:B------:R-:W-:Y:S04]  /*31450*/  STL [R1+0x6c], R7 ;  /* 0x00006c0701007387 */ /* 0x000fe80000100800 */
[----:B----4-:R-:W-:Y:S01]  /*31460*/  STL.64 [R1+0x1768], R26 ;  /* 0x0017681a01007387 */ /* 0x010fe20000100a00 */
[----:B------:R-:W-:-:S03]  /*31470*/  IMAD.MOV.U32 R29, RZ, RZ, R6 ;  /* 0x000000ffff1d7224 */ /* 0x000fc600078e0006 */
[----:B------:R-:W-:Y:S04]  /*31480*/  LDS R4, [R0+UR12+0x8b000] ;  /* 0x08b0000c00047984 */ /* 0x000fe80008000800 */
[----:B------:R-:W-:Y:S04]  /*31490*/  LDS R6, [R0+UR12+0x8b800] ;  /* 0x08b8000c00067984 */ /* 0x000fe80008000800 */
[----:B------:R-:W-:Y:S04]  /*314a0*/  LDS R5, [R2+UR12+0x8b000] ;  /* 0x08b0000c02057984 */ /* 0x000fe80008000800 */
[----:B------:R-:W4:Y:S04]  /*314b0*/  LDS R7, [R2+UR12+0x8b800] ;  /* 0x08b8000c02077984 */ /* 0x000f280008000800 */
[----:B-1----:R-:W-:Y:S04]  /*314c0*/  STL.64 [R1+0x1700], R10 ;  /* 0x0017000a01007387 */ /* 0x002fe80000100a00 */
[----:B--2---:R-:W-:Y:S04]  /*314d0*/  STL.64 [R1+0x16f8], R8 ;  /* 0x0016f80801007387 */ /* 0x004fe80000100a00 */
[----:B------:R1:W-:Y:S04]  /*314e0*/  STL.64 [R1+0x1668], R14 ;  /* 0x0016680e01007387 */ /* 0x0003e80000100a00 */
[----:B------:R-:W-:Y:S04]  /*314f0*/  STL.64 [R1+0x1660], R12 ;  /* 0x0016600c01007387 */ /* 0x000fe80000100a00 */
[----:B-1----:R-:W2:Y:S04]  /*31500*/  LDL R14, [R1+0x38] ;  /* 0x00003800010e7983 */ /* 0x002ea80000100800 */
[----:B------:R-:W2:Y:S04]  /*31510*/  LDL R15, [R1+0x3c] ;  /* 0x00003c00010f7983 */ /* 0x000ea80000100800 */
[----:B--2---:R1:W-:Y:S04]  /*31520*/  STL.64 [R1+0x1780], R14 ;  /* 0x0017800e01007387 */ /* 0x0043e80000100a00 */
[----:B-1----:R-:W4:Y:S04]  /*31530*/  LDL.64 R14, [R1+0x58] ;  /* 0x00005800010e7983 */ /* 0x002f280000100a00 */
[----:B------:R-:W2:Y:S04]  /*31540*/  LDL.LU R8, [R1+0x240] ;  /* 0x0002400001087983 */ /* 0x000ea80000300800 */
[----:B------:R-:W2:Y:S04]  /*31550*/  LDL.LU R9, [R1+0x244] ;  /* 0x0002440001097983 */ /* 0x000ea80000300800 */
[----:B------:R-:W2:Y:S04]  /*31560*/  LDL.LU R10, [R1+0x248] ;  /* 0x00024800010a7983 */ /* 0x000ea80000300800 */
[----:B------:R-:W2:Y:S04]  /*31570*/  LDL.LU R11, [R1+0x24c] ;  /* 0x00024c00010b7983 */ /* 0x000ea80000300800 */
[----:B--2---:R-:W-:Y:S04]  /*31580*/  STL.64 [R1+0x1778], R10 ;  /* 0x0017780a01007387 */ /* 0x004fe80000100a00 */
[----:B------:R1:W-:Y:S04]  /*31590*/  STL.64 [R1+0x1770], R8 ;  /* 0x0017700801007387 */ /* 0x0003e80000100a00 */
[----:B-1----:R-:W4:Y:S04]  /*315a0*/  LDL.LU R8, [R1+0x250] ;  /* 0x0002500001087983 */ /* 0x002f280000300800 */
[----:B------:R-:W4:Y:S04]  /*315b0*/  LDL.LU R9, [R1+0x254] ;  /* 0x0002540001097983 */ /* 0x000f280000300800 */
[----:B------:R-:W4:Y:S04]  /*315c0*/  LDL.LU R10, [R1+0x258] ;  /* 0x00025800010a7983 */ /* 0x000f280000300800 */
[----:B------:R-:W4:Y:S04]  /*315d0*/  LDL.LU R11, [R1+0x25c] ;  /* 0x00025c00010b7983 */ /* 0x000f280000300800 */
[----:B------:R-:W2:Y:S04]  /*315e0*/  LDL.64 R26, [R1+0x48] ;  /* 0x00004800011a7983 */ /* 0x000ea80000100a00 */
[----:B------:R-:W-:Y:S04]  /*315f0*/  STL [R1+0x1684], R0 ;  /* 0x0016840001007387 */ /* 0x000fe80000100800 */
[----:B---3--:R1:W-:Y:S04]  /*31600*/  STL.64 [R1+0x15c8], R18 ;  /* 0x0015c81201007387 */ /* 0x0083e80000100a00 */
[----:B------:R-:W-:Y:S04]  /*31610*/  STL.64 [R1+0x15c0], R16 ;  /* 0x0015c01001007387 */ /* 0x000fe80000100a00 */
[----:B-1----:R-:W3:Y:S04]  /*31620*/  LDL.LU.64 R18, [R1+0x18] ;  /* 0x0000180001127983 */ /* 0x002ee80000300a00 */
[----:B---3--:R1:W-:Y:S04]  /*31630*/  STL.64 [R1+0x1748], R18 ;  /* 0x0017481201007387 */ /* 0x0083e80000100a00 */
[----:B-1----:R-:W3:Y:S04]  /*31640*/  LDL R18, [R1+0x28] ;  /* 0x0000280001127983 */ /* 0x002ee80000100800 */
[----:B------:R-:W3:Y:S01]  /*31650*/  LDL R19, [R1+0x2c] ;  /* 0x00002c0001137983 */ /* 0x000ee20000100800 */
[----:B----4-:R-:W-:Y:S01]  /*31660*/  HMMA.1688.F32.TF32 R8, R4, R14, R8 ;  /* 0x0000000e0408723c */ /* 0x010fe20000081008 */
[----:B------:R-:W-:-:S02]  /*31670*/  IMAD.MOV.U32 R22, RZ, RZ, R14 ;  /* 0x000000ffff167224 */ /* 0x000fc400078e000e */
[----:B------:R-:W-:-:S15]  /*31680*/  IMAD.MOV.U32 R13, RZ, RZ, R15 ;  /* 0x000000ffff0d7224 */ /* 0x000fde00078e000f */
[----:B------:R-:W-:Y:S01]  /*31690*/  NOP ;  /* 0x0000000000007918 */ /* 0x000fe20000000000 */
[----:B------:R-:W-:Y:S02]  /*316a0*/  IMAD.MOV.U32 R20, RZ, RZ, R11 ;  /* 0x000000ffff147224 */ /* 0x000fe400078e000b */
[----:B------:R-:W-:Y:S01]  /*316b0*/  IMAD.MOV.U32 R21, RZ, RZ, R10 ;  /* 0x000000ffff157224 */ /* 0x000fe200078e000a */
[----:B---3--:R1:W-:Y:S04]  /*316c0*/  STL.64 [R1+0x1760], R18 ;  /* 0x0017601201007387 */ /* 0x0083e80000100a00 */
[----:B------:R-:W3:Y:S04]  /*316d0*/  LDL.LU R16, [R1+0x230] ;  /* 0x0002300001107983 */ /* 0x000ee80000300800 */
[----:B------:R-:W3:Y:S04]  /*316e0*/  LDL.LU R17, [R1+0x234] ;  /* 0x0002340001117983 */ /* 0x000ee80000300800 */
[----:B-1----:R-:W3:Y:S04]  /*316f0*/  LDL.LU R18, [R1+0x238] ;  /* 0x0002380001127983 */ /* 0x002ee80000300800 */
[----:B------:R-:W3:Y:S04]  /*31700*/  LDL.LU R19, [R1+0x23c] ;  /* 0x00023c0001137983 */ /* 0x000ee80000300800 */
[----:B------:R-:W3:Y:S04]  /*31710*/  LDL.LU.64 R14, [R1+0x1780] ;  /* 0x00178000010e7983 */ /* 0x000ee80000300a00 */
[----:B------:R1:W-:Y:S04]  /*31720*/  STL.64 [R1+0x350], R8 ;  /* 0x0003500801007387 */ /* 0x0003e80000100a00 */
[----:B------:R-:W2:Y:S04]  /*31730*/  LDL.LU.64 R10, [R1+0x1778] ;  /* 0x00177800010a7983 */ /* 0x000ea80000300a00 */
[----:B-1----:R-:W2:Y:S04]  /*31740*/  LDL.LU.64 R8, [R1+0x1770] ;  /* 0x0017700001087983 */ /* 0x002ea80000300a00 */
[----:B------:R-:W-:Y:S04]  /*31750*/  STL [R1+0x1524], R20 ;  /* 0x0015241401007387 */ /* 0x000fe80000100800 */
[----:B------:R-:W-:Y:S04]  /*31760*/  STL [R1+0x1520], R21 ;  /* 0x0015201501007387 */ /* 0x000fe80000100800 */
[----:B------:R1:W-:Y:S04]  /*31770*/  STL.64 [R1+0x1728], R22 ;  /* 0x0017281601007387 */ /* 0x0003e80000100a00 */
[----:B-1----:R-:W4:Y:S04]  /*31780*/  LDL.64 R22, [R1+0x8] ;  /* 0x0000080001167983 */ /* 0x002f280000100a00 */
[----:B----4-:R1:W-:Y:S04]  /*31790*/  STL.64 [R1+0x1740], R22 ;  /* 0x0017401601007387 */ /* 0x0103e80000100a00 */
[----:B------:R-:W4:Y:S04]  /*317a0*/  LDL.LU R20, [R1+0x210] ;  /* 0x0002100001147983 */ /* 0x000f280000300800 */
[----:B------:R-:W4:Y:S04]  /*317b0*/  LDL.LU R21, [R1+0x214] ;  /* 0x0002140001157983 */ /* 0x000f280000300800 */
[----:B-1----:R-:W4:Y:S04]  /*317c0*/  LDL.LU R22, [R1+0x218] ;  /* 0x0002180001167983 */ /* 0x002f280000300800 */
[----:B------:R-:W4:Y:S01]  /*317d0*/  LDL.LU R23, [R1+0x21c] ;  /* 0x00021c0001177983 */ /* 0x000f220000300800 */
[C---:B--2---:R-:W-:Y:S08]  /*317e0*/  HMMA.1688.F32.TF32 R8, R4.reuse, R26, R8 ;  /* 0x0000001a0408723c */ /* 0x044ff00000081008 */
[----:B---3--:R-:W-:-:S15]  /*317f0*/  HMMA.1688.F32.TF32 R16, R4, R14, R16 ;  /* 0x0000000e0410723c */ /* 0x008fde0000081010 */
[----:B------:R-:W-:-:S04]  /*31800*/  NOP ;  /* 0x0000000000007918 */ /* 0x000fc80000000000 */
[----:B------:R-:W-:Y:S02]  /*31810*/  IMAD.MOV.U32 R25, RZ, RZ, R18 ;  /* 0x000000ffff197224 */ /* 0x000fe400078e0012 */
[----:B------:R-:W-:Y:S01]  /*31820*/  IMAD.MOV.U32 R24, RZ, RZ, R19 ;  /* 0x000000ffff187224 */ /* 0x000fe200078e0013 */
[----:B----4-:R-:W-:Y:S04]  /*31830*/  STL.64 [R1+0x1758], R22 ;  /* 0x0017581601007387 */ /* 0x010fe80000100a00 */
[----:B------:R1:W-:Y:S04]  /*31840*/  STL.64 [R1+0x1750], R20 ;  /* 0x0017501401007387 */ /* 0x0003e80000100a00 */
[----:B-1----:R-:W2:Y:S04]  /*31850*/  LDL.LU R20, [R1+0x220] ;  /* 0x0002200001147983 */ /* 0x002ea80000300800 */
[----:B------:R-:W2:Y:S04]  /*31860*/  LDL.LU R21, [R1+0x224] ;  /* 0x0002240001157983 */ /* 0x000ea80000300800 */
[----:B------:R-:W2:Y:S04]  /*31870*/  LDL.LU R22, [R1+0x228] ;  /* 0x0002280001167983 */ /* 0x000ea80000300800 */
[----:B------:R-:W2:Y:S04]  /*31880*/  LDL.LU R23, [R1+0x22c] ;  /* 0x00022c0001177983 */ /* 0x000ea80000300800 */
[----:B------:R1:W-:Y:S04]  /*31890*/  STL.64 [R1+0x340], R8 ;  /* 0x0003400801007387 */ /* 0x0003e80000100a00 */
[----:B------:R-:W-:Y:S01]  /*318a0*/  STL.64 [R1+0x348], R10 ;  /* 0x0003480a01007387 */ /* 0x000fe20000100a00 */
[----:B-1----:R-:W-:-:S02]  /*318b0*/  IMAD.MOV.U32 R9, RZ, RZ, R26 ;  /* 0x000000ffff097224 */ /* 0x002fc400078e001a */
[----:B------:R-:W-:Y:S02]  /*318c0*/  IMAD.MOV.U32 R8, RZ, RZ, R27 ;  /* 0x000000ffff087224 */ /* 0x000fe400078e001b */
[----:B------:R-:W3:Y:S04]  /*318d0*/  LDL.LU.64 R26, [R1+0x1768] ;  /* 0x00176800011a7983 */ /* 0x000ee80000300a00 */
[----:B------:R2:W-:Y:S04]  /*318e0*/  STL.64 [R1+0x330], R16 ;  /* 0x0003301001007387 */ /* 0x0005e80000100a00 */
[----:B------:R-:W2:Y:S04]  /*318f0*/  LDL.LU.64 R18, [R1+0x1760] ;  /* 0x0017600001127983 */ /* 0x000ea80000300a00 */
[----:B------:R-:W-:Y:S04]  /*31900*/  STL.64 [R1+0x16c0], R14 ;  /* 0x0016c00e01007387 */ /* 0x000fe80000100a00 */
[----:B------:R-:W-:Y:S04]  /*31910*/  STL [R1+0x152c], R24 ;  /* 0x00152c1801007387 */ /* 0x000fe80000100800 */
[----:B------:R-:W-:Y:S01]  /*31920*/  STL [R1+0x1528], R25 ;  /* 0x0015281901007387 */ /* 0x000fe20000100800 */
[----:B--2---:R-:W-:Y:S03]  /*31930*/  HMMA.1688.F32.TF32 R16, R4, R18, R20 ;  /* 0x000000120410723c */ /* 0x004fe60000081014 */
[----:B------:R-:W2:Y:S04]  /*31940*/  LDL.LU.64 R22, [R1+0x1758] ;  /* 0x0017580001167983 */ /* 0x000ea80000300a00 */
[----:B------:R-:W2:-:S12]  /*31950*/  LDL.LU.64 R20, [R1+0x1750] ;  /* 0x0017500001147983 */ /* 0x000e980000300a00 */
[----:B------:R-:W-:Y:S04]  /*31960*/  STL.64 [R1+0x320], R16 ;  /* 0x0003201001007387 */ /* 0x000fe80000100a00 */
[----:B------:R1:W-:Y:S04]  /*31970*/  STL.64 [R1+0x328], R18 ;  /* 0x0003281201007387 */ /* 0x0003e80000100a00 */
[----:B-1----:R-:W2:Y:S01]  /*31980*/  LDL.LU.64 R18, [R1+0x1748] ;  /* 0x0017480001127983 */ /* 0x002ea20000300a00 */
[----:B---3--:R-:W-:Y:S02]  /*31990*/  IMAD.MOV.U32 R16, RZ, RZ, R26 ;  /* 0x000000ffff107224 */ /* 0x008fe400078e001a */
        /* <DEDUP_REMOVED lines=8> */
[----:B------:R-:W3:Y:S04]  /*31a20*/  LDL.LU R26, [R1+0x173c] ;  /* 0x00173c00011a7983 */ /* 0x000ee80000300800 */
[----:B------:R-:W4:Y:S04]  /*31a30*/  LDL.LU R27, [R1+0x1738] ;  /* 0x00173800011b7983 */ /* 0x000f280000300800 */
[----:B------:R-:W2:Y:S04]  /*31a40*/  LDL.LU R18, [R1+0x178] ;  /* 0x0001780001127983 */ /* 0x000ea80000300800 */
[----:B------:R-:W2:Y:S04]  /*31a50*/  LDL.LU R19, [R1+0x17c] ;  /* 0x00017c0001137983 */ /* 0x000ea80000300800 */
[----:B--2---:R4:W-:Y:S04]  /*31a60*/  STL.64 [R1+0x1678], R18 ;  /* 0x0016781201007387 */ /* 0x0049e80000100a00 */
[----:B------:R1:W-:Y:S01]  /*31a70*/  STL.64 [R1+0x1670], R16 ;  /* 0x0016701001007387 */ /* 0x0003e20000100a00 */
[----:B----4-:R-:W-:-:S03]  /*31a80*/  IMAD.MOV.U32 R18, RZ, RZ, R27 ;  /* 0x000000ffff127224 */ /* 0x010fc600078e001b */
[----:B-1----:R-:W2:Y:S01]  /*31a90*/  LDL.LU R16, [R1+0x200] ;  /* 0x0002000001107983 */ /* 0x002ea20000300800 */
[----:B---3--:R-:W-:-:S03]  /*31aa0*/  IMAD.MOV.U32 R17, RZ, RZ, R26 ;  /* 0x000000ffff117224 */ /* 0x008fc600078e001a */
[----:B------:R-:W3:Y:S04]  /*31ab0*/  LDL.LU R26, [R1+0x1734] ;  /* 0x00173400011a7983 */ /* 0x000ee80000300800 */
[----:B------:R-:W3:Y:S04]  /*31ac0*/  LDL.LU R27, [R1+0x1730] ;  /* 0x00173000011b7983 */ /* 0x000ee80000300800 */
[----:B------:R-:W2:Y:S01]  /*31ad0*/  LDL.LU R19, [R1+0x20c] ;  /* 0x00020c0001137983 */ /* 0x000ea20000300800 */
[----:B------:R-:W-:Y:S02]  /*31ae0*/  IMAD.MOV.U32 R0, RZ, RZ, R22 ;  /* 0x000000ffff007224 */ /* 0x000fe400078e0016 */
[----:B------:R-:W-:Y:S01]  /*31af0*/  IMAD.MOV.U32 R28, RZ, RZ, R23 ;  /* 0x000000ffff1c7224 */ /* 0x000fe200078e0017 */
[----:B--2---:R-:W-:Y:S01]  /*31b00*/  HMMA.1688.F32.TF32 R16, R4, R22, R16 ;  /* 0x000000160410723c */ /* 0x004fe20000081010 */
[----:B------:R-:W2:Y:S04]  /*31b10*/  LDL.LU.64 R22, [R1+0x1728] ;  /* 0x0017280001167983 */ /* 0x000ea80000300a00 */
[----:B---3--:R-:W-:-:S14]  /*31b20*/  STL.64 [R1+0x1710], R26 ;  /* 0x0017101a01007387 */ /* 0x008fdc0000100a00 */
[----:B------:R-:W-:Y:S02]  /*31b30*/  IMAD.MOV.U32 R24, RZ, RZ, R16 ;  /* 0x000000ffff187224 */ /* 0x000fe400078e0010 */
[----:B------:R-:W-:Y:S02]  /*31b40*/  IMAD.MOV.U32 R25, RZ, RZ, R17 ;  /* 0x000000ffff197224 */ /* 0x000fe400078e0011 */
[----:B------:R-:W-:Y:S02]  /*31b50*/  IMAD.MOV.U32 R20, RZ, RZ, R18 ;  /* 0x000000ffff147224 */ /* 0x000fe400078e0012 */
[----:B------:R-:W-:Y:S01]  /*31b60*/  IMAD.MOV.U32 R21, RZ, RZ, R19 ;  /* 0x000000ffff157224 */ /* 0x000fe200078e0013 */
[----:B------:R1:W-:Y:S04]  /*31b70*/  STL.64 [R1+0x1708], R24 ;  /* 0x0017081801007387 */ /* 0x0003e80000100a00 */
[----:B------:R-:W3:Y:S04]  /*31b80*/  LDL.LU R16, [R1+0x180] ;  /* 0x0001800001107983 */ /* 0x000ee80000300800 */
[----:B------:R-:W3:Y:S04]  /*31b90*/  LDL.LU R17, [R1+0x184] ;  /* 0x0001840001117983 */ /* 0x000ee80000300800 */
[----:B------:R-:W4:Y:S04]  /*31ba0*/  LDL.LU R18, [R1+0x188] ;  /* 0x0001880001127983 */ /* 0x000f280000300800 */
[----:B------:R-:W4:Y:S04]  /*31bb0*/  LDL.LU R19, [R1+0x18c] ;  /* 0x00018c0001137983 */ /* 0x000f280000300800 */
[----:B-1----:R-:W2:Y:S04]  /*31bc0*/  LDL.LU R24, [R1+0x1f0] ;  /* 0x0001f00001187983 */ /* 0x002ea80000300800 */
[----:B------:R-:W2:Y:S04]  /*31bd0*/  LDL.LU R25, [R1+0x1f4] ;  /* 0x0001f40001197983 */ /* 0x000ea80000300800 */
[----:B------:R-:W2:Y:S04]  /*31be0*/  LDL.LU R26, [R1+0x1f8] ;  /* 0x0001f800011a7983 */ /* 0x000ea80000300800 */
[----:B------:R-:W2:Y:S04]  /*31bf0*/  LDL.LU R27, [R1+0x1fc] ;  /* 0x0001fc00011b7983 */ /* 0x000ea80000300800 */
[----:B----4-:R-:W-:Y:S04]  /*31c00*/  STL.64 [R1+0x1690], R18 ;  /* 0x0016901201007387 */ /* 0x010fe80000100a00 */
[----:B---3--:R1:W-:Y:S04]  /*31c10*/  STL.64 [R1+0x1688], R16 ;  /* 0x0016881001007387 */ /* 0x0083e80000100a00 */
[----:B-1----:R-:W3:Y:S04]  /*31c20*/  LDL.LU R16, [R1+0x190] ;  /* 0x0001900001107983 */ /* 0x002ee80000300800 */
[----:B------:R-:W3:Y:S04]  /*31c30*/  LDL.LU R17, [R1+0x194] ;  /* 0x0001940001117983 */ /* 0x000ee80000300800 */
[----:B------:R-:W4:Y:S01]  /*31c40*/  LDL.LU R18, [R1+0x198] ;  /* 0x0001980001127983 */ /* 0x000f220000300800 */
[----:B--2---:R-:W-:-:S02]  /*31c50*/  IMAD.MOV.U32 R19, RZ, RZ, R23 ;  /* 0x000000ffff137224 */ /* 0x004fc400078e0017 */
[----:B------:R-:W-:Y:S01]  /*31c60*/  IMAD.MOV.U32 R14, RZ, RZ, R9 ;  /* 0x000000ffff0e7224 */ /* 0x000fe200078e0009 */
[----:B------:R-:W2:Y:S01]  /*31c70*/  LDL.LU R23, [R1+0x1724] ;  /* 0x0017240001177983 */ /* 0x000ea20000300800 */
[----:B------:R-:W-:-:S03]  /*31c80*/  IMAD.MOV.U32 R15, RZ, RZ, R8 ;  /* 0x000000ffff0f7224 */ /* 0x000fc600078e0008 */
[----:B------:R-:W2:Y:S04]  /*31c90*/  LDL.LU R8, [R1+0x1e0] ;  /* 0x0001e00001087983 */ /* 0x000ea80000300800 */
[----:B------:R-:W2:Y:S04]  /*31ca0*/  LDL.LU R9, [R1+0x1e4] ;  /* 0x0001e40001097983 */ /* 0x000ea80000300800 */
[----:B------:R-:W2:Y:S04]  /*31cb0*/  LDL.LU R10, [R1+0x1e8] ;  /* 0x0001e800010a7983 */ /* 0x000ea80000300800 */
[----:B------:R-:W2:Y:S04]  /*31cc0*/  LDL.LU R11, [R1+0x1ec] ;  /* 0x0001ec00010b7983 */ /* 0x000ea80000300800 */
[----:B------:R1:W-:Y:S02]  /*31cd0*/  STL.64 [R1+0x16d8], R14 ;  /* 0x0016d80e01007387 */ /* 0x0003e40000100a00 */
[----:B-1----:R-:W-:-:S02]  /*31ce0*/  IMAD.MOV.U32 R14, RZ, RZ, R22 ;  /* 0x000000ffff0e7224 */ /* 0x002fc400078e0016 */
[----:B------:R-:W2:Y:S04]  /*31cf0*/  LDL.LU R22, [R1+0x1720] ;  /* 0x0017200001167983 */ /* 0x000ea80000300800 */
[----:B----4-:R1:W-:Y:S04]  /*31d00*/  STL.64 [R1+0x16a0], R18 ;  /* 0x0016a01201007387 */ /* 0x0103e80000100a00 */
[----:B---3--:R3:W-:Y:S04]  /*31d10*/  STL.64 [R1+0x1698], R16 ;  /* 0x0016981001007387 */ /* 0x0087e80000100a00 */
[----:B-1----:R-:W4:Y:S04]  /*31d20*/  LDL.LU.64 R18, [R1+0x28] ;  /* 0x0000280001127983 */ /* 0x002f280000300a00 */
[----:B----4-:R1:W-:Y:S04]  /*31d30*/  STL.64 [R1+0x16b8], R18 ;  /* 0x0016b81201007387 */ /* 0x0103e80000100a00 */
[----:B---3--:R-:W3:Y:S04]  /*31d40*/  LDL.LU R16, [R1+0x1b0] ;  /* 0x0001b00001107983 */ /* 0x008ee80000300800 */
[----:B------:R-:W3:Y:S04]  /*31d50*/  LDL.LU R17, [R1+0x1b4] ;  /* 0x0001b40001117983 */ /* 0x000ee80000300800 */
[----:B-1----:R-:W4:Y:S04]  /*31d60*/  LDL.LU R18, [R1+0x1b8] ;  /* 0x0001b80001127983 */ /* 0x002f280000300800 */
[----:B------:R-:W4:Y:S04]  /*31d70*/  LDL.LU R19, [R1+0x1bc] ;  /* 0x0001bc0001137983 */ /* 0x000f280000300800 */
[----:B----4-:R2:W-:Y:S04]  /*31d80*/  STL.64 [R1+0x16d0], R18 ;  /* 0x0016d01201007387 */ /* 0x0105e80000100a00 */
[----:B---3--:R1:W-:Y:S01]  /*31d90*/  STL.64 [R1+0x16c8], R16 ;  /* 0x0016c81001007387 */ /* 0x0083e20000100a00 */
[----:B--2---:R-:W-:-:S03]  /*31da0*/  IMAD.MOV.U32 R18, RZ, RZ, R22 ;  /* 0x000000ffff127224 */ /* 0x004fc600078e0016 */
        /* <DEDUP_REMOVED lines=23> */
[----:B------:R-:W2:Y:S04]  /*31f20*/  LDL.LU.64 R10, [R1+0x1700] ;  /* 0x00170000010a7983 */ /* 0x000ea80000300a00 */
[----:B------:R-:W2:-:S12]  /*31f30*/  LDL.LU.64 R8, [R1+0x16f8] ;  /* 0x0016f80001087983 */ /* 0x000e980000300a00 */
[----:B------:R1:W-:Y:S04]  /*31f40*/  STL.64 [R1+0x270], R4 ;  /* 0x0002700401007387 */ /* 0x0003e80000100a00 */
[----:B------:R3:W-:Y:S04]  /*31f50*/  STL.64 [R1+0x278], R6 ;  /* 0x0002780601007387 */ /* 0x0007e80000100a00 */
[----:B-1----:R-:W2:Y:S04]  /*31f60*/  LDL.LU R4, [R1+0x60] ;  /* 0x0000600001047983 */ /* 0x002ea80000300800 */
[----:B------:R-:W2:Y:S01]  /*31f70*/  LDL.LU R5, [R1+0x64] ;  /* 0x0000640001057983 */ /* 0x000ea20000300800 */
[----:B---3--:R-:W-:-:S03]  /*31f80*/  IMAD.MOV.U32 R6, RZ, RZ, R29 ;  /* 0x000000ffff067224 */ /* 0x008fc600078e001d */
[----:B------:R-:W3:Y:S04]  /*31f90*/  LDL.LU R29, [R1+0x16f0] ;  /* 0x0016f000011d7983 */ /* 0x000ee80000300800 */
[----:B------:R-:W2:Y:S01]  /*31fa0*/  LDL.LU R7, [R1+0x6c] ;  /* 0x00006c0001077983 */ /* 0x000ea20000300800 */
[----:B------:R-:W-:-:S03]  /*31fb0*/  IMAD.MOV.U32 R15, RZ, RZ, R13 ;  /* 0x000000ffff0f7224 */ /* 0x000fc600078e000d */
[----:B--2---:R-:W-:Y:S04]  /*31fc0*/  STL.64 [R1+0x1538], R6 ;  /* 0x0015380601007387 */ /* 0x004fe80000100a00 */
[----:B------:R1:W-:Y:S04]  /*31fd0*/  STL.64 [R1+0x1530], R4 ;  /* 0x0015300401007387 */ /* 0x0003e80000100a00 */
[----:B-1----:R-:W2:Y:S04]  /*31fe0*/  LDL.LU R4, [R1+0x80] ;  /* 0x0000800001047983 */ /* 0x002ea80000300800 */
[----:B------:R-:W2:Y:S04]  /*31ff0*/  LDL.LU R5, [R1+0x84] ;  /* 0x0000840001057983 */ /* 0x000ea80000300800 */
[----:B------:R-:W2:Y:S01]  /*32000*/  LDL.LU R6, [R1+0x88] ;  /* 0x0000880001067983 */ /* 0x000ea20000300800 */
[----:B---3--:R-:W-:-:S05]  /*32010*/  IMAD.MOV.U32 R7, RZ, RZ, R29 ;  /* 0x000000ffff077224 */ /* 0x008fca00078e001d */
[----:B--2---:R1:W-:Y:S02]  /*32020*/  STL.64 [R1+0x1548], R6 ;  /* 0x0015480601007387 */ /* 0x0043e40000100a00 */
[----:B-1----:R-:W-:Y:S02]  /*32030*/  IMAD.MOV.U32 R6, RZ, RZ, R12 ;  /* 0x000000ffff067224 */ /* 0x002fe400078e000c */
        /* <DEDUP_REMOVED lines=87> */
[----:B------:R-:W4:Y:S01]  /*325b0*/  LDL.LU R9, [R1+0x74] ;  /* 0x0000740001097983 */ /* 0x000f220000300800 */
[----:B------:R-:W-:-:S03]  /*325c0*/  IMAD.MOV.U32 R10, RZ, RZ, R28 ;  /* 0x000000ffff0a7224 */ /* 0x000fc600078e001c */
[----:B------:R-:W2:Y:S04]  /*325d0*/  LDL.LU R28, [R1+0x165c] ;  /* 0x00165c00011c7983 */ /* 0x000ea80000300800 */
[----:B------:R-:W2:Y:S04]  /*325e0*/  LDL.LU R11, [R1+0x7c] ;  /* 0x00007c00010b7983 */ /* 0x000ea80000300800 */
[----:B--2---:R-:W-:Y:S04]  /*325f0*/  STL.64 [R1+0x1558], R10 ;  /* 0x0015580a01007387 */ /* 0x004fe80000100a00 */
[----:B----4-:R1:W-:Y:S04]  /*32600*/  STL.64 [R1+0x1550], R8 ;  /* 0x0015500801007387 */ /* 0x0103e80000100a00 */
[----:B-1----:R-:W2:Y:S04]  /*32610*/  LDL.LU R8, [R1+0x90] ;  /* 0x0000900001087983 */ /* 0x002ea80000300800 */
[----:B------:R-:W2:Y:S04]  /*32620*/  LDL.LU R9, [R1+0x94] ;  /* 0x0000940001097983 */ /* 0x000ea80000300800 */
[----:B------:R-:W4:Y:S01]  /*32630*/  LDL.LU R10, [R1+0x98] ;  /* 0x00009800010a7983 */ /* 0x000f220000300800 */
[----:B------:R-:W-:Y:S01]  /*32640*/  HMMA.1688.F32.TF32 R4, R12, R18, R4 ;  /* 0x000000120c04723c */ /* 0x000fe20000081004 */
[----:B------:R-:W-:-:S02]  /*32650*/  IMAD.MOV.U32 R11, RZ, RZ, R28 ;  /* 0x000000ffff0b7224 */ /* 0x000fc400078e001c */
[----:B------:R-:W2:Y:S04]  /*32660*/  LDL.LU R28, [R1+0x1658] ;  /* 0x00165800011c7983 */ /* 0x000ea80000300800 */
[----:B----4-:R1:W-:Y:S04]  /*32670*/  STL.64 [R1+0x1568], R10 ;  /* 0x0015680a01007387 */ /* 0x0103e80000100a00 */
[----:B--2---:R-:W-:Y:S01]  /*32680*/  STL.64 [R1+0x1560], R8 ;  /* 0x0015600801007387 */ /* 0x004fe20000100a00 */
[----:B-1----:R-:W-:Y:S02]  /*32690*/  IMAD.MOV.U32 R10, RZ, RZ, R29 ;  /* 0x000000ffff0a7224 */ /* 0x002fe400078e001d */
[----:B------:R-:W-:Y:S01]  /*326a0*/  IMAD.MOV.U32 R11, RZ, RZ, R3 ;  /* 0x000000ffff0b7224 */ /* 0x000fe200078e0003 */
[----:B------:R-:W2:Y:S04]  /*326b0*/  LDL.LU R29, [R1+0x1654] ;  /* 0x00165400011d7983 */ /* 0x000ea80000300800 */
[----:B------:R-:W4:Y:S04]  /*326c0*/  LDL.LU R3, [R1+0x1650] ;  /* 0x0016500001037983 */ /* 0x000f280000300800 */
[----:B------:R1:W-:Y:S04]  /*326d0*/  STL.64 [R1+0x2e0], R4 ;  /* 0x0002e00401007387 */ /* 0x0003e80000100a00 */
[----:B------:R3:W-:Y:S01]  /*326e0*/  STL.64 [R1+0x2e8], R6 ;  /* 0x0002e80601007387 */ /* 0x0007e20000100a00 */
[----:B-1----:R-:W-:-:S03]  /*326f0*/  IMAD.MOV.U32 R5, RZ, RZ, R18 ;  /* 0x000000ffff057224 */ /* 0x002fc600078e0012 */
[----:B---3--:R-:W3:Y:S01]  /*32700*/  LDL.LU.64 R6, [R1+0x1648] ;  /* 0x0016480001067983 */ /* 0x008ee20000300a00 */
        /* <DEDUP_REMOVED lines=11> */
[----:B------:R-:W2:Y:S02]  /*327c0*/  LDL.LU.64 R16, [R1+0x1620] ;  /* 0x0016200001107983 */ /* 0x000ea40000300a00 */
[C---:B--2---:R-:W-:Y:S08]  /*327d0*/  HMMA.1688.F32.TF32 R16, R12.reuse, R26, R16 ;  /* 0x0000001a0c10723c */ /* 0x044ff00000081010 */
[----:B------:R-:W-:Y:S11]  /*327e0*/  HMMA.1688.F32.TF32 R20, R12, R10, R20 ;  /* 0x0000000a0c14723c */ /* 0x000ff60000081014 */
        /* <DEDUP_REMOVED lines=25> */
[----:B------:R-:W3:Y:S01]  /*32980*/  LDL.LU R19, [R1+0x11c] ;  /* 0x00011c0001137983 */ /* 0x000ee20000300800 */
[----:B------:R-:W-:-:S02]  /*32990*/  IMAD.MOV.U32 R10, RZ, RZ, R9 ;  /* 0x000000ffff0a7224 */ /* 0x000fc400078e0009 */
[----:B------:R-:W-:Y:S01]  /*329a0*/  IMAD.MOV.U32 R11, RZ, RZ, R8 ;  /* 0x000000ffff0b7224 */ /* 0x000fe200078e0008 */
[----:B------:R-:W2:Y:S04]  /*329b0*/  LDL.LU.64 R22, [R1+0x8] ;  /* 0x0000080001167983 */ /* 0x000ea80000300a00 */
[----:B------:R-:W2:Y:S04]  /*329c0*/  LDL.LU R24, [R1+0xf0] ;  /* 0x0000f00001187983 */ /* 0x000ea80000300800 */
[----:B------:R-:W2:Y:S04]  /*329d0*/  LDL.LU R25, [R1+0xf4] ;  /* 0x0000f40001197983 */ /* 0x000ea80000300800 */
[----:B------:R-:W2:Y:S04]  /*329e0*/  LDL.LU R26, [R1+0xf8] ;  /* 0x0000f800011a7983 */ /* 0x000ea80000300800 */
[----:B------:R-:W2:Y:S04]  /*329f0*/  LDL.LU R27, [R1+0xfc] ;  /* 0x0000fc00011b7983 */ /* 0x000ea80000300800 */
[----:B------:R1:W-:Y:S02]  /*32a00*/  STL.64 [R1+0x15a8], R10 ;  /* 0x0015a80a01007387 */ /* 0x0003e40000100a00 */
[----:B-1----:R-:W-:-:S02]  /*32a10*/  IMAD.MOV.U32 R11, RZ, RZ, R4 ;  /* 0x000000ffff0b7224 */ /* 0x002fc400078e0004 */
[----:B------:R-:W-:Y:S01]  /*32a20*/  IMAD.MOV.U32 R10, RZ, RZ, R5 ;  /* 0x000000ffff0a7224 */ /* 0x000fe200078e0005 */
[----:B---3--:R-:W-:-:S15]  /*32a30*/  HMMA.1688.F32.TF32 R16, R12, R6, R16 ;  /* 0x000000060c10723c */ /* 0x008fde0000081010 */
[----:B------:R-:W-:-:S04]  /*32a40*/  NOP ;  /* 0x0000000000007918 */ /* 0x000fc80000000000 */
[----:B------:R-:W-:Y:S04]  /*32a50*/  STL.64 [R1+0x2a0], R16 ;  /* 0x0002a01001007387 */ /* 0x000fe80000100a00 */
[----:B------:R1:W-:Y:S04]  /*32a60*/  STL.64 [R1+0x2a8], R18 ;  /* 0x0002a81201007387 */ /* 0x0003e80000100a00 */
[----:B-1----:R-:W2:Y:S04]  /*32a70*/  LDL.LU.64 R18, [R1+0x1618] ;  /* 0x0016180001127983 */ /* 0x002ea80000300a00 */
[----:B------:R-:W2:Y:S04]  /*32a80*/  LDL.LU.64 R16, [R1+0x1610] ;  /* 0x0016100001107983 */ /* 0x000ea80000300a00 */
[----:B------:R1:W-:Y:S04]  /*32a90*/  STL.64 [R1+0x1570], R6 ;  /* 0x0015700601007387 */ /* 0x0003e80000100a00 */
[----:B------:R-:W3:Y:S04]  /*32aa0*/  LDL.LU R4, [R1+0xa0] ;  /* 0x0000a00001047983 */ /* 0x000ee80000300800 */
[----:B------:R-:W3:Y:S04]  /*32ab0*/  LDL.LU R5, [R1+0xa4] ;  /* 0x0000a40001057983 */ /* 0x000ee80000300800 */
[----:B-1----:R-:W2:Y:S04]  /*32ac0*/  LDL.LU R6, [R1+0xa8] ;  /* 0x0000a80001067983 */ /* 0x002ea80000300800 */
[----:B------:R-:W2:Y:S04]  /*32ad0*/  LDL.LU R7, [R1+0xac] ;  /* 0x0000ac0001077983 */ /* 0x000ea80000300800 */
[----:B--2---:R-:W-:Y:S04]  /*32ae0*/  STL.64 [R1+0x1588], R6 ;  /* 0x0015880601007387 */ /* 0x004fe80000100a00 */
[----:B---3--:R1:W-:Y:S04]  /*32af0*/  STL.64 [R1+0x1580], R4 ;  /* 0x0015800401007387 */ /* 0x0083e80000100a00 */
[----:B-1----:R-:W2:Y:S01]  /*32b00*/  LDL.LU R4, [R1+0xb0] ;  /* 0x0000b00001047983 */ /* 0x002ea20000300800 */
[----:B------:R-:W-:-:S02]  /*32b10*/  IMAD.MOV.U32 R6, RZ, RZ, R29 ;  /* 0x000000ffff067224 */ /* 0x000fc400078e001d */
[----:B------:R-:W-:Y:S02]  /*32b20*/  IMAD.MOV.U32 R7, RZ, RZ, R28 ;  /* 0x000000ffff077224 */ /* 0x000fe400078e001c */
[----:B----4-:R-:W-:Y:S02]  /*32b30*/  IMAD.MOV.U32 R5, RZ, RZ, R3 ;  /* 0x000000ffff057224 */ /* 0x010fe400078e0003 */
[----:B------:R-:W3:Y:S04]  /*32b40*/  LDL.LU R3, [R1+0x160c] ;  /* 0x00160c0001037983 */ /* 0x000ee80000300800 */
[----:B------:R-:W4:Y:S04]  /*32b50*/  LDL.LU R29, [R1+0x1608] ;  /* 0x00160800011d7983 */ /* 0x000f280000300800 */
        /* <DEDUP_REMOVED lines=8> */
[----:B------:R-:W-:-:S03]  /*32be0*/  IMAD.MOV.U32 R8, RZ, RZ, R22 ;  /* 0x000000ffff087224 */ /* 0x000fc600078e0016 */
[----:B--2---:R-:W-:Y:S04]  /*32bf0*/  STL.64 [R1+0x15b8], R6 ;  /* 0x0015b80601007387 */ /* 0x004fe80000100a00 */
[----:B------:R1:W-:Y:S04]  /*32c00*/  STL.64 [R1+0x15b0], R4 ;  /* 0x0015b00401007387 */ /* 0x0003e80000100a00 */
[----:B-1----:R-:W2:Y:S01]  /*32c10*/  LDL.LU R4, [R1+0xd0] ;  /* 0x0000d00001047983 */ /* 0x002ea20000300800 */
[----:B---3--:R-:W-:-:S03]  /*32c20*/  IMAD.MOV.U32 R5, RZ, RZ, R28 ;  /* 0x000000ffff057224 */ /* 0x008fc600078e001c */
[----:B------:R-:W3:Y:S04]  /*32c30*/  LDL.LU R28, [R1+0x1600] ;  /* 0x00160000011c7983 */ /* 0x000ee80000300800 */
[----:B------:R-:W-:Y:S04]  /*32c40*/  STL.64 [R1+0x290], R16 ;  /* 0x0002901001007387 */ /* 0x000fe80000100a00 */
[----:B------:R1:W-:Y:S01]  /*32c50*/  STL.64 [R1+0x298], R18 ;  /* 0x0002981201007387 */ /* 0x0003e20000100a00 */
[----:B------:R-:W-:Y:S02]  /*32c60*/  IMAD.MOV.U32 R7, RZ, RZ, R3 ;  /* 0x000000ffff077224 */ /* 0x000fe400078e0003 */
[----:B------:R-:W-:Y:S01]  /*32c70*/  IMAD.MOV.U32 R3, RZ, RZ, R23 ;  /* 0x000000ffff037224 */ /* 0x000fe200078e0017 */
[----:B-1----:R-:W2:Y:S04]  /*32c80*/  LDL.LU.64 R18, [R1+0x15f8] ;  /* 0x0015f80001127983 */ /* 0x002ea80000300a00 */
[----:B------:R-:W2:Y:S04]  /*32c90*/  LDL.LU.64 R16, [R1+0x15f0] ;  /* 0x0015f00001107983 */ /* 0x000ea80000300a00 */
[----:B------:R-:W2:Y:S04]  /*32ca0*/  LDL.LU.64 R22, [R1+0x15e8] ;  /* 0x0015e80001167983 */ /* 0x000ea80000300a00 */
[----:B------:R-:W3:Y:S01]  /*32cb0*/  LDL.LU.64 R20, [R1+0x15e0] ;  /* 0x0015e00001147983 */ /* 0x000ee20000300a00 */
[----:B--2---:R-:W-:-:S15]  /*32cc0*/  HMMA.1688.F32.TF32 R24, R12, R22, R24 ;  /* 0x000000160c18723c */ /* 0x004fde0000081018 */
[----:B------:R-:W-:-:S04]  /*32cd0*/  NOP ;  /* 0x0000000000007918 */ /* 0x000fc80000000000 */
[----:B------:R-:W-:Y:S04]  /*32ce0*/  STL.64 [R1+0x280], R24 ;  /* 0x0002801801007387 */ /* 0x000fe80000100a00 */
[----:B------:R1:W-:Y:S04]  /*32cf0*/  STL.64 [R1+0x288], R26 ;  /* 0x0002881a01007387 */ /* 0x0003e80000100a00 */
[----:B-1----:R-:W2:Y:S04]  /*32d00*/  LDL.LU.64 R26, [R1+0x15d8] ;  /* 0x0015d800011a7983 */ /* 0x002ea80000300a00 */
[----:B------:R-:W3:Y:S01]  /*32d10*/  LDL.LU.64 R24, [R1+0x15d0] ;  /* 0x0015d00001187983 */ /* 0x000ee20000300a00 */
[----:B----4-:R-:W-:Y:S01]  /*32d20*/  IMAD.MOV.U32 R6, RZ, RZ, R29 ;  /* 0x000000ffff067224 */ /* 0x010fe200078e001d */
[----:B--2---:R-:W-:Y:S02]  /*32d30*/  HMMA.1688.F32.TF32 R12, R12, R26, R16 ;  /* 0x0000001a0c0c723c */ /* 0x004fe40000081010 */
[----:B------:R-:W2:Y:S04]  /*32d40*/  LDL.LU.64 R18, [R1+0x15c8] ;  /* 0x0015c80001127983 */ /* 0x000ea80000300a00 */
[----:B------:R-:W2:-:S13]  /*32d50*/  LDL.LU.64 R16, [R1+0x15c0] ;  /* 0x0015c00001107983 */ /* 0x000e9a0000300a00 */
[----:B------:R-:W-:Y:S04]  /*32d60*/  STL.64 [R1+0x1f0], R12 ;  /* 0x0001f00c01007387 */ /* 0x000fe80000100a00 */
[----:B------:R1:W-:Y:S02]  /*32d70*/  STL [R1+0x1f8], R14 ;  /* 0x0001f80e01007387 */ /* 0x0003e40000100800 */
[----:B-1----:R-:W-:Y:S02]  /*32d80*/  IMAD.MOV.U32 R14, RZ, RZ, R8 ;  /* 0x000000ffff0e7224 */ /* 0x002fe400078e0008 */
[----:B------:R-:W-:-:S05]  /*32d90*/  IMAD.MOV.U32 R29, RZ, RZ, R15 ;  /* 0x000000ffff1d7224 */ /* 0x000fca00078e000f */
        /* <DEDUP_REMOVED lines=30> */
[----:B------:R1:W-:Y:S01]  /*32f80*/  STL [R1+0x1a8], R6 ;  /* 0x0001a80601007387 */ /* 0x0003e20000100800 */
[----:B------:R-:W-:-:S03]  /*32f90*/  IMAD.MOV.U32 R29, RZ, RZ, R7 ;  /* 0x000000ffff1d7224 */ /* 0x000fc600078e0007 */
[----:B-1----:R-:W4:Y:S04]  /*32fa0*/  LDL.LU.64 R6, [R1+0x1548] ;  /* 0x0015480001067983 */ /* 0x002f280000300a00 */
[----:B------:R-:W4:Y:S01]  /*32fb0*/  LDL.LU.64 R4, [R1+0x1540] ;  /* 0x0015400001047983 */ /* 0x000f220000300a00 */
[----:B------:R-:W-:-:S07]  /*32fc0*/  IMAD.MOV.U32 R15, RZ, RZ, R3 ;  /* 0x000000ffff0f7224 */ /* 0x000fce00078e0003 */
[----:B----4-:R-:W-:Y:S01]  /*32fd0*/  HMMA.1688.F32.TF32 R12, R16, R14, R4 ;  /* 0x0000000e100c723c */ /* 0x010fe20000081004 */
[----:B------:R-:W4:Y:S04]  /*32fe0*/  LDL.LU.64 R6, [R1+0x1538] ;  /* 0x0015380001067983 */ /* 0x000f280000300a00 */
[----:B------:R-:W4:-:S14]  /*32ff0*/  LDL.LU.64 R4, [R1+0x1530] ;  /* 0x0015300001047983 */ /* 0x000f1c0000300a00 */
[----:B------:R-:W-:Y:S04]  /*33000*/  STL.64 [R1+0x180], R12 ;  /* 0x0001800c01007387 */ /* 0x000fe80000100a00 */
[----:B------:R2:W-:Y:S02]  /*33010*/  STL.64 [R1+0x188], R14 ;  /* 0x0001880e01007387 */ /* 0x0005e40000100a00 */
[C---:B--2---:R-:W-:Y:S02]  /*33020*/  HMMA.1688.F32.TF32 R12, R16.reuse, R22, R8 ;  /* 0x00000016100c723c */ /* 0x044fe40000081008 */
[----:B------:R-:W-:Y:S04]  /*33030*/  LDS R10, [R0+UR12+0x8c880] ;  /* 0x08c8800c000a7984 */ /* 0x000fe80008000800 */
[----:B------:R-:W1:Y:S04]  /*33040*/  LDS R11, [R2+UR12+0x8c880] ;  /* 0x08c8800c020b7984 */ /* 0x000e680008000800 */
[----:B------:R-:W-:Y:S04]  /*33050*/  LDS R8, [R0+UR12+0x8c080] ;  /* 0x08c0800c00087984 */ /* 0x000fe80008000800 */
[----:B------:R-:W2:Y:S05]  /*33060*/  LDS R9, [R2+UR12+0x8c080] ;  /* 0x08c0800c02097984 */ /* 0x000eaa0008000800 */
[----:B------:R-:W-:Y:S04]  /*33070*/  STL.64 [R1+0x1328], R14 ;  /* 0x0013280e01007387 */ /* 0x000fe80000100a00 */
[----:B------:R-:W-:Y:S04]  /*33080*/  STL.64 [R1+0x1320], R12 ;  /* 0x0013200c01007387 */ /* 0x000fe80000100a00 */
[----:B---3--:R-:W3:Y:S01]  /*33090*/  LDSM.16.M88.4 R12, [R28+UR13+0x180] ;  /* 0x0001800d1c0c783b */ /* 0x008ee20008000200 */
[----:B----4-:R-:W-:Y:S03]  /*330a0*/  HMMA.1688.F32.TF32 R16, R16, R26, R4 ;  /* 0x0000001a1010723c */ /* 0x010fe60000081004 */
[----:B------:R-:W-:Y:S04]  /*330b0*/  LDS R5, [R2+UR12+0x8c000] ;  /* 0x08c0000c02057984 */ /* 0x000fe80008000800 */
[----:B------:R-:W-:Y:S04]  /*330c0*/  LDS R7, [R2+UR12+0x8c800] ;  /* 0x08c8000c02077984 */ /* 0x000fe80008000800 */
[----:B------:R-:W-:Y:S04]  /*330d0*/  LDS R4, [R0+UR12+0x8c000] ;  /* 0x08c0000c00047984 */ /* 0x000fe80008000800 */
[----:B------:R-:W-:Y:S04]  /*330e0*/  LDS R6, [R0+UR12+0x8c800] ;  /* 0x08c8000c00067984 */ /* 0x000fe80008000800 */
[----:B------:R-:W-:Y:S04]  /*330f0*/  STL.64 [R1+0x1338], R18 ;  /* 0x0013381201007387 */ /* 0x000fe80000100a00 */
[----:B------:R-:W-:Y:S04]  /*33100*/  STL.64 [R1+0x1330], R16 ;  /* 0x0013301001007387 */ /* 0x000fe80000100a00 */
[----:B-1----:R-:W-:Y:S04]  /*33110*/  STL.64 [R1+0x14a0], R10 ;  /* 0x0014a00a01007387 */ /* 0x002fe80000100a00 */
[----:B--2---:R-:W-:Y:S04]  /*33120*/  STL.64 [R1+0x1498], R8 ;  /* 0x0014980801007387 */ /* 0x004fe80000100a00 */
[----:B------:R-:W1:Y:S04]  /*33130*/  LDSM.16.M88.4 R8, [R28+UR13+0x8180] ;  /* 0x0081800d1c08783b */ /* 0x000e680008000200 */
[----:B---3--:R-:W-:Y:S04]  /*33140*/  STL.64 [R1+0x50], R12 ;  /* 0x0000500c01007387 */ /* 0x008fe80000100a00 */
[----:B------:R-:W-:Y:S04]  /*33150*/  STL.64 [R1+0x58], R14 ;  /* 0x0000580e01007387 */ /* 0x000fe80000100a00 */
[----:B------:R-:W2:Y:S04]  /*33160*/  LDSM.16.M88.4 R12, [R28+UR13+0x10180] ;  /* 0x0101800d1c0c783b */ /* 0x000ea80008000200 */
[----:B------:R-:W-:Y:S04]  /*33170*/  LDSM.16.M88.4 R16, [R28+UR13+0x20180] ;  /* 0x0201800d1c10783b */ /* 0x000fe80008000200 */
[----:B-1----:R-:W-:Y:S01]  /*33180*/  STL.64 [R1+0x40], R8 ;  /* 0x0000400801007387 */ /* 0x002fe20000100a00 */
[----:B------:R-:W-:-:S03]  /*33190*/  IMAD.MOV.U32 R3, RZ, RZ, R10 ;  /* 0x000000ffff037224 */ /* 0x000fc600078e000a */
[----:B------:R-:W-:Y:S01]  /*331a0*/  STL.64 [R1+0x48], R10 ;  /* 0x0000480a01007387 */ /* 0x000fe20000100a00 */
[----:B------:R-:W-:-:S03]  /*331b0*/  IMAD.MOV.U32 R2, RZ, RZ, R11 ;  /* 0x000000ffff027224 */ /* 0x000fc600078e000b */
[----:B------:R-:W1:Y:S04]  /*331c0*/  LDSM.16.M88.4 R8, [R28+UR13+0x18180] ;  /* 0x0181800d1c08783b */ /* 0x000e680008000200 */
[----:B------:R-:W-:Y:S04]  /*331d0*/  STL [R1+0x1318], R2 ;  /* 0x0013180201007387 */ /* 0x000fe80000100800 */
[----:B------:R3:W-:Y:S04]  /*331e0*/  STL [R1+0x1314], R3 ;  /* 0x0013140301007387 */ /* 0x0007e80000100800 */
[----:B--2---:R2:W-:Y:S04]  /*331f0*/  STL.64 [R1+0x30], R12 ;  /* 0x0000300c01007387 */ /* 0x0045e80000100a00 */
[----:B------:R4:W-:Y:S04]  /*33200*/  STL.64 [R1+0x38], R14 ;  /* 0x0000380e01007387 */ /* 0x0009e80000100a00 */
[----:B-1----:R-:W-:Y:S01]  /*33210*/  STL.64 [R1+0x20], R8 ;  /* 0x0000200801007387 */ /* 0x002fe20000100a00 */
[----:B---3--:R-:W-:-:S03]  /*33220*/  IMAD.MOV.U32 R3, RZ, RZ, R8 ;  /* 0x000000ffff037224 */ /* 0x008fc600078e0008 */
[----:B------:R-:W-:Y:S01]  /*33230*/  STL.64 [R1+0x28], R10 ;  /* 0x0000280a01007387 */ /* 0x000fe20000100a00 */
[----:B------:R-:W-:-:S03]  /*33240*/  IMAD.MOV.U32 R2, RZ, RZ, R9 ;  /* 0x000000ffff027224 */ /* 0x000fc600078e0009 */
[----:B------:R-:W1:Y:S01]  /*33250*/  LDSM.16.M88.4 R8, [R28+UR13+0x28180] ;  /* 0x0281800d1c08783b */ /* 0x000e620008000200 */
[----:B--2---:R-:W-:-:S03]  /*33260*/  IMAD.MOV.U32 R12, RZ, RZ, R24 ;  /* 0x000000ffff0c7224 */ /* 0x004fc600078e0018 */
[----:B------:R-:W2:Y:S01]  /*33270*/  LDL.LU R24, [R1+0x152c] ;  /* 0x00152c0001187983 */ /* 0x000ea20000300800 */
[----:B------:R-:W-:Y:S02]  /*33280*/  IMAD.MOV.U32 R13, RZ, RZ, R25 ;  /* 0x000000ffff0d7224 */ /* 0x000fe400078e0019 */
[----:B----4-:R-:W-:Y:S02]  /*33290*/  IMAD.MOV.U32 R14, RZ, RZ, R20 ;  /* 0x000000ffff0e7224 */ /* 0x010fe400078e0014 */
[----:B------:R-:W-:Y:S01]  /*332a0*/  IMAD.MOV.U32 R15, RZ, RZ, R21 ;  /* 0x000000ffff0f7224 */ /* 0x000fe200078e0015 */
[----:B-1----:R1:W-:Y:S04]  /*332b0*/  STL.64 [R1], R8 ;  /* 0x0000000801007387 */ /* 0x0023e80000100a00 */
[----:B------:R3:W-:Y:S04]  /*332c0*/  STL.64 [R1+0x8], R10 ;  /* 0x0000080a01007387 */ /* 0x0007e80000100a00 */
[----:B------:R-:W4:Y:S04]  /*332d0*/  LDL.LU R25, [R1+0x1528] ;  /* 0x0015280001197983 */ /* 0x000f280000300800 */
[----:B------:R-:W2:Y:S04]  /*332e0*/  LDL.LU R20, [R1+0x1524] ;  /* 0x0015240001147983 */ /* 0x000ea80000300800 */
[----:B------:R-:W2:Y:S04]  /*332f0*/  LDL.LU R21, [R1+0x1520] ;  /* 0x0015200001157983 */ /* 0x000ea80000300800 */
[----:B-1----:R-:W2:Y:S04]  /*33300*/  LDL.LU R8, [R1+0x340] ;  /* 0x0003400001087983 */ /* 0x002ea80000300800 */
[----:B------:R-:W2:Y:S04]  /*33310*/  LDL.LU R9, [R1+0x344] ;  /* 0x0003440001097983 */ /* 0x000ea80000300800 */
[----:B---3--:R-:W3:Y:S04]  /*33320*/  LDL.LU R10, [R1+0x348] ;  /* 0x00034800010a7983 */ /* 0x008ee80000300800 */
[----:B------:R-:W3:Y:S04]  /*33330*/  LDL.LU R11, [R1+0x34c] ;  /* 0x00034c00010b7983 */ /* 0x000ee80000300800 */
[----:B---3--:R-:W-:Y:S04]  /*33340*/  STL.64 [R1+0x1518], R10 ;  /* 0x0015180a01007387 */ /* 0x008fe80000100a00 */
[----:B--2---:R1:W-:Y:S04]  /*33350*/  STL.64 [R1+0x1510], R8 ;  /* 0x0015100801007387 */ /* 0x0043e80000100a00 */
[----:B-1----:R-:W2:Y:S04]  /*33360*/  LDL.LU R8, [R1+0x350] ;  /* 0x0003500001087983 */ /* 0x002ea80000300800 */
[----:B------:R-:W2:Y:S04]  /*33370*/  LDL.LU R9, [R1+0x354] ;  /* 0x0003540001097983 */ /* 0x000ea80000300800 */
[----:B------:R-:W-:Y:S04]  /*33380*/  STL.64 [R1+0x14d0], R14 ;  /* 0x0014d00e01007387 */ /* 0x000fe80000100a00 */
[----:B------:R1:W-:Y:S02]  /*33390*/  STL.64 [R1+0x14c8], R12 ;  /* 0x0014c80c01007387 */ /* 0x0003e40000100a00 */
[----:B-1----:R-:W-:-:S02]  /*333a0*/  IMAD.MOV.U32 R12, RZ, RZ, R3 ;  /* 0x000000ffff0c7224 */ /* 0x002fc400078e0003 */
[----:B------:R-:W-:-:S05]  /*333b0*/  IMAD.MOV.U32 R13, RZ, RZ, R2 ;  /* 0x000000ffff0d7224 */ /* 0x000fca00078e0002 */
[----:B------:R1:W-:Y:S04]  /*333c0*/  STL.64 [R1+0x14e0], R12 ;  /* 0x0014e00c01007387 */ /* 0x0003e80000100a00 */
[----:B-1----:R-:W3:Y:S01]  /*333d0*/  LDL.64 R12, [R1+0x30] ;  /* 0x00003000010c7983 */ /* 0x002ee20000100a00 */
[----:B------:R-:W-:Y:S02]  /*333e0*/  IMAD.MOV.U32 R10, RZ, RZ, R21 ;  /* 0x000000ffff0a7224 */ /* 0x000fe400078e0015 */
[----:B------:R-:W-:Y:S02]  /*333f0*/  IMAD.MOV.U32 R11, RZ, RZ, R20 ;  /* 0x000000ffff0b7224 */ /* 0x000fe400078e0014 */
[----:B------:R-:W1:Y:S04]  /*33400*/  LDSM.16.M88.4 R20, [R28+UR13+0x30180] ;  /* 0x0301800d1c14783b */ /* 0x000e680008000200 */
[----:B---3--:R3:W-:Y:S04]  /*33410*/  STL.64 [R1+0x14f8], R12 ;  /* 0x0014f80c01007387 */ /* 0x0087e80000100a00 */
[----:B---3--:R-:W2:Y:S04]  /*33420*/  LDL.64 R12, [R1+0x50] ;  /* 0x00005000010c7983 */ /* 0x008ea80000100a00 */
[----:B-1----:R-:W-:Y:S04]  /*33430*/  STL.64 [R1+0x14c0], R22 ;  /* 0x0014c01601007387 */ /* 0x002fe80000100a00 */
[----:B------:R1:W-:Y:S04]  /*33440*/  STL.64 [R1+0x14b8], R20 ;  /* 0x0014b81401007387 */ /* 0x0003e80000100a00 */
[----:B-1----:R-:W3:Y:S04]  /*33450*/  LDL.64 R20, [R1] ;  /* 0x0000000001147983 */ /* 0x002ee80000100a00 */
[----:B---3--:R1:W-:Y:S04]  /*33460*/  STL.64 [R1+0x14d8], R20 ;  /* 0x0014d81401007387 */ /* 0x0083e80000100a00 */
[----:B-1----:R-:W3:Y:S04]  /*33470*/  LDL.LU R20, [R1+0x320] ;  /* 0x0003200001147983 */ /* 0x002ee80000300800 */
[----:B------:R-:W3:Y:S04]  /*33480*/  LDL.LU R21, [R1+0x324] ;  /* 0x0003240001157983 */ /* 0x000ee80000300800 */
[----:B------:R-:W3:Y:S04]  /*33490*/  LDL.LU R22, [R1+0x328] ;  /* 0x0003280001167983 */ /* 0x000ee80000300800 */
[----:B------:R-:W3:Y:S01]  /*334a0*/  LDL.LU R23, [R1+0x32c] ;  /* 0x00032c0001177983 */ /* 0x000ee20000300800 */
[----:B--2---:R-:W-:Y:S03]  /*334b0*/  HMMA.1688.F32.TF32 R8, R4, R12, R8 ;  /* 0x0000000c0408723c */ /* 0x004fe60000081008 */
[----:B---3--:R-:W-:Y:S04]  /*334c0*/  STL.64 [R1+0x14f0], R22 ;  /* 0x0014f01601007387 */ /* 0x008fe80000100a00 */
[----:B------:R1:W-:Y:S04]  /*334d0*/  STL.64 [R1+0x14e8], R20 ;  /* 0x0014e81401007387 */ /* 0x0003e80000100a00 */
[----:B-1----:R-:W2:Y:S04]  /*334e0*/  LDL.LU R20, [R1+0x330] ;  /* 0x0003300001147983 */ /* 0x002ea80000300800 */
[----:B------:R-:W2:Y:S01]  /*334f0*/  LDL.LU R21, [R1+0x334] ;  /* 0x0003340001157983 */ /* 0x000ea20000300800 */
[----:B----4-:R-:W-:-:S02]  /*33500*/  IMAD.MOV.U32 R22, RZ, RZ, R25 ;  /* 0x000000ffff167224 */ /* 0x010fc400078e0019 */
[----:B------:R-:W-:Y:S02]  /*33510*/  IMAD.MOV.U32 R23, RZ, RZ, R24 ;  /* 0x000000ffff177224 */ /* 0x000fe400078e0018 */
[----:B------:R-:W1:Y:S04]  /*33520*/  LDSM.16.M88.4 R24, [R28+UR13+0x38180] ;  /* 0x0381800d1c18783b */ /* 0x000e680008000200 */
[----:B------:R-:W-:Y:S04]  /*33530*/  STL.64 [R1+0x1508], R22 ;  /* 0x0015081601007387 */ /* 0x000fe80000100a00 */
[----:B--2---:R2:W-:Y:S04]  /*33540*/  STL.64 [R1+0x1500], R20 ;  /* 0x0015001401007387 */ /* 0x0045e80000100a00 */
[----:B--2---:R-:W2:Y:S04]  /*33550*/  LDL.64 R20, [R1+0x40] ;  /* 0x0000400001147983 */ /* 0x004ea80000100a00 */
[----:B------:R-:W-:Y:S04]  /*33560*/  STL.64 [R1+0x18], R18 ;  /* 0x0000181201007387 */ /* 0x000fe80000100a00 */
[----:B-1----:R-:W-:Y:S04]  /*33570*/  STL [R1+0x131c], R26 ;  /* 0x00131c1a01007387 */ /* 0x002fe80000100800 */
[----:B------:R-:W-:Y:S04]  /*33580*/  STL [R1+0x1310], R27 ;  /* 0x0013101b01007387 */ /* 0x000fe80000100800 */
[----:B------:R-:W-:Y:S04]  /*33590*/  STL [R1+0xa8c], R28 ;  /* 0x000a8c1c01007387 */ /* 0x000fe80000100800 */
        /* <DEDUP_REMOVED lines=11> */
[----:B------:R-:W-:Y:S02]  /*33650*/  IMAD.MOV.U32 R26, RZ, RZ, R12 ;  /* 0x000000ffff1a7224 */ /* 0x000fe400078e000c */
[----:B------:R-:W-:Y:S02]  /*33660*/  IMAD.MOV.U32 R2, RZ, RZ, R13 ;  /* 0x000000ffff027224 */ /* 0x000fe400078e000d */
[----:B------:R-:W3:Y:S01]  /*33670*/  LDL.LU.64 R12, [R1+0x14f8] ;  /* 0x0014f800010c7983 */ /* 0x000ee20000300a00 */
[----:B------:R-:W-:-:S05]  /*33680*/  IMAD.MOV.U32 R27, RZ, RZ, R15 ;  /* 0x000000ffff1b7224 */ /* 0x000fca00078e000f */
        /* <DEDUP_REMOVED lines=8> */
[----:B------:R-:W-:-:S15]  /*33710*/  IMAD.MOV.U32 R10, RZ, RZ, R13 ;  /* 0x000000ffff0a7224 */ /* 0x000fde00078e000d */
[----:B------:R-:W-:Y:S01]  /*33720*/  NOP ;  /* 0x0000000000007918 */ /* 0x000fe20000000000 */
[----:B------:R-:W-:Y:S04]  /*33730*/  STL.64 [R1+0x150], R20 ;  /* 0x0001501401007387 */ /* 0x000fe80000100a00 */
[----:B------:R1:W-:Y:S04]  /*33740*/  STL.64 [R1+0x158], R22 ;  /* 0x0001581601007387 */ /* 0x0003e80000100a00 */
[----:B-1----:R-:W3:Y:S04]  /*33750*/  LDL.LU.64 R22, [R1+0x14f0] ;  /* 0x0014f00001167983 */ /* 0x002ee80000300a00 */
[----:B------:R-:W3:Y:S04]  /*33760*/  LDL.LU.64 R20, [R1+0x14e8] ;  /* 0x0014e80001147983 */ /* 0x000ee80000300a00 */
[----:B------:R-:W3:Y:S01]  /*33770*/  LDL.LU.64 R12, [R1+0x14e0] ;  /* 0x0014e000010c7983 */ /* 0x000ee20000300a00 */
[----:B------:R-:W-:-:S02]  /*33780*/  IMAD.MOV.U32 R3, RZ, RZ, R14 ;  /* 0x000000ffff037224 */ /* 0x000fc400078e000e */
[----:B---3--:R-:W-:Y:S01]  /*33790*/  HMMA.1688.F32.TF32 R12, R4, R12, R20 ;  /* 0x0000000c040c723c */ /* 0x008fe20000081014 */
[----:B------:R-:W3:-:S15]  /*337a0*/  LDL.LU.64 R20, [R1+0x14d8] ;  /* 0x0014d80001147983 */ /* 0x000ede0000300a00 */
[----:B------:R-:W-:-:S03]  /*337b0*/  NOP ;  /* 0x0000000000007918 */ /* 0x000fc60000000000 */
[----:B------:R-:W-:Y:S04]  /*337c0*/  STL.64 [R1+0x140], R12 ;  /* 0x0001400c01007387 */ /* 0x000fe80000100a00 */
[----:B------:R1:W-:Y:S04]  /*337d0*/  STL.64 [R1+0x148], R14 ;  /* 0x0001480e01007387 */ /* 0x0003e80000100a00 */
[----:B-1----:R-:W3:Y:S04]  /*337e0*/  LDL.LU.64 R14, [R1+0x14d0] ;  /* 0x0014d000010e7983 */ /* 0x002ee80000300a00 */
[----:B------:R-:W3:Y:S01]  /*337f0*/  LDL.LU.64 R12, [R1+0x14c8] ;  /* 0x0014c800010c7983 */ /* 0x000ee20000300a00 */
[----:B--2---:R-:W-:Y:S03]  /*33800*/  HMMA.1688.F32.TF32 R24, R4, R16, R24 ;  /* 0x000000100418723c */ /* 0x004fe60000081018 */
[----:B------:R1:W-:Y:S02]  /*33810*/  STL.64 [R1+0x1458], R16 ;  /* 0x0014581001007387 */ /* 0x0003e40000100a00 */
[----:B-1----:R-:W-:-:S02]  /*33820*/  IMAD.MOV.U32 R16, RZ, RZ, R11 ;  /* 0x000000ffff107224 */ /* 0x002fc400078e000b */
[----:B------:R-:W-:-:S12]  /*33830*/  IMAD.MOV.U32 R17, RZ, RZ, R10 ;  /* 0x000000ffff117224 */ /* 0x000fd800078e000a */
[----:B------:R1:W-:Y:S04]  /*33840*/  STL.64 [R1+0x130], R24 ;  /* 0x0001301801007387 */ /* 0x0003e80000100a00 */
[----:B------:R2:W-:Y:S04]  /*33850*/  STL.64 [R1+0x138], R26 ;  /* 0x0001381a01007387 */ /* 0x0005e80000100a00 */
[----:B-1----:R-:W4:Y:S04]  /*33860*/  LDL.LU R24, [R1+0x2f0] ;  /* 0x0002f00001187983 */ /* 0x002f280000300800 */
[----:B------:R-:W4:Y:S04]  /*33870*/  LDL.LU R25, [R1+0x2f4] ;  /* 0x0002f40001197983 */ /* 0x000f280000300800 */
[----:B--2---:R-:W4:Y:S04]  /*33880*/  LDL.LU R26, [R1+0x2f8] ;  /* 0x0002f800011a7983 */ /* 0x004f280000300800 */
[----:B------:R-:W4:Y:S04]  /*33890*/  LDL.LU R27, [R1+0x2fc] ;  /* 0x0002fc00011b7983 */ /* 0x000f280000300800 */
[----:B------:R1:W-:Y:S02]  /*338a0*/  STL.64 [R1+0x1468], R16 ;  /* 0x0014681001007387 */ /* 0x0003e40000100a00 */
[----:B-1----:R-:W-:-:S02]  /*338b0*/  IMAD.MOV.U32 R16, RZ, RZ, R9 ;  /* 0x000000ffff107224 */ /* 0x002fc400078e0009 */
[----:B------:R-:W-:Y:S02]  /*338c0*/  IMAD.MOV.U32 R17, RZ, RZ, R8 ;  /* 0x000000ffff117224 */ /* 0x000fe400078e0008 */
[----:B------:R-:W2:Y:S04]  /*338d0*/  LDL.LU R8, [R1+0x270] ;  /* 0x0002700001087983 */ /* 0x000ea80000300800 */
[----:B------:R-:W2:Y:S04]  /*338e0*/  LDL.LU R9, [R1+0x274] ;  /* 0x0002740001097983 */ /* 0x000ea80000300800 */
[----:B------:R-:W2:Y:S04]  /*338f0*/  LDL.LU R10, [R1+0x278] ;  /* 0x00027800010a7983 */ /* 0x000ea80000300800 */
[----:B------:R-:W2:Y:S04]  /*33900*/  LDL.LU R11, [R1+0x27c] ;  /* 0x00027c00010b7983 */ /* 0x000ea80000300800 */
[----:B------:R-:W-:Y:S01]  /*33910*/  STL.64 [R1+0x1480], R16 ;  /* 0x0014801001007387 */ /* 0x000fe20000100a00 */
[----:B---3--:R-:W-:-:S15]  /*33920*/  HMMA.1688.F32.TF32 R12, R4, R20, R12 ;  /* 0x00000014040c723c */ /* 0x008fde000008100c */
[----:B------:R-:W-:-:S04]  /*33930*/  NOP ;  /* 0x0000000000007918 */ /* 0x000fc80000000000 */
[----:B------:R1:W-:Y:S04]  /*33940*/  STL.64 [R1+0x120], R12 ;  /* 0x0001200c01007387 */ /* 0x0003e80000100a00 */
[----:B------:R-:W-:Y:S04]  /*33950*/  STL.64 [R1+0x128], R14 ;  /* 0x0001280e01007387 */ /* 0x000fe80000100a00 */
[----:B------:R-:W3:Y:S01]  /*33960*/  LDL.LU.64 R22, [R1+0x14c0] ;  /* 0x0014c00001167983 */ /* 0x000ee20000300a00 */
[----:B-1----:R-:W-:Y:S02]  /*33970*/  IMAD.MOV.U32 R13, RZ, RZ, R20 ;  /* 0x000000ffff0d7224 */ /* 0x002fe400078e0014 */
[----:B------:R-:W-:-:S02]  /*33980*/  IMAD.MOV.U32 R12, RZ, RZ, R21 ;  /* 0x000000ffff0c7224 */ /* 0x000fc400078e0015 */
[----:B------:R-:W4:Y:S04]  /*33990*/  LDL.LU.64 R20, [R1+0x14b8] ;  /* 0x0014b80001147983 */ /* 0x000f280000300a00 */
        /* <DEDUP_REMOVED lines=11> */
[C---:B----4-:R-:W-:Y:S03]  /*33a50*/  HMMA.1688.F32.TF32 R24, R4.reuse, R20, R24 ;  /* 0x000000140418723c */ /* 0x050fe60000081018 */
        /* <DEDUP_REMOVED lines=8> */
[----:B-1----:R-:W4:Y:S04]  /*33ae0*/  LDL.LU.64 R26, [R1+0x14b0] ;  /* 0x0014b000011a7983 */ /* 0x002f280000300a00 */
[----:B------:R-:W2:Y:S04]  /*33af0*/  LDL.LU.64 R24, [R1+0x14a8] ;  /* 0x0014a80001187983 */ /* 0x000ea80000300a00 */
        /* <DEDUP_REMOVED lines=8> */
[----:B------:R-:W2:Y:S01]  /*33b80*/  LDL.LU.64 R8, [R1+0x1498] ;  /* 0x0014980001087983 */ /* 0x000ea20000300a00 */
[----:B------:R-:W-:-:S02]  /*33b90*/  IMAD.MOV.U32 R16, RZ, RZ, R19 ;  /* 0x000000ffff107224 */ /* 0x000fc400078e0013 */
[----:B------:R-:W-:-:S09]  /*33ba0*/  IMAD.MOV.U32 R17, RZ, RZ, R18 ;  /* 0x000000ffff117224 */ /* 0x000fd200078e0012 */
[----:B------:R1:W-:Y:S04]  /*33bb0*/  STL.64 [R1+0x100], R4 ;  /* 0x0001000401007387 */ /* 0x0003e80000100a00 */
[----:B------:R3:W-:Y:S04]  /*33bc0*/  STL.64 [R1+0x108], R6 ;  /* 0x0001080601007387 */ /* 0x0007e80000100a00 */
[----:B-1----:R-:W2:Y:S04]  /*33bd0*/  LDL.LU R4, [R1+0x220] ;  /* 0x0002200001047983 */ /* 0x002ea80000300800 */
[----:B------:R-:W2:Y:S04]  /*33be0*/  LDL.LU R5, [R1+0x224] ;  /* 0x0002240001057983 */ /* 0x000ea80000300800 */
[----:B---3--:R-:W3:Y:S04]  /*33bf0*/  LDL.LU R6, [R1+0x228] ;  /* 0x0002280001067983 */ /* 0x008ee80000300800 */
[----:B------:R-:W3:Y:S04]  /*33c00*/  LDL.LU R7, [R1+0x22c] ;  /* 0x00022c0001077983 */ /* 0x000ee80000300800 */
[----:B----4-:R-:W-:Y:S04]  /*33c10*/  STL.64 [R1+0x1428], R26 ;  /* 0x0014281a01007387 */ /* 0x010fe80000100a00 */
        /* <DEDUP_REMOVED lines=17> */
[----:B------:R1:W-:Y:S04]  /*33d30*/  STL.64 [R1+0xd0], R16 ;  /* 0x0000d01001007387 */ /* 0x0003e80000100a00 */
[----:B------:R-:W-:Y:S04]  /*33d40*/  STL.64 [R1+0xd8], R18 ;  /* 0x0000d81201007387 */ /* 0x000fe80000100a00 */
[----:B-1----:R-:W3:Y:S01]  /*33d50*/  LDL.LU.64 R16, [R1+0x1458] ;  /* 0x0014580001107983 */ /* 0x002ee20000300a00 */
[----:B----4-:R-:W-:-:S15]  /*33d60*/  HMMA.1688.F32.TF32 R20, R8, R24, R20 ;  /* 0x000000180814723c */ /* 0x010fde0000081014 */
[----:B------:R-:W-:-:S04]  /*33d70*/  NOP ;  /* 0x0000000000007918 */ /* 0x000fc80000000000 */
[----:B------:R-:W-:Y:S04]  /*33d80*/  STL.64 [R1+0xc0], R20 ;  /* 0x0000c01401007387 */ /* 0x000fe80000100a00 */
[----:B------:R1:W-:Y:S02]  /*33d90*/  STL.64 [R1+0xc8], R22 ;  /* 0x0000c81601007387 */ /* 0x0003e40000100a00 */
[----:B-1----:R-:W-:Y:S02]  /*33da0*/  IMAD.MOV.U32 R23, RZ, RZ, R24 ;  /* 0x000000ffff177224 */ /* 0x002fe400078e0018 */
[----:B------:R-:W4:Y:S01]  /*33db0*/  LDL.LU R24, [R1+0x200] ;  /* 0x0002000001187983 */ /* 0x000f220000300800 */
[----:B------:R-:W-:Y:S01]  /*33dc0*/  IMAD.MOV.U32 R22, RZ, RZ, R25 ;  /* 0x000000ffff167224 */ /* 0x000fe200078e0019 */
[----:B---3--:R-:W-:-:S15]  /*33dd0*/  HMMA.1688.F32.TF32 R4, R8, R16, R4 ;  /* 0x000000100804723c */ /* 0x008fde0000081004 */
[----:B------:R-:W-:-:S04]  /*33de0*/  NOP ;  /* 0x0000000000007918 */ /* 0x000fc80000000000 */
[----:B------:R-:W-:Y:S04]  /*33df0*/  STL.64 [R1+0xb0], R4 ;  /* 0x0000b00401007387 */ /* 0x000fe80000100a00 */
[----:B------:R-:W-:Y:S04]  /*33e00*/  STL.64 [R1+0xb8], R6 ;  /* 0x0000b80601007387 */ /* 0x000fe80000100a00 */
[----:B------:R-:W4:Y:S04]  /*33e10*/  LDL.LU R25, [R1+0x204] ;  /* 0x0002040001197983 */ /* 0x000f280000300800 */
[----:B------:R-:W3:Y:S04]  /*33e20*/  LDL.LU R26, [R1+0x208] ;  /* 0x00020800011a7983 */ /* 0x000ee80000300800 */
[----:B------:R-:W3:Y:S01]  /*33e30*/  LDL.LU R27, [R1+0x20c] ;  /* 0x00020c00011b7983 */ /* 0x000ee20000300800 */
[----:B--2---:R-:W-:-:S02]  /*33e40*/  IMAD.MOV.U32 R21, RZ, RZ, R12 ;  /* 0x000000ffff157224 */ /* 0x004fc400078e000c */
[----:B------:R-:W-:Y:S01]  /*33e50*/  IMAD.MOV.U32 R20, RZ, RZ, R13 ;  /* 0x000000ffff147224 */ /* 0x000fe200078e000d */
[----:B---3--:R-:W-:Y:S04]  /*33e60*/  STL.64 [R1+0x1448], R26 ;  /* 0x0014481a01007387 */ /* 0x008fe80000100a00 */
[----:B----4-:R1:W-:Y:S04]  /*33e70*/  STL.64 [R1+0x1440], R24 ;  /* 0x0014401801007387 */ /* 0x0103e80000100a00 */
[----:B-1----:R-:W2:Y:S04]  /*33e80*/  LDL.LU R24, [R1+0x210] ;  /* 0x0002100001187983 */ /* 0x002ea80000300800 */
[----:B------:R-:W2:Y:S04]  /*33e90*/  LDL.LU R25, [R1+0x214] ;  /* 0x0002140001197983 */ /* 0x000ea80000300800 */
[----:B------:R-:W2:Y:S04]  /*33ea0*/  LDL.LU R26, [R1+0x218] ;  /* 0x00021800011a7983 */ /* 0x000ea80000300800 */
[----:B------:R-:W2:Y:S04]  /*33eb0*/  LDL.LU R27, [R1+0x21c] ;  /* 0x00021c00011b7983 */ /* 0x000ea80000300800 */
[----:B------:R-:W-:Y:S04]  /*33ec0*/  STL.64 [R1+0x13f8], R16 ;  /* 0x0013f81001007387 */ /* 0x000fe80000100a00 */
[----:B------:R-:W3:Y:S04]  /*33ed0*/  LDL.LU R12, [R1+0x180] ;  /* 0x00018000010c7983 */ /* 0x000ee80000300800 */
[----:B------:R-:W3:Y:S04]  /*33ee0*/  LDL.LU R13, [R1+0x184] ;  /* 0x00018400010d7983 */ /* 0x000ee80000300800 */
[----:B------:R-:W4:Y:S04]  /*33ef0*/  LDL.LU R14, [R1+0x188] ;  /* 0x00018800010e7983 */ /* 0x000f280000300800 */
[----:B------:R-:W4:Y:S04]  /*33f00*/  LDL.LU R15, [R1+0x18c] ;  /* 0x00018c00010f7983 */ /* 0x000f280000300800 */
[----:B------:R-:W2:Y:S04]  /*33f10*/  LDL.LU R4, [R1+0x190] ;  /* 0x0001900001047983 */ /* 0x000ea80000300800 */
        /* <DEDUP_REMOVED lines=8> */
[----:B------:R-:W-:-:S03]  /*33fa0*/  IMAD.MOV.U32 R15, RZ, RZ, R29 ;  /* 0x000000ffff0f7224 */ /* 0x000fc600078e001d */
[----:B------:R-:W2:Y:S04]  /*33fb0*/  LDL.LU R29, [R1+0x1450] ;  /* 0x00145000011d7983 */ /* 0x000ea80000300800 */
[----:B------:R-:W2:Y:S04]  /*33fc0*/  LDL.LU R16, [R1+0x2c0] ;  /* 0x0002c00001107983 */ /* 0x000ea80000300800 */
[----:B------:R-:W2:Y:S04]  /*33fd0*/  LDL.LU R17, [R1+0x2c4] ;  /* 0x0002c40001117983 */ /* 0x000ea80000300800 */
[----:B------:R-:W2:Y:S04]  /*33fe0*/  LDL.LU R18, [R1+0x2c8] ;  /* 0x0002c80001127983 */ /* 0x000ea80000300800 */
[----:B------:R-:W2:Y:S04]  /*33ff0*/  LDL.LU R19, [R1+0x2cc] ;  /* 0x0002cc0001137983 */ /* 0x000ea80000300800 */
[----:B--2---:R-:W-:Y:S04]  /*34000*/  STL.64 [R1+0x1408], R18 ;  /* 0x0014081201007387 */ /* 0x004fe80000100a00 */
[----:B------:R1:W-:Y:S04]  /*34010*/  STL.64 [R1+0x1400], R16 ;  /* 0x0014001001007387 */ /* 0x0003e80000100a00 */
[----:B-1----:R-:W2:Y:S04]  /*34020*/  LDL.LU.64 R16, [R1+0x40] ;  /* 0x0000400001107983 */ /* 0x002ea80000300a00 */
[----:B--2---:R1:W-:Y:S04]  /*34030*/  STL.64 [R1+0x1418], R16 ;  /* 0x0014181001007387 */ /* 0x0043e80000100a00 */
[----:B-1----:R-:W2:Y:S04]  /*34040*/  LDL.LU.64 R16, [R1+0x50] ;  /* 0x0000500001107983 */ /* 0x002ea80000300a00 */
[----:B----4-:R-:W-:Y:S04]  /*34050*/  STL.64 [R1+0x1358], R14 ;  /* 0x0013580e01007387 */ /* 0x010fe80000100a00 */
[----:B---3--:R1:W-:Y:S02]  /*34060*/  STL.64 [R1+0x1350], R12 ;  /* 0x0013500c01007387 */ /* 0x0083e40000100a00 */
[----:B-1----:R-:W-:-:S02]  /*34070*/  IMAD.MOV.U32 R12, RZ, RZ, R23 ;  /* 0x000000ffff0c7224 */ /* 0x002fc400078e0017 */
[----:B------:R-:W-:Y:S02]  /*34080*/  IMAD.MOV.U32 R13, RZ, RZ, R22 ;  /* 0x000000ffff0d7224 */ /* 0x000fe400078e0016 */
[C---:B------:R-:W-:Y:S03]  /*34090*/  HMMA.1688.F32.TF32 R20, R8.reuse, R20, R24 ;  /* 0x000000140814723c */ /* 0x040fe60000081018 */
[----:B------:R1:W-:Y:S04]  /*340a0*/  STL.64 [R1+0x1410], R12 ;  /* 0x0014100c01007387 */ /* 0x0003e80000100a00 */
[----:B-1----:R-:W3:Y:S04]  /*340b0*/  LDL.LU R12, [R1+0x2d0] ;  /* 0x0002d000010c7983 */ /* 0x002ee80000300800 */
[----:B------:R-:W3:Y:S04]  /*340c0*/  LDL.LU R13, [R1+0x2d4] ;  /* 0x0002d400010d7983 */ /* 0x000ee80000300800 */
[----:B------:R-:W3:Y:S04]  /*340d0*/  LDL.LU R14, [R1+0x2d8] ;  /* 0x0002d800010e7983 */ /* 0x000ee80000300800 */
[----:B------:R-:W3:Y:S04]  /*340e0*/  LDL.LU R15, [R1+0x2dc] ;  /* 0x0002dc00010f7983 */ /* 0x000ee80000300800 */
[----:B------:R-:W4:Y:S04]  /*340f0*/  LDL.LU.64 R26, [R1+0x1448] ;  /* 0x00144800011a7983 */ /* 0x000f280000300a00 */
[----:B------:R-:W4:Y:S04]  /*34100*/  LDL.LU.64 R24, [R1+0x1440] ;  /* 0x0014400001187983 */ /* 0x000f280000300a00 */
[----:B------:R-:W-:Y:S04]  /*34110*/  STL.64 [R1+0xa0], R20 ;  /* 0x0000a01401007387 */ /* 0x000fe80000100a00 */
[----:B------:R1:W-:Y:S04]  /*34120*/  STL.64 [R1+0xa8], R22 ;  /* 0x0000a81601007387 */ /* 0x0003e80000100a00 */
[----:B-1----:R-:W2:Y:S04]  /*34130*/  LDL.LU.64 R22, [R1+0x1438] ;  /* 0x0014380001167983 */ /* 0x002ea80000300a00 */
[----:B------:R-:W4:Y:S02]  /*34140*/  LDL.LU.64 R20, [R1+0x1430] ;  /* 0x0014300001147983 */ /* 0x000f240000300a00 */
[----:B----4-:R-:W-:-:S15]  /*34150*/  HMMA.1688.F32.TF32 R24, R8, R20, R24 ;  /* 0x000000140818723c */ /* 0x010fde0000081018 */
[----:B------:R-:W-:-:S04]  /*34160*/  NOP ;  /* 0x0000000000007918 */ /* 0x000fc80000000000 */
[----:B------:R-:W-:Y:S04]  /*34170*/  STL.64 [R1+0x90], R24 ;  /* 0x0000901801007387 */ /* 0x000fe80000100a00 */
[----:B------:R1:W-:Y:S04]  /*34180*/  STL.64 [R1+0x98], R26 ;  /* 0x0000981a01007387 */ /* 0x0003e80000100a00 */
[----:B-1----:R-:W4:Y:S04]  /*34190*/  LDL.LU.64 R26, [R1+0x1428] ;  /* 0x00142800011a7983 */ /* 0x002f280000300a00 */
[----:B------:R-:W3:Y:S01]  /*341a0*/  LDL.LU.64 R24, [R1+0x1420] ;  /* 0x0014200001187983 */ /* 0x000ee20000300a00 */
[----:B------:R-:W-:-:S03]  /*341b0*/  LOP3.LUT R28, R0, 0x20, RZ, 0x3c, !PT ;  /* 0x00000020001c7812 */ /* 0x000fc600078e3cff */
[----:B--2---:R-:W-:Y:S04]  /*341c0*/  STL.64 [R1+0x13d8], R22 ;  /* 0x0013d81601007387 */ /* 0x004fe80000100a00 */
[----:B------:R1:W-:Y:S04]  /*341d0*/  STL.64 [R1+0x13d0], R20 ;  /* 0x0013d01401007387 */ /* 0x0003e80000100a00 */
[----:B-1----:R-:W2:Y:S04]  /*341e0*/  LDL.LU R20, [R1+0x2b0] ;  /* 0x0002b00001147983 */ /* 0x002ea80000300800 */
[----:B------:R-:W2:Y:S04]  /*341f0*/  LDL.LU R21, [R1+0x2b4] ;  /* 0x0002b40001157983 */ /* 0x000ea80000300800 */
[----:B------:R-:W2:Y:S04]  /*34200*/  LDL.LU R22, [R1+0x2b8] ;  /* 0x0002b80001167983 */ /* 0x000ea80000300800 */
[----:B------:R-:W2:Y:S01]  /*34210*/  LDL.LU R23, [R1+0x2bc] ;  /* 0x0002bc0001177983 */ /* 0x000ea20000300800 */
[----:B---3--:R-:W-:Y:S03]  /*34220*/  HMMA.1688.F32.TF32 R4, R8, R24, R4 ;  /* 0x000000180804723c */ /* 0x008fe60000081004 */
[----:B------:R-:W-:Y:S04]  /*34230*/  LDS R10, [R0+UR12+0x8c980] ;  /* 0x08c9800c000a7984 */ /* 0x000fe80008000800 */
[----:B------:R-:W1:Y:S04]  /*34240*/  LDS R11, [R28+UR12+0x8c980] ;  /* 0x08c9800c1c0b7984 */ /* 0x000e680008000800 */
[----:B------:R-:W-:Y:S04]  /*34250*/  LDS R8, [R0+UR12+0x8c180] ;  /* 0x08c1800c00087984 */ /* 0x000fe80008000800 */
[----:B------:R-:W3:Y:S04]  /*34260*/  LDS R9, [R28+UR12+0x8c180] ;  /* 0x08c1800c1c097984 */ /* 0x000ee80008000800 */
[----:B----4-:R-:W-:Y:S04]  /*34270*/  STL.64 [R1+0x13c8], R26 ;  /* 0x0013c81a01007387 */ /* 0x010fe80000100a00 */
[----:B------:R4:W-:Y:S04]  /*34280*/  STL.64 [R1+0x13c0], R24 ;  /* 0x0013c01801007387 */ /* 0x0009e80000100a00 */
[----:B------:R-:W-:Y:S04]  /*34290*/  STL.64 [R1+0x80], R4 ;  /* 0x0000800401007387 */ /* 0x000fe80000100a00 */
[----:B------:R-:W-:Y:S04]  /*342a0*/  STL.64 [R1+0x88], R6 ;  /* 0x0000880601007387 */ /* 0x000fe80000100a00 */
[----:B----4-:R-:W4:Y:S04]  /*342b0*/  LDL.LU.64 R24, [R1+0x30] ;  /* 0x0000300001187983 */ /* 0x010f280000300a00 */
[----:B------:R-:W-:Y:S04]  /*342c0*/  LDS R4, [R0+UR12+0x8c100] ;  /* 0x08c1000c00047984 */ /* 0x000fe80008000800 */
[----:B------:R-:W-:Y:S04]  /*342d0*/  LDS R6, [R0+UR12+0x8c900] ;  /* 0x08c9000c00067984 */ /* 0x000fe80008000800 */
[----:B------:R-:W-:Y:S04]  /*342e0*/  LDS R5, [R28+UR12+0x8c100] ;  /* 0x08c1000c1c057984 */ /* 0x000fe80008000800 */
[----:B------:R-:W2:Y:S04]  /*342f0*/  LDS R7, [R28+UR12+0x8c900] ;  /* 0x08c9000c1c077984 */ /* 0x000ea80008000800 */
[----:B-1----:R-:W-:Y:S04]  /*34300*/  STL.64 [R1+0x13b8], R10 ;  /* 0x0013b80a01007387 */ /* 0x002fe80000100a00 */
[----:B---3--:R1:W-:Y:S04]  /*34310*/  STL.64 [R1+0x13b0], R8 ;  /* 0x0013b00801007387 */ /* 0x0083e80000100a00 */
[----:B-1----:R-:W2:Y:S04]  /*34320*/  LDL.LU R8, [R1+0x2e0] ;  /* 0x0002e00001087983 */ /* 0x002ea80000300800 */
[----:B------:R-:W2:Y:S04]  /*34330*/  LDL.LU R9, [R1+0x2e4] ;  /* 0x0002e40001097983 */ /* 0x000ea80000300800 */
[----:B------:R-:W2:Y:S04]  /*34340*/  LDL.LU R10, [R1+0x2e8] ;  /* 0x0002e800010a7983 */ /* 0x000ea80000300800 */
[----:B------:R-:W2:Y:S02]  /*34350*/  LDL.LU R11, [R1+0x2ec] ;  /* 0x0002ec00010b7983 */ /* 0x000ea40000300800 */
[----:B--2---:R-:W-:-:S15]  /*34360*/  HMMA.1688.F32.TF32 R8, R4, R16, R8 ;  /* 0x000000100408723c */ /* 0x004fde0000081008 */
[----:B------:R-:W-:-:S04]  /*34370*/  NOP ;  /* 0x0000000000007918 */ /* 0x000fc80000000000 */
[----:B------:R1:W-:Y:S04]  /*34380*/  STL.64 [R1+0x70], R8 ;  /* 0x0000700801007387 */ /* 0x0003e80000100a00 */
[----:B------:R2:W-:Y:S01]  /*34390*/  STL.64 [R1+0x78], R10 ;  /* 0x0000780a01007387 */ /* 0x0005e20000100a00 */
[----:B-1----:R-:W-:Y:S02]  /*343a0*/  IMAD.MOV.U32 R9, RZ, RZ, R16 ;  /* 0x000000ffff097224 */ /* 0x002fe400078e0010 */
[----:B------:R-:W-:Y:S02]  /*343b0*/  IMAD.MOV.U32 R8, RZ, RZ, R17 ;  /* 0x000000ffff087224 */ /* 0x000fe400078e0011 */
[----:B------:R-:W3:Y:S02]  /*343c0*/  LDL.LU.64 R16, [R1+0x1418] ;  /* 0x0014180001107983 */ /* 0x000ee40000300a00 */
[----:B---3--:R-:W-:Y:S01]  /*343d0*/  HMMA.1688.F32.TF32 R12, R4, R16, R12 ;  /* 0x00000010040c723c */ /* 0x008fe2000008100c */
[----:B--2---:R-:W-:-:S02]  /*343e0*/  IMAD.MOV.U32 R11, RZ, RZ, R16 ;  /* 0x000000ffff0b7224 */ /* 0x004fc400078e0010 */
[----:B------:R-:W-:-:S15]  /*343f0*/  IMAD.MOV.U32 R10, RZ, RZ, R17 ;  /* 0x000000ffff0a7224 */ /* 0x000fde00078e0011 */
[----:B------:R-:W-:Y:S01]  /*34400*/  NOP ;  /* 0x0000000000007918 */ /* 0x000fe20000000000 */
[----:B------:R1:W-:Y:S04]  /*34410*/  STL.64 [R1+0x60], R12 ;  /* 0x0000600c01007387 */ /* 0x0003e80000100a00 */
[----:B------:R4:W-:Y:S04]  /*34420*/  STL.64 [R1+0x68], R14 ;  /* 0x0000680e01007387 */ /* 0x0009e80000100a00 */
[----:B-1----:R-:W2:Y:S04]  /*34430*/  LDL.LU.64 R12, [R1+0x1410] ;  /* 0x00141000010c7983 */ /* 0x002ea80000300a00 */
[----:B------:R-:W3:Y:S04]  /*34440*/  LDL.LU.64 R18, [R1+0x1408] ;  /* 0x0014080001127983 */ /* 0x000ee80000300a00 */
[----:B------:R-:W3:Y:S01]  /*34450*/  LDL.LU.64 R16, [R1+0x1400] ;  /* 0x0014000001107983 */ /* 0x000ee20000300a00 */
[----:B----4-:R-:W-:-:S02]  /*34460*/  IMAD.MOV.U32 R15, RZ, RZ, R24 ;  /* 0x000000ffff0f7224 */ /* 0x010fc400078e0018 */
[----:B------:R-:W-:Y:S01]  /*34470*/  IMAD.MOV.U32 R14, RZ, RZ, R25 ;  /* 0x000000ffff0e7224 */ /* 0x000fe200078e0019 */
[C---:B---3--:R-:W-:Y:S08]  /*34480*/  HMMA.1688.F32.TF32 R16, R4.reuse, R24, R16 ;  /* 0x000000180410723c */ /* 0x048ff00000081010 */
[----:B--2---:R-:W-:Y:S11]  /*34490*/  HMMA.1688.F32.TF32 R20, R4, R12, R20 ;  /* 0x0000000c0414723c */ /* 0x004ff60000081014 */
        /* <DEDUP_REMOVED lines=15> */
[----:B------:R-:W3:Y:S04]  /*34590*/  LDL.LU R24, [R1+0x280] ;  /* 0x0002800001187983 */ /* 0x000ee80000300800 */
        /* <DEDUP_REMOVED lines=9> */
[----:B------:R-:W3:Y:S04]  /*34630*/  LDL.LU R12, [R1+0x290] ;  /* 0x00029000010c7983 */ /* 0x000ee80000300800 */
[----:B------:R-:W3:Y:S04]  /*34640*/  LDL.LU R13, [R1+0x294] ;  /* 0x00029400010d7983 */ /* 0x000ee80000300800 */
[----:B------:R-:W3:Y:S04]  /*34650*/  LDL.LU R14, [R1+0x298] ;  /* 0x00029800010e7983 */ /* 0x000ee80000300800 */
[----:B------:R-:W3:Y:S04]  /*34660*/  LDL.LU R15, [R1+0x29c] ;  /* 0x00029c00010f7983 */ /* 0x000ee80000300800 */
[----:B------:R-:W3:Y:S04]  /*34670*/  LDL.LU.64 R20, [R1] ;  /* 0x0000000001147983 */ /* 0x000ee80000300a00 */
[----:B------:R-:W4:Y:S04]  /*34680*/  LDL.LU R8, [R1+0x1f0] ;  /* 0x0001f00001087983 */ /* 0x000f280000300800 */
[----:B------:R-:W4:Y:S04]  /*34690*/  LDL.LU R9, [R1+0x1f4] ;  /* 0x0001f40001097983 */ /* 0x000f280000300800 */
[----:B------:R-:W4:Y:S01]  /*346a0*/  LDL.LU R10, [R1+0x1f8] ;  /* 0x0001f800010a7983 */ /* 0x000f220000300800 */
[----:B------:R-:W-:Y:S01]  /*346b0*/  IMAD.MOV.U32 R11, RZ, RZ, R29 ;  /* 0x000000ffff0b7224 */ /* 0x000fe200078e001d */
[----:B--2---:R-:W-:-:S15]  /*346c0*/  HMMA.1688.F32.TF32 R24, R4, R16, R24 ;  /* 0x000000100418723c */ /* 0x004fde0000081018 */
[----:B------:R-:W-:-:S04]  /*346d0*/  NOP ;  /* 0x0000000000007918 */ /* 0x000fc80000000000 */
[----:B------:R-:W-:Y:S04]  /*346e0*/  STL.64 [R1+0x250], R24 ;  /* 0x0002501801007387 */ /* 0x000fe80000100a00 */
[----:B------:R1:W-:Y:S01]  /*346f0*/  STL [R1+0x258], R26 ;  /* 0x0002581a01007387 */ /* 0x0003e20000100800 */
[----:B------:R-:W-:-:S03]  /*34700*/  IMAD.MOV.U32 R29, RZ, RZ, R27 ;  /* 0x000000ffff1d7224 */ /* 0x000fc600078e001b */
[----:B-1----:R-:W2:Y:S04]  /*34710*/  LDL.LU.64 R26, [R1+0x13f0] ;  /* 0x0013f000011a7983 */ /* 0x002ea80000300a00 */
[----:B------:R-:W2:Y:S04]  /*34720*/  LDL.LU.64 R24, [R1+0x13e8] ;  /* 0x0013e80001187983 */ /* 0x000ea80000300a00 */
        /* <DEDUP_REMOVED lines=24> */
[----:B------:R-:W-:Y:S04]  /*348b0*/  STL [R1+0x1258], R29 ;  /* 0x0012581d01007387 */ /* 0x000fe80000100800 */
[----:B------:R1:W-:Y:S04]  /*348c0*/  STL.64 [R1+0x240], R12 ;  /* 0x0002400c01007387 */ /* 0x0003e80000100a00 */
[----:B------:R3:W-:Y:S04]  /*348d0*/  STL.64 [R1+0x248], R14 ;  /* 0x0002480e01007387 */ /* 0x0007e80000100a00 */
[----:B-1----:R-:W2:Y:S01]  /*348e0*/  LDL.LU.64 R12, [R1+0x13e0] ;  /* 0x0013e000010c7983 */ /* 0x002ea20000300a00 */
[----:B---3--:R-:W-:-:S02]  /*348f0*/  IMAD.MOV.U32 R15, RZ, RZ, R20 ;  /* 0x000000ffff0f7224 */ /* 0x008fc400078e0014 */
[----:B------:R-:W-:Y:S01]  /*34900*/  IMAD.MOV.U32 R14, RZ, RZ, R21 ;  /* 0x000000ffff0e7224 */ /* 0x000fe200078e0015 */
[----:B------:R-:W3:Y:S04]  /*34910*/  LDL.LU.64 R22, [R1+0x13d8] ;  /* 0x0013d80001167983 */ /* 0x000ee80000300a00 */
[----:B------:R-:W2:Y:S02]  /*34920*/  LDL.LU.64 R20, [R1+0x13d0] ;  /* 0x0013d00001147983 */ /* 0x000ea40000300a00 */
[----:B--2---:R-:W-:-:S15]  /*34930*/  HMMA.1688.F32.TF32 R24, R4, R20, R24 ;  /* 0x000000140418723c */ /* 0x004fde0000081018 */
[----:B------:R-:W-:-:S04]  /*34940*/  NOP ;  /* 0x0000000000007918 */ /* 0x000fc80000000000 */
[----:B------:R-:W-:Y:S04]  /*34950*/  STL.64 [R1+0x230], R24 ;  /* 0x0002301801007387 */ /* 0x000fe80000100a00 */
[----:B------:R1:W-:Y:S01]  /*34960*/  STL [R1+0x238], R26 ;  /* 0x0002381a01007387 */ /* 0x0003e20000100800 */
[----:B------:R-:W-:-:S03]  /*34970*/  IMAD.MOV.U32 R29, RZ, RZ, R27 ;  /* 0x000000ffff1d7224 */ /* 0x000fc600078e001b */
[----:B-1----:R-:W2:Y:S04]  /*34980*/  LDL.LU.64 R26, [R1+0x13c8] ;  /* 0x0013c800011a7983 */ /* 0x002ea80000300a00 */
[----:B------:R-:W4:Y:S02]  /*34990*/  LDL.LU.64 R24, [R1+0x13c0] ;  /* 0x0013c00001187983 */ /* 0x000f240000300a00 */
[----:B----4-:R-:W-:Y:S02]  /*349a0*/  HMMA.1688.F32.TF32 R4, R4, R24, R8 ;  /* 0x000000180404723c */ /* 0x010fe40000081008 */
[----:B------:R-:W4:Y:S04]  /*349b0*/  LDL.LU.64 R10, [R1+0x13b8] ;  /* 0x0013b800010a7983 */ /* 0x000f280000300a00 */
[----:B------:R-:W4:-:S13]  /*349c0*/  LDL.LU.64 R8, [R1+0x13b0] ;  /* 0x0013b00001087983 */ /* 0x000f1a0000300a00 */
[----:B------:R1:W-:Y:S02]  /*349d0*/  STL.64 [R1+0x210], R4 ;  /* 0x0002100401007387 */ /* 0x0003e40000100a00 */
[----:B-1----:R-:W-:Y:S02]  /*349e0*/  IMAD.MOV.U32 R4, RZ, RZ, R15 ;  /* 0x000000ffff047224 */ /* 0x002fe400078e000f */
[----:B------:R-:W-:Y:S01]  /*349f0*/  IMAD.MOV.U32 R5, RZ, RZ, R14 ;  /* 0x000000ffff057224 */ /* 0x000fe200078e000e */
[----:B------:R-:W-:Y:S01]  /*34a00*/  STL.64 [R1+0x218], R6 ;  /* 0x0002180601007387 */ /* 0x000fe20000100a00 */
[----:B----4-:R-:W-:Y:S03]  /*34a10*/  HMMA.1688.F32.TF32 R12, R8, R12, R16 ;  /* 0x0000000c080c723c */ /* 0x010fe60000081010 */
[----:B------:R-:W4:Y:S04]  /*34a20*/  LDL.LU.64 R18, [R1+0x13a8] ;  /* 0x0013a80001127983 */ /* 0x000f280000300a00 */
[----:B------:R-:W4:-:S12]  /*34a30*/  LDL.LU.64 R16, [R1+0x13a0] ;  /* 0x0013a00001107983 */ /* 0x000f180000300a00 */
[----:B------:R1:W-:Y:S04]  /*34a40*/  STL.64 [R1+0x200], R12 ;  /* 0x0002000c01007387 */ /* 0x0003e80000100a00 */
[----:B------:R4:W-:Y:S04]  /*34a50*/  STL.64 [R1+0x208], R14 ;  /* 0x0002080e01007387 */ /* 0x0009e80000100a00 */
[----:B-1----:R-:W4:Y:S02]  /*34a60*/  LDL.LU.64 R12, [R1+0x1398] ;  /* 0x00139800010c7983 */ /* 0x002f240000300a00 */
[----:B----4-:R-:W-:Y:S02]  /*34a70*/  HMMA.1688.F32.TF32 R12, R8, R12, R16 ;  /* 0x0000000c080c723c */ /* 0x010fe40000081010 */
[----:B------:R-:W4:Y:S04]  /*34a80*/  LDL.LU.64 R18, [R1+0x1390] ;  /* 0x0013900001127983 */ /* 0x000f280000300a00 */
[----:B------:R-:W4:-:S13]  /*34a90*/  LDL.LU.64 R16, [R1+0x1388] ;  /* 0x0013880001107983 */ /* 0x000f1a0000300a00 */
        /* <DEDUP_REMOVED lines=10> */
[----:B------:R-:W4:-:S15]  /*34b40*/  LDL.LU.64 R16, [R1+0x1360] ;  /* 0x0013600001107983 */ /* 0x000f1e0000300a00 */
[----:B------:R-:W-:Y:S02]  /*34b50*/  NOP ;  /* 0x0000000000007918 */ /* 0x000fe40000000000 */
        /* <DEDUP_REMOVED lines=10> */
[----:B------:R-:W2:Y:S01]  /*34c00*/  LDL.LU.64 R16, [R1+0x1330] ;  /* 0x0013300001107983 */ /* 0x000ea20000300a00 */
[----:B----4-:R-:W-:Y:S03]  /*34c10*/  HMMA.1688.F32.TF32 R4, R8, R4, R12 ;  /* 0x000000040804723c */ /* 0x010fe6000008100c */
[----:B------:R-:W4:Y:S04]  /*34c20*/  LDL.LU.64 R14, [R1+0x1328] ;  /* 0x00132800010e7983 */ /* 0x000f280000300a00 */
[----:B------:R-:W4:-:S12]  /*34c30*/  LDL.LU.64 R12, [R1+0x1320] ;  /* 0x00132000010c7983 */ /* 0x000f180000300a00 */
[----:B------:R-:W-:Y:S04]  /*34c40*/  STL.64 [R1+0x1b0], R4 ;  /* 0x0001b00401007387 */ /* 0x000fe80000100a00 */
[----:B------:R4:W-:Y:S04]  /*34c50*/  STL.64 [R1+0x1b8], R6 ;  /* 0x0001b80601007387 */ /* 0x0009e80000100a00 */
[----:B---3--:R1:W-:Y:S01]  /*34c60*/  STL.64 [R1+0x1308], R22 ;  /* 0x0013081601007387 */ /* 0x0083e20000100a00 */
[C---:B----4-:R-:W-:Y:S08]  /*34c70*/  HMMA.1688.F32.TF32 R4, R8.reuse, R20, R12 ;  /* 0x000000140804723c */ /* 0x050ff0000008100c */
[----:B--2---:R-:W-:Y:S01]  /*34c80*/  HMMA.1688.F32.TF32 R8, R8, R24, R16 ;  /* 0x000000180808723c */ /* 0x004fe20000081010 */
[----:B------:R-:W-:Y:S04]  /*34c90*/  LDS R14, [R0+UR12+0x8d900] ;  /* 0x08d9000c000e7984 */ /* 0x000fe80008000800 */
[----:B------:R-:W-:Y:S04]  /*34ca0*/  LDS R15, [R28+UR12+0x8d900] ;  /* 0x08d9000c1c0f7984 */ /* 0x000fe80008000800 */
[----:B------:R-:W-:Y:S04]  /*34cb0*/  LDS R12, [R0+UR12+0x8d100] ;  /* 0x08d1000c000c7984 */ /* 0x000fe80008000800 */
[----:B------:R-:W-:Y:S04]  /*34cc0*/  LDS R13, [R28+UR12+0x8d100] ;  /* 0x08d1000c1c0d7984 */ /* 0x000fe80008000800 */
[----:B------:R-:W-:Y:S04]  /*34cd0*/  LDS R18, [R0+UR12+0x8d980] ;  /* 0x08d9800c00127984 */ /* 0x000fe80008000800 */
[----:B------:R-:W-:Y:S04]  /*34ce0*/  LDS R19, [R28+UR12+0x8d980] ;  /* 0x08d9800c1c137984 */ /* 0x000fe80008000800 */
[----:B------:R-:W-:Y:S04]  /*34cf0*/  LDS R16, [R0+UR12+0x8d180] ;  /* 0x08d1800c00107984 */ /* 0x000fe80008000800 */
[----:B------:R-:W-:Y:S04]  /*34d00*/  LDS R17, [R28+UR12+0x8d180] ;  /* 0x08d1800c1c117984 */ /* 0x000fe80008000800 */
[----:B------:R-:W-:Y:S04]  /*34d10*/  STL.64 [R1+0x1a0], R4 ;  /* 0x0001a00401007387 */ /* 0x000fe80000100a00 */
[----:B------:R-:W-:Y:S04]  /*34d20*/  STL.64 [R1+0x1a8], R6 ;  /* 0x0001a80601007387 */ /* 0x000fe80000100a00 */
[----:B-1----:R-:W2:Y:S04]  /*34d30*/  LDL.64 R22, [R1+0x58] ;  /* 0x0000580001167983 */ /* 0x002ea80000100a00 */
[----:B------:R-:W-:Y:S04]  /*34d40*/  STL.64 [R1+0x180], R8 ;  /* 0x0001800801007387 */ /* 0x000fe80000100a00 */
[----:B------:R-:W-:Y:S04]  /*34d50*/  STL.64 [R1+0x188], R10 ;  /* 0x0001880a01007387 */ /* 0x000fe80000100a00 */
[----:B------:R-:W-:Y:S04]  /*34d60*/  LDS R10, [R0+UR12+0x8d880] ;  /* 0x08d8800c000a7984 */ /* 0x000fe80008000800 */
[----:B------:R-:W1:Y:S04]  /*34d70*/  LDS R11, [R28+UR12+0x8d880] ;  /* 0x08d8800c1c0b7984 */ /* 0x000e680008000800 */
[----:B------:R-:W-:Y:S04]  /*34d80*/  LDS R8, [R0+UR12+0x8d080] ;  /* 0x08d0800c00087984 */ /* 0x000fe80008000800 */
[----:B------:R-:W3:Y:S04]  /*34d90*/  LDS R9, [R28+UR12+0x8d080] ;  /* 0x08d0800c1c097984 */ /* 0x000ee80008000800 */
        /* <DEDUP_REMOVED lines=9> */
[----:B------:R-:W2:Y:S04]  /*34e30*/  LDL.LU R11, [R1+0x17c] ;  /* 0x00017c00010b7983 */ /* 0x000ea80000300800 */
[----:B------:R1:W-:Y:S04]  /*34e40*/  STL.64 [R1+0x1210], R14 ;  /* 0x0012100e01007387 */ /* 0x0003e80000100a00 */
[----:B------:R3:W-:Y:S01]  /*34e50*/  STL.64 [R1+0x1208], R12 ;  /* 0x0012080c01007387 */ /* 0x0007e20000100a00 */
[----:B-1----:R-:W-:-:S02]  /*34e60*/  IMAD.MOV.U32 R14, RZ, RZ, R3 ;  /* 0x000000ffff0e7224 */ /* 0x002fc400078e0003 */
[----:B---3--:R-:W-:Y:S02]  /*34e70*/  IMAD.MOV.U32 R12, RZ, RZ, R26 ;  /* 0x000000ffff0c7224 */ /* 0x008fe400078e001a */
[----:B------:R-:W-:Y:S01]  /*34e80*/  IMAD.MOV.U32 R15, RZ, RZ, R27 ;  /* 0x000000ffff0f7224 */ /* 0x000fe200078e001b */
[----:B------:R-:W3:Y:S01]  /*34e90*/  LDL.LU R26, [R1+0x131c] ;  /* 0x00131c00011a7983 */ /* 0x000ee20000300800 */
[----:B------:R-:W-:-:S03]  /*34ea0*/  IMAD.MOV.U32 R13, RZ, RZ, R2 ;  /* 0x000000ffff0d7224 */ /* 0x000fc600078e0002 */
[----:B------:R-:W4:Y:S04]  /*34eb0*/  LDL.LU R2, [R1+0x1318] ;  /* 0x0013180001027983 */ /* 0x000f280000300800 */
[----:B------:R-:W3:Y:S04]  /*34ec0*/  LDL.LU R3, [R1+0x1314] ;  /* 0x0013140001037983 */ /* 0x000ee80000300800 */
[----:B------:R-:W4:Y:S04]  /*34ed0*/  LDL.LU R27, [R1+0x1310] ;  /* 0x00131000011b7983 */ /* 0x000f280000300800 */
[----:B------:R-:W-:Y:S04]  /*34ee0*/  STL.64 [R1+0x1300], R14 ;  /* 0x0013000e01007387 */ /* 0x000fe80000100a00 */
[----:B------:R2:W-:Y:S04]  /*34ef0*/  STL.64 [R1+0x12f8], R12 ;  /* 0x0012f80c01007387 */ /* 0x0005e80000100a00 */
[----:B------:R3:W-:Y:S04]  /*34f00*/  STL.64 [R1+0x1178], R18 ;  /* 0x0011781201007387 */ /* 0x0007e80000100a00 */
[----:B------:R-:W-:Y:S01]  /*34f10*/  STL.64 [R1+0x1170], R16 ;  /* 0x0011701001007387 */ /* 0x000fe20000100a00 */
[----:B--2---:R-:W-:Y:S01]  /*34f20*/  HMMA.1688.F32.TF32 R12, R4, R22, R8 ;  /* 0x00000016040c723c */ /* 0x004fe20000081008 */
[----:B------:R-:W-:-:S02]  /*34f30*/  IMAD.MOV.U32 R9, RZ, RZ, R22 ;  /* 0x000000ffff097224 */ /* 0x000fc400078e0016 */
[----:B------:R-:W-:Y:S02]  /*34f40*/  IMAD.MOV.U32 R8, RZ, RZ, R23 ;  /* 0x000000ffff087224 */ /* 0x000fe400078e0017 */
[----:B------:R-:W2:-:S14]  /*34f50*/  LDL.LU.64 R22, [R1+0x1308] ;  /* 0x0013080001167983 */ /* 0x000e9c0000300a00 */
[----:B------:R-:W-:Y:S02]  /*34f60*/  IMAD.MOV.U32 R21, RZ, RZ, R14 ;  /* 0x000000ffff157224 */ /* 0x000fe400078e000e */
[----:B------:R-:W-:Y:S02]  /*34f70*/  IMAD.MOV.U32 R20, RZ, RZ, R15 ;  /* 0x000000ffff147224 */ /* 0x000fe400078e000f */
[----:B------:R-:W-:Y:S02]  /*34f80*/  IMAD.MOV.U32 R25, RZ, RZ, R12 ;  /* 0x000000ffff197224 */ /* 0x000fe400078e000c */
[----:B------:R-:W-:Y:S01]  /*34f90*/  IMAD.MOV.U32 R24, RZ, RZ, R13 ;  /* 0x000000ffff187224 */ /* 0x000fe200078e000d */
[----:B------:R-:W2:Y:S04]  /*34fa0*/  LDL.LU.64 R14, [R1+0x1300] ;  /* 0x00130000010e7983 */ /* 0x000ea80000300a00 */
[----:B------:R-:W2:Y:S01]  /*34fb0*/  LDL.LU.64 R12, [R1+0x12f8] ;  /* 0x0012f800010c7983 */ /* 0x000ea20000300a00 */
[----:B---3--:R-:W-:-:S02]  /*34fc0*/  IMAD.MOV.U32 R18, RZ, RZ, R3 ;  /* 0x000000ffff127224 */ /* 0x008fc400078e0003 */
[----:B----4-:R-:W-:Y:S01]  /*34fd0*/  IMAD.MOV.U32 R19, RZ, RZ, R2 ;  /* 0x000000ffff137224 */ /* 0x010fe200078e0002 */
[----:B--2---:R-:W-:Y:S04]  /*34fe0*/  STL.64 [R1+0x12a8], R22 ;  /* 0x0012a81601007387 */ /* 0x004fe80000100a00 */
[----:B------:R-:W-:Y:S04]  /*34ff0*/  STL.64 [R1+0x12a0], R20 ;  /* 0x0012a01401007387 */ /* 0x000fe80000100a00 */
[----:B------:R-:W-:Y:S01]  /*35000*/  STL.64 [R1+0x1298], R26 ;  /* 0x0012981a01007387 */ /* 0x000fe20000100a00 */
[----:B------:R-:W-:Y:S03]  /*35010*/  HMMA.1688.F32.TF32 R12, R4, R18, R12 ;  /* 0x00000012040c723c */ /* 0x000fe6000008100c */
[----:B------:R-:W-:-:S15]  /*35020*/  STL.64 [R1+0x1290], R24 ;  /* 0x0012901801007387 */ /* 0x000fde0000100a00 */
[----:B------:R-:W-:Y:S01]  /*35030*/  NOP ;  /* 0x0000000000007918 */ /* 0x000fe20000000000 */
[----:B------:R1:W-:Y:S04]  /*35040*/  STL [R1+0x160], R12 ;  /* 0x0001600c01007387 */ /* 0x0003e80000100800 */
[----:B------:R2:W-:Y:S01]  /*35050*/  STL.64 [R1+0x1268], R18 ;  /* 0x0012681201007387 */ /* 0x0005e20000100a00 */
[----:B------:R-:W-:Y:S02]  /*35060*/  IMAD.MOV.U32 R28, RZ, RZ, R13 ;  /* 0x000000ffff1c7224 */ /* 0x000fe400078e000d */
[----:B------:R-:W-:Y:S02]  /*35070*/  IMAD.MOV.U32 R3, RZ, RZ, R14 ;  /* 0x000000ffff037224 */ /* 0x000fe400078e000e */
[----:B------:R-:W-:Y:S01]  /*35080*/  IMAD.MOV.U32 R2, RZ, RZ, R15 ;  /* 0x000000ffff027224 */ /* 0x000fe200078e000f */
[----:B-1----:R-:W3:Y:S04]  /*35090*/  LDL.LU R12, [R1+0xa0] ;  /* 0x0000a000010c7983 */ /* 0x002ee80000300800 */
[----:B------:R-:W3:Y:S01]  /*350a0*/  LDL.LU R13, [R1+0xa4] ;  /* 0x0000a400010d7983 */ /* 0x000ee20000300800 */
[----:B--2---:R-:W-:-:S02]  /*350b0*/  IMAD.MOV.U32 R18, RZ, RZ, R9 ;  /* 0x000000ffff127224 */ /* 0x004fc400078e0009 */
[----:B------:R-:W-:Y:S01]  /*350c0*/  IMAD.MOV.U32 R19, RZ, RZ, R8 ;  /* 0x000000ffff137224 */ /* 0x000fe200078e0008 */
[----:B------:R-:W2:Y:S04]  /*350d0*/  LDL.LU R14, [R1+0xa8] ;  /* 0x0000a800010e7983 */ /* 0x000ea80000300800 */
[----:B------:R-:W2:Y:S04]  /*350e0*/  LDL.LU R15, [R1+0xac] ;  /* 0x0000ac00010f7983 */ /* 0x000ea80000300800 */
[----:B------:R-:W-:Y:S04]  /*350f0*/  STL.64 [R1+0x12c8], R18 ;  /* 0x0012c81201007387 */ /* 0x000fe80000100a00 */
[----:B------:R-:W4:Y:S04]  /*35100*/  LDL.LU R24, [R1+0x110] ;  /* 0x0001100001187983 */ /* 0x000f280000300800 */
[----:B------:R-:W4:Y:S04]  /*35110*/  LDL.LU R25, [R1+0x114] ;  /* 0x0001140001197983 */ /* 0x000f280000300800 */
[----:B------:R-:W2:Y:S04]  /*35120*/  LDL.LU R26, [R1+0x118] ;  /* 0x00011800011a7983 */ /* 0x000ea80000300800 */
[----:B------:R-:W2:Y:S04]  /*35130*/  LDL.LU R27, [R1+0x11c] ;  /* 0x00011c00011b7983 */ /* 0x000ea80000300800 */
[----:B--2---:R-:W-:Y:S04]  /*35140*/  STL.64 [R1+0x12b8], R26 ;  /* 0x0012b81a01007387 */ /* 0x004fe80000100a00 */
[----:B----4-:R1:W-:Y:S04]  /*35150*/  STL.64 [R1+0x12b0], R24 ;  /* 0x0012b01801007387 */ /* 0x0103e80000100a00 */
[----:B------:R-:W2:Y:S04]  /*35160*/  LDL R22, [R1+0x8] ;  /* 0x0000080001167983 */ /* 0x000ea80000100800 */
[----:B------:R-:W2:Y:S04]  /*35170*/  LDL R23, [R1+0xc] ;  /* 0x00000c0001177983 */ /* 0x000ea80000100800 */
[----:B--2---:R-:W-:Y:S04]  /*35180*/  STL.64 [R1+0x12c0], R22 ;  /* 0x0012c01601007387 */ /* 0x004fe80000100a00 */
[----:B-1----:R-:W2:Y:S04]  /*35190*/  LDL.LU R24, [R1+0x120] ;  /* 0x0001200001187983 */ /* 0x002ea80000300800 */
[----:B------:R-:W2:Y:S04]  /*351a0*/  LDL.LU R25, [R1+0x124] ;  /* 0x0001240001197983 */ /* 0x000ea80000300800 */
[----:B------:R-:W4:Y:S04]  /*351b0*/  LDL.LU R26, [R1+0x128] ;  /* 0x00012800011a7983 */ /* 0x000f280000300800 */
[----:B------:R-:W4:Y:S04]  /*351c0*/  LDL.LU R27, [R1+0x12c] ;  /* 0x00012c00011b7983 */ /* 0x000f280000300800 */
[----:B----4-:R1:W-:Y:S04]  /*351d0*/  STL.64 [R1+0x12d8], R26 ;  /* 0x0012d81a01007387 */ /* 0x0103e80000100a00 */
[----:B--2---:R2:W-:Y:S04]  /*351e0*/  STL.64 [R1+0x12d0], R24 ;  /* 0x0012d01801007387 */ /* 0x0045e80000100a00 */
[----:B-1----:R-:W4:Y:S04]  /*351f0*/  LDL.LU.64 R26, [R1+0x28] ;  /* 0x00002800011a7983 */ /* 0x002f280000300a00 */
[----:B----4-:R1:W-:Y:S04]  /*35200*/  STL.64 [R1+0x12f0], R26 ;  /* 0x0012f01a01007387 */ /* 0x0103e80000100a00 */
[----:B--2---:R-:W2:Y:S04]  /*35210*/  LDL.LU R24, [R1+0x150] ;  /* 0x0001500001187983 */ /* 0x004ea80000300800 */
        /* <DEDUP_REMOVED lines=13> */
[----:B------:R-:W4:Y:S04]  /*352f0*/  LDL.64 R22, [R1+0x18] ;  /* 0x0000180001167983 */ /* 0x000f280000100a00 */
[----:B------:R-:W-:Y:S04]  /*35300*/  STL.64 [R1+0x1230], R14 ;  /* 0x0012300e01007387 */ /* 0x000fe80000100a00 */
[----:B---3--:R1:W-:Y:S04]  /*35310*/  STL.64 [R1+0x1228], R12 ;  /* 0x0012280c01007387 */ /* 0x0083e80000100a00 */
[----:B-1----:R-:W3:Y:S04]  /*35320*/  LDL.LU R12, [R1+0xc0] ;  /* 0x0000c000010c7983 */ /* 0x002ee80000300800 */
[----:B------:R-:W3:Y:S04]  /*35330*/  LDL.LU R13, [R1+0xc4] ;  /* 0x0000c400010d7983 */ /* 0x000ee80000300800 */
[----:B------:R-:W2:Y:S04]  /*35340*/  LDL.LU R14, [R1+0xc8] ;  /* 0x0000c800010e7983 */ /* 0x000ea80000300800 */
[----:B------:R-:W2:Y:S04]  /*35350*/  LDL.LU R15, [R1+0xcc] ;  /* 0x0000cc00010f7983 */ /* 0x000ea80000300800 */
[----:B------:R-:W3:Y:S04]  /*35360*/  LDL.LU R8, [R1+0x100] ;  /* 0x0001000001087983 */ /* 0x000ee80000300800 */
[----:B------:R-:W4:Y:S04]  /*35370*/  LDL.LU R9, [R1+0x104] ;  /* 0x0001040001097983 */ /* 0x000f280000300800 */
[----:B------:R-:W4:Y:S04]  /*35380*/  LDL.LU R10, [R1+0x108] ;  /* 0x00010800010a7983 */ /* 0x000f280000300800 */
[----:B------:R-:W4:Y:S04]  /*35390*/  LDL.LU R11, [R1+0x10c] ;  /* 0x00010c00010b7983 */ /* 0x000f280000300800 */
[----:B--2---:R1:W-:Y:S04]  /*353a0*/  STL.64 [R1+0x1240], R14 ;  /* 0x0012400e01007387 */ /* 0x0043e80000100a00 */
[----:B---3--:R-:W-:Y:S04]  /*353b0*/  STL.64 [R1+0x1238], R12 ;  /* 0x0012380c01007387 */ /* 0x008fe80000100a00 */
[----:B-1----:R-:W2:Y:S04]  /*353c0*/  LDL.LU.64 R14, [R1+0x38] ;  /* 0x00003800010e7983 */ /* 0x002ea80000300a00 */
[----:B------:R-:W-:Y:S04]  /*353d0*/  STL [R1+0x10e0], R3 ;  /* 0x0010e00301007387 */ /* 0x000fe80000100800 */
[----:B------:R-:W-:Y:S04]  /*353e0*/  STL [R1+0x10dc], R28 ;  /* 0x0010dc1c01007387 */ /* 0x000fe80000100800 */
[----:B------:R-:W-:Y:S01]  /*353f0*/  STL [R1+0x10d8], R2 ;  /* 0x0010d80201007387 */ /* 0x000fe20000100800 */
[----:B--2---:R-:W-:-:S15]  /*35400*/  HMMA.1688.F32.TF32 R24, R4, R14, R24 ;  /* 0x0000000e0418723c */ /* 0x004fde0000081018 */
[----:B------:R-:W-:-:S04]  /*35410*/  NOP ;  /* 0x0000000000007918 */ /* 0x000fc80000000000 */
[----:B------:R-:W-:Y:S04]  /*35420*/  STL.64 [R1+0x150], R24 ;  /* 0x0001501801007387 */ /* 0x000fe80000100a00 */
[----:B------:R1:W-:Y:S04]  /*35430*/  STL.64 [R1+0x158], R26 ;  /* 0x0001581a01007387 */ /* 0x0003e80000100a00 */
[----:B-1----:R-:W2:Y:S04]  /*35440*/  LDL.LU.64 R26, [R1+0x12f0] ;  /* 0x0012f000011a7983 */ /* 0x002ea80000300a00 */
[----:B------:R1:W-:Y:S04]  /*35450*/  STL.64 [R1+0x1260], R14 ;  /* 0x0012600e01007387 */ /* 0x0003e80000100a00 */
[----:B------:R-:W3:Y:S04]  /*35460*/  LDL.LU R12, [R1+0xe0] ;  /* 0x0000e000010c7983 */ /* 0x000ee80000300800 */
[----:B------:R-:W3:Y:S04]  /*35470*/  LDL.LU R13, [R1+0xe4] ;  /* 0x0000e400010d7983 */ /* 0x000ee80000300800 */
[----:B-1----:R-:W3:Y:S04]  /*35480*/  LDL.LU R14, [R1+0xe8] ;  /* 0x0000e800010e7983 */ /* 0x002ee80000300800 */
[----:B------:R-:W3:Y:S01]  /*35490*/  LDL.LU R15, [R1+0xec] ;  /* 0x0000ec00010f7983 */ /* 0x000ee20000300800 */
[----:B--2---:R-:W-:Y:S03]  /*354a0*/  HMMA.1688.F32.TF32 R16, R4, R26, R16 ;  /* 0x0000001a0410723c */ /* 0x004fe60000081010 */
[----:B---3--:R-:W-:Y:S04]  /*354b0*/  STL.64 [R1+0x1278], R14 ;  /* 0x0012780e01007387 */ /* 0x008fe80000100a00 */
        /* <DEDUP_REMOVED lines=8> */
[----:B------:R-:W4:Y:S01]  /*35540*/  LDL.LU.64 R16, [R1+0x12e0] ;  /* 0x0012e00001107983 */ /* 0x000f220000300a00 */
[----:B------:R-:W-:-:S02]  /*35550*/  IMAD.MOV.U32 R3, RZ, RZ, R26 ;  /* 0x000000ffff037224 */ /* 0x000fc400078e001a */
[----:B------:R-:W-:Y:S02]  /*35560*/  IMAD.MOV.U32 R2, RZ, RZ, R27 ;  /* 0x000000ffff027224 */ /* 0x000fe400078e001b */
[----:B------:R-:W3:Y:S04]  /*35570*/  LDL.LU.64 R26, [R1+0x12d8] ;  /* 0x0012d800011a7983 */ /* 0x000ee80000300a00 */
[----:B------:R-:W3:Y:S01]  /*35580*/  LDL.LU.64 R24, [R1+0x12d0] ;  /* 0x0012d00001187983 */ /* 0x000ee20000300a00 */
[----:B----4-:R-:W-:-:S15]  /*35590*/  HMMA.1688.F32.TF32 R16, R4, R22, R16 ;  /* 0x000000160410723c */ /* 0x010fde0000081010 */
[----:B------:R-:W-:-:S04]  /*355a0*/  NOP ;  /* 0x0000000000007918 */ /* 0x000fc80000000000 */
[----:B------:R1:W-:Y:S04]  /*355b0*/  STL.64 [R1+0x320], R16 ;  /* 0x0003201001007387 */ /* 0x0003e80000100a00 */
[----:B------:R4:W-:Y:S01]  /*355c0*/  STL.64 [R1+0x328], R18 ;  /* 0x0003281201007387 */ /* 0x0009e20000100a00 */
[----:B-1----:R-:W-:-:S03]  /*355d0*/  IMAD.MOV.U32 R17, RZ, RZ, R22 ;  /* 0x000000ffff117224 */ /* 0x002fc600078e0016 */
[----:B----4-:R-:W2:Y:S01]  /*355e0*/  LDL.LU.64 R18, [R1+0x12c8] ;  /* 0x0012c80001127983 */ /* 0x010ea20000300a00 */
[----:B------:R-:W-:-:S03]  /*355f0*/  IMAD.MOV.U32 R16, RZ, RZ, R23 ;  /* 0x000000ffff107224 */ /* 0x000fc600078e0017 */
[----:B------:R-:W3:Y:S02]  /*35600*/  LDL.LU.64 R22, [R1+0x12c0] ;  /* 0x0012c00001167983 */ /* 0x000ee40000300a00 */
[----:B---3--:R-:W-:Y:S02]  /*35610*/  HMMA.1688.F32.TF32 R20, R4, R22, R24 ;  /* 0x000000160414723c */ /* 0x008fe40000081018 */
[----:B------:R-:W3:Y:S04]  /*35620*/  LDL.LU.64 R26, [R1+0x12b8] ;  /* 0x0012b800011a7983 */ /* 0x000ee80000300a00 */
[----:B------:R-:W3:-:S13]  /*35630*/  LDL.LU.64 R24, [R1+0x12b0] ;  /* 0x0012b00001187983 */ /* 0x000eda0000300a00 */
[----:B------:R-:W-:Y:S04]  /*35640*/  STL.64 [R1+0x310], R20 ;  /* 0x0003101401007387 */ /* 0x000fe80000100a00 */
[----:B------:R1:W-:Y:S04]  /*35650*/  STL.64 [R1+0x318], R22 ;  /* 0x0003181601007387 */ /* 0x0003e80000100a00 */
[----:B-1----:R-:W3:Y:S04]  /*35660*/  LDL.LU.64 R22, [R1+0x12a8] ;  /* 0x0012a80001167983 */ /* 0x002ee80000300a00 */
[----:B------:R-:W4:Y:S01]  /*35670*/  LDL.LU.64 R20, [R1+0x12a0] ;  /* 0x0012a00001147983 */ /* 0x000f220000300a00 */
[----:B---3--:R-:W-:-:S15]  /*35680*/  HMMA.1688.F32.TF32 R24, R4, R22, R24 ;  /* 0x000000160418723c */ /* 0x008fde0000081018 */
[----:B------:R-:W-:-:S04]  /*35690*/  NOP ;  /* 0x0000000000007918 */ /* 0x000fc80000000000 */
        /* <DEDUP_REMOVED lines=11> */
[----:B------:R-:W3:Y:S04]  /*35750*/  LDL.LU.64 R10, [R1+0x1288] ;  /* 0x00128800010a7983 */ /* 0x000ee80000300a00 */
[----:B------:R-:W3:Y:S04]  /*35760*/  LDL.LU.64 R8, [R1+0x1280] ;  /* 0x0012800001087983 */ /* 0x000ee80000300a00 */
[----:B------:R1:W-:Y:S02]  /*35770*/  STL.64 [R1+0x1220], R26 ;  /* 0x0012201a01007387 */ /* 0x0003e40000100a00 */
[----:B-1----:R-:W-:-:S02]  /*35780*/  IMAD.MOV.U32 R26, RZ, RZ, R17 ;  /* 0x000000ffff1a7224 */ /* 0x002fc400078e0011 */
[----:B------:R-:W-:Y:S01]  /*35790*/  IMAD.MOV.U32 R27, RZ, RZ, R16 ;  /* 0x000000ffff1b7224 */ /* 0x000fe200078e0010 */
[----:B--2---:R-:W-:Y:S04]  /*357a0*/  STL.64 [R1+0x1218], R24 ;  /* 0x0012181801007387 */ /* 0x004fe80000100a00 */
[----:B------:R-:W-:Y:S04]  /*357b0*/  STL.64 [R1+0x120], R4 ;  /* 0x0001200401007387 */ /* 0x000fe80000100a00 */
[----:B------:R-:W-:Y:S01]  /*357c0*/  STL.64 [R1+0x128], R6 ;  /* 0x0001280601007387 */ /* 0x000fe20000100a00 */
[----:B---3--:R-:W-:Y:S03]  /*357d0*/  HMMA.1688.F32.TF32 R16, R8, R18, R12 ;  /* 0x000000120810723c */ /* 0x008fe6000008100c */
[----:B------:R-:W2:Y:S04]  /*357e0*/  LDL.LU.64 R14, [R1+0x1278] ;  /* 0x00127800010e7983 */ /* 0x000ea80000300a00 */
[----:B------:R-:W2:-:S12]  /*357f0*/  LDL.LU.64 R12, [R1+0x1270] ;  /* 0x00127000010c7983 */ /* 0x000e980000300a00 */
[----:B------:R-:W-:Y:S04]  /*35800*/  STL.64 [R1+0xf0], R16 ;  /* 0x0000f01001007387 */ /* 0x000fe80000100a00 */
[----:B------:R1:W-:Y:S04]  /*35810*/  STL.64 [R1+0xf8], R18 ;  /* 0x0000f81201007387 */ /* 0x0003e80000100a00 */
[----:B-1----:R-:W2:Y:S01]  /*35820*/  LDL.LU.64 R18, [R1+0x1268] ;  /* 0x0012680001127983 */ /* 0x002ea20000300a00 */
[----:B------:R-:W-:Y:S01]  /*35830*/  IMAD.MOV.U32 R7, RZ, RZ, R2 ;  /* 0x000000ffff077224 */ /* 0x000fe200078e0002 */
[----:B--2---:R-:W-:Y:S02]  /*35840*/  HMMA.1688.F32.TF32 R16, R8, R18, R12 ;  /* 0x000000120810723c */ /* 0x004fe4000008100c */
[----:B------:R-:W4:-:S15]  /*35850*/  LDL.LU.64 R14, [R1+0x1260] ;  /* 0x00126000010e7983 */ /* 0x000f1e0000300a00 */
[----:B------:R-:W-:Y:S02]  /*35860*/  NOP ;  /* 0x0000000000007918 */ /* 0x000fe40000000000 */
[----:B------:R-:W-:Y:S01]  /*35870*/  IMAD.MOV.U32 R28, RZ, RZ, R16 ;  /* 0x000000ffff1c7224 */ /* 0x000fe200078e0010 */
[----:B------:R1:W-:Y:S01]  /*35880*/  STL.64 [R1+0xe8], R18 ;  /* 0x0000e81201007387 */ /* 0x0003e20000100a00 */
[----:B------:R-:W-:-:S03]  /*35890*/  IMAD.MOV.U32 R2, RZ, RZ, R17 ;  /* 0x000000ffff027224 */ /* 0x000fc600078e0011 */
[----:B------:R-:W2:Y:S04]  /*358a0*/  LDL.LU R16, [R1+0x230] ;  /* 0x0002300001107983 */ /* 0x000ea80000300800 */
[----:B------:R-:W2:Y:S04]  /*358b0*/  LDL.LU R17, [R1+0x234] ;  /* 0x0002340001117983 */ /* 0x000ea80000300800 */
[----:B-1----:R-:W3:Y:S01]  /*358c0*/  LDL.LU R18, [R1+0x238] ;  /* 0x0002380001127983 */ /* 0x002ee20000300800 */
[----:B------:R-:W-:-:S03]  /*358d0*/  IMAD.MOV.U32 R19, RZ, RZ, R29 ;  /* 0x000000ffff137224 */ /* 0x000fc600078e001d */
[----:B------:R-:W2:Y:S01]  /*358e0*/  LDL.LU R29, [R1+0x1258] ;  /* 0x00125800011d7983 */ /* 0x000ea20000300800 */
[----:B------:R-:W-:Y:S01]  /*358f0*/  IMAD.MOV.U32 R6, RZ, RZ, R3 ;  /* 0x000000ffff067224 */ /* 0x000fe200078e0003 */
[----:B----4-:R-:W-:Y:S01]  /*35900*/  HMMA.1688.F32.TF32 R20, R8, R14, R20 ;  /* 0x0000000e0814723c */ /* 0x010fe20000081014 */
[----:B------:R-:W-:Y:S01]  /*35910*/  IMAD.MOV.U32 R3, RZ, RZ, R14 ;  /* 0x000000ffff037224 */ /* 0x000fe200078e000e */
[----:B---3--:R1:W-:Y:S04]  /*35920*/  STL.64 [R1+0x1188], R18 ;  /* 0x0011881201007387 */ /* 0x0083e80000100a00 */
[----:B--2---:R-:W-:Y:S04]  /*35930*/  STL.64 [R1+0x1180], R16 ;  /* 0x0011801001007387 */ /* 0x004fe80000100a00 */
[----:B-1----:R-:W2:Y:S04]  /*35940*/  LDL.LU.64 R18, [R1+0x8] ;  /* 0x0000080001127983 */ /* 0x002ea80000300a00 */
[----:B------:R-:W-:Y:S04]  /*35950*/  STL [R1+0x10e8], R28 ;  /* 0x0010e81c01007387 */ /* 0x000fe80000100800 */
[----:B------:R1:W-:Y:S04]  /*35960*/  STL [R1+0x10e4], R2 ;  /* 0x0010e40201007387 */ /* 0x0003e80000100800 */
[----:B------:R-:W-:Y:S04]  /*35970*/  STL.64 [R1+0xd0], R20 ;  /* 0x0000d01401007387 */ /* 0x000fe80000100a00 */
[----:B------:R3:W-:Y:S01]  /*35980*/  STL.64 [R1+0xd8], R22 ;  /* 0x0000d81601007387 */ /* 0x0007e20000100a00 */
[----:B-1----:R-:W-:-:S03]  /*35990*/  IMAD.MOV.U32 R2, RZ, RZ, R15 ;  /* 0x000000ffff027224 */ /* 0x002fc600078e000f */
[----:B---3--:R-:W3:Y:S04]  /*359a0*/  LDL.LU.64 R22, [R1+0x1250] ;  /* 0x0012500001167983 */ /* 0x008ee80000300a00 */
        /* <DEDUP_REMOVED lines=9> */
[----:B------:R1:W-:Y:S04]  /*35a40*/  STL.64 [R1+0x11f0], R6 ;  /* 0x0011f00601007387 */ /* 0x0003e80000100a00 */
[----:B------:R-:W2:Y:S04]  /*35a50*/  LDL.LU R4, [R1+0xb0] ;  /* 0x0000b00001047983 */ /* 0x000ea80000300800 */
[----:B------:R-:W2:Y:S04]  /*35a60*/  LDL.LU R5, [R1+0xb4] ;  /* 0x0000b40001057983 */ /* 0x000ea80000300800 */
[----:B-1----:R-:W2:Y:S04]  /*35a70*/  LDL.LU R6, [R1+0xb8] ;  /* 0x0000b80001067983 */ /* 0x002ea80000300800 */
[----:B------:R-:W2:Y:S02]  /*35a80*/  LDL.LU R7, [R1+0xbc] ;  /* 0x0000bc0001077983 */ /* 0x000ea40000300800 */
[C---:B--2---:R-:W-:Y:S08]  /*35a90*/  HMMA.1688.F32.TF32 R24, R8.reuse, R26, R4 ;  /* 0x0000001a0818723c */ /* 0x044ff00000081004 */
[C---:B------:R-:W-:Y:S11]  /*35aa0*/  HMMA.1688.F32.TF32 R4, R8.reuse, R18, R12 ;  /* 0x000000120804723c */ /* 0x040ff6000008100c */
[----:B------:R1:W-:Y:S04]  /*35ab0*/  STL.64 [R1+0x110], R24 ;  /* 0x0001101801007387 */ /* 0x0003e80000100a00 */
[----:B------:R2:W-:Y:S04]  /*35ac0*/  STL.64 [R1+0x118], R26 ;  /* 0x0001181a01007387 */ /* 0x0005e80000100a00 */
[----:B-1----:R-:W3:Y:S04]  /*35ad0*/  LDL.LU R24, [R1+0x90] ;  /* 0x0000900001187983 */ /* 0x002ee80000300800 */
[----:B------:R-:W-:Y:S04]  /*35ae0*/  STL.64 [R1+0x100], R4 ;  /* 0x0001000401007387 */ /* 0x000fe80000100a00 */
[----:B------:R-:W-:Y:S04]  /*35af0*/  STL.64 [R1+0x108], R6 ;  /* 0x0001080601007387 */ /* 0x000fe80000100a00 */
[----:B------:R-:W3:Y:S04]  /*35b00*/  LDL.LU R25, [R1+0x94] ;  /* 0x0000940001197983 */ /* 0x000ee80000300800 */
[----:B--2---:R-:W3:Y:S04]  /*35b10*/  LDL.LU R26, [R1+0x98] ;  /* 0x00009800011a7983 */ /* 0x004ee80000300800 */
[----:B------:R-:W3:Y:S04]  /*35b20*/  LDL.LU R27, [R1+0x9c] ;  /* 0x00009c00011b7983 */ /* 0x000ee80000300800 */
[----:B------:R1:W-:Y:S04]  /*35b30*/  STL.64 [R1+0x11a0], R18 ;  /* 0x0011a01201007387 */ /* 0x0003e80000100a00 */
[----:B-1----:R-:W2:Y:S04]  /*35b40*/  LDL.LU.64 R18, [R1+0x18] ;  /* 0x0000180001127983 */ /* 0x002ea80000300a00 */
[----:B--2---:R1:W-:Y:S04]  /*35b50*/  STL.64 [R1+0x11b8], R18 ;  /* 0x0011b81201007387 */ /* 0x0043e80000100a00 */
[----:B------:R-:W2:Y:S04]  /*35b60*/  LDL.LU R16, [R1+0x220] ;  /* 0x0002200001107983 */ /* 0x000ea80000300800 */
[----:B------:R-:W2:Y:S04]  /*35b70*/  LDL.LU R17, [R1+0x224] ;  /* 0x0002240001117983 */ /* 0x000ea80000300800 */
[----:B-1----:R-:W2:Y:S04]  /*35b80*/  LDL.LU R18, [R1+0x228] ;  /* 0x0002280001127983 */ /* 0x002ea80000300800 */
[----:B------:R-:W2:Y:S04]  /*35b90*/  LDL.LU R19, [R1+0x22c] ;  /* 0x00022c0001137983 */ /* 0x000ea80000300800 */
[----:B------:R-:W3:Y:S04]  /*35ba0*/  LDL.LU R12, [R1+0x80] ;  /* 0x00008000010c7983 */ /* 0x000ee80000300800 */
[----:B------:R-:W3:Y:S04]  /*35bb0*/  LDL.LU R13, [R1+0x84] ;  /* 0x00008400010d7983 */ /* 0x000ee80000300800 */
[----:B------:R-:W3:Y:S04]  /*35bc0*/  LDL.LU R14, [R1+0x88] ;  /* 0x00008800010e7983 */ /* 0x000ee80000300800 */
[----:B------:R-:W3:Y:S04]  /*35bd0*/  LDL.LU R15, [R1+0x8c] ;  /* 0x00008c00010f7983 */ /* 0x000ee80000300800 */
[----:B------:R-:W3:Y:S04]  /*35be0*/  LDL.LU.64 R6, [R1+0x58] ;  /* 0x0000580001067983 */ /* 0x000ee80000300a00 */
[----:B--2---:R-:W-:Y:S04]  /*35bf0*/  STL.64 [R1+0x11c8], R18 ;  /* 0x0011c81201007387 */ /* 0x004fe80000100a00 */
[----:B------:R1:W-:Y:S04]  /*35c00*/  STL.64 [R1+0x11c0], R16 ;  /* 0x0011c01001007387 */ /* 0x0003e80000100a00 */
[----:B-1----:R-:W2:Y:S04]  /*35c10*/  LDL.LU R16, [R1+0x190] ;  /* 0x0001900001107983 */ /* 0x002ea80000300800 */
[----:B------:R-:W2:Y:S04]  /*35c20*/  LDL.LU R17, [R1+0x194] ;  /* 0x0001940001117983 */ /* 0x000ea80000300800 */
[----:B------:R-:W2:Y:S04]  /*35c30*/  LDL.LU R18, [R1+0x198] ;  /* 0x0001980001127983 */ /* 0x000ea80000300800 */
[----:B------:R-:W2:Y:S01]  /*35c40*/  LDL.LU R19, [R1+0x19c] ;  /* 0x00019c0001137983 */ /* 0x000ea20000300800 */
[C---:B---3--:R-:W-:Y:S03]  /*35c50*/  HMMA.1688.F32.TF32 R24, R8.reuse, R22, R24 ;  /* 0x000000160818723c */ /* 0x048fe60000081018 */
        /* <DEDUP_REMOVED lines=26> */
[----:B------:R-:W4:Y:S01]  /*35e00*/  LDL.LU R22, [R1+0x258] ;  /* 0x0002580001167983 */ /* 0x000f220000300800 */
[----:B------:R-:W-:Y:S01]  /*35e10*/  IMAD.MOV.U32 R23, RZ, RZ, R29 ;  /* 0x000000ffff177224 */ /* 0x000fe200078e001d */
[----:B---3--:R-:W-:Y:S04]  /*35e20*/  HMMA.1688.F32.TF32 R8, R8, R26, R12 ;  /* 0x0000001a0808723c */ /* 0x008fe8000008100c */
[----:B----4-:R1:W-:Y:S04]  /*35e30*/  STL.64 [R1+0x11e8], R22 ;  /* 0x0011e81601007387 */ /* 0x0103e80000100a00 */
[----:B--2---:R-:W-:Y:S04]  /*35e40*/  STL.64 [R1+0x11e0], R20 ;  /* 0x0011e01401007387 */ /* 0x004fe80000100a00 */
[----:B-1----:R-:W2:Y:S04]  /*35e50*/  LDL.LU.64 R22, [R1+0x48] ;  /* 0x0000480001167983 */ /* 0x002ea80000300a00 */
[----:B------:R-:W3:Y:S04]  /*35e60*/  LDL.LU.64 R14, [R1+0x1210] ;  /* 0x00121000010e7983 */ /* 0x000ee80000300a00 */
[----:B------:R-:W3:Y:S04]  /*35e70*/  LDL.LU.64 R12, [R1+0x1208] ;  /* 0x00120800010c7983 */ /* 0x000ee80000300a00 */
[----:B------:R-:W-:Y:S04]  /*35e80*/  STL.64 [R1+0x2e0], R8 ;  /* 0x0002e00801007387 */ /* 0x000fe80000100a00 */
[----:B------:R-:W-:Y:S01]  /*35e90*/  STL.64 [R1+0x2e8], R10 ;  /* 0x0002e80a01007387 */ /* 0x000fe20000100a00 */
[----:B---3--:R-:W-:-:S15]  /*35ea0*/  HMMA.1688.F32.TF32 R16, R12, R6, R16 ;  /* 0x000000060c10723c */ /* 0x008fde0000081010 */
[----:B------:R-:W-:-:S04]  /*35eb0*/  NOP ;  /* 0x0000000000007918 */ /* 0x000fc80000000000 */
[----:B------:R-:W-:Y:S04]  /*35ec0*/  STL.64 [R1+0xb0], R16 ;  /* 0x0000b01001007387 */ /* 0x000fe80000100a00 */
[----:B------:R1:W-:Y:S04]  /*35ed0*/  STL.64 [R1+0xb8], R18 ;  /* 0x0000b81201007387 */ /* 0x0003e80000100a00 */
[----:B-1----:R-:W3:Y:S04]  /*35ee0*/  LDL.LU.64 R18, [R1+0x1200] ;  /* 0x0012000001127983 */ /* 0x002ee80000300a00 */
[----:B------:R-:W3:Y:S01]  /*35ef0*/  LDL.LU.64 R16, [R1+0x11f8] ;  /* 0x0011f80001107983 */ /* 0x000ee20000300a00 */
[----:B------:R-:W-:-:S02]  /*35f00*/  IMAD.MOV.U32 R28, RZ, RZ, R6 ;  /* 0x000000ffff1c7224 */ /* 0x000fc400078e0006 */
[----:B------:R-:W-:Y:S02]  /*35f10*/  IMAD.MOV.U32 R9, RZ, RZ, R7 ;  /* 0x000000ffff097224 */ /* 0x000fe400078e0007 */
[----:B--2---:R-:W-:Y:S01]  /*35f20*/  IMAD.MOV.U32 R5, RZ, RZ, R22 ;  /* 0x000000ffff057224 */ /* 0x004fe200078e0016 */
[----:B------:R-:W2:Y:S01]  /*35f30*/  LDL.LU.64 R6, [R1+0x11f0] ;  /* 0x0011f00001067983 */ /* 0x000ea20000300a00 */
[----:B------:R-:W-:Y:S02]  /*35f40*/  IMAD.MOV.U32 R4, RZ, RZ, R23 ;  /* 0x000000ffff047224 */ /* 0x000fe400078e0017 */
[----:B------:R-:W-:Y:S02]  /*35f50*/  IMAD.MOV.U32 R10, RZ, RZ, R3 ;  /* 0x000000ffff0a7224 */ /* 0x000fe400078e0003 */
[----:B------:R-:W-:Y:S01]  /*35f60*/  IMAD.MOV.U32 R11, RZ, RZ, R2 ;  /* 0x000000ffff0b7224 */ /* 0x000fe200078e0002 */
[----:B---3--:R-:W-:Y:S01]  /*35f70*/  HMMA.1688.F32.TF32 R16, R12, R22, R16 ;  /* 0x000000160c10723c */ /* 0x008fe20000081010 */
[----:B------:R-:W3:Y:S04]  /*35f80*/  LDL.LU.64 R22, [R1+0x11e8] ;  /* 0x0011e80001167983 */ /* 0x000ee80000300a00 */
[----:B------:R-:W3:-:S14]  /*35f90*/  LDL.LU.64 R20, [R1+0x11e0] ;  /* 0x0011e00001147983 */ /* 0x000edc0000300a00 */
[----:B------:R-:W-:Y:S04]  /*35fa0*/  STL [R1+0xa4], R17 ;  /* 0x0000a41101007387 */ /* 0x000fe80000100800 */
[----:B------:R1:W-:Y:S01]  /*35fb0*/  STL [R1+0xa8], R18 ;  /* 0x0000a81201007387 */ /* 0x0003e20000100800 */
[----:B------:R-:W-:Y:S02]  /*35fc0*/  IMAD.MOV.U32 R3, RZ, RZ, R19 ;  /* 0x000000ffff037224 */ /* 0x000fe400078e0013 */
[----:B------:R-:W-:Y:S01]  /*35fd0*/  IMAD.MOV.U32 R2, RZ, RZ, R16 ;  /* 0x000000ffff027224 */ /* 0x000fe200078e0010 */
[----:B-1----:R-:W4:Y:S04]  /*35fe0*/  LDL.LU.64 R18, [R1+0x11d8] ;  /* 0x0011d80001127983 */ /* 0x002f280000300a00 */
[----:B------:R-:W4:Y:S04]  /*35ff0*/  LDL.LU.64 R16, [R1+0x11d0] ;  /* 0x0011d00001107983 */ /* 0x000f280000300a00 */
[----:B------:R-:W-:Y:S04]  /*36000*/  STL [R1+0x10f0], R2 ;  /* 0x0010f00201007387 */ /* 0x000fe80000100800 */
[----:B------:R-:W-:Y:S01]  /*36010*/  STL [R1+0x10ec], R3 ;  /* 0x0010ec0301007387 */ /* 0x000fe20000100800 */
[----:B----4-:R-:W-:-:S15]  /*36020*/  HMMA.1688.F32.TF32 R16, R12, R10, R16 ;  /* 0x0000000a0c10723c */ /* 0x010fde0000081010 */
[----:B------:R-:W-:-:S04]  /*36030*/  NOP ;  /* 0x0000000000007918 */ /* 0x000fc80000000000 */
[----:B------:R-:W-:Y:S04]  /*36040*/  STL.64 [R1+0x90], R16 ;  /* 0x0000901001007387 */ /* 0x000fe80000100a00 */
[----:B------:R1:W-:Y:S04]  /*36050*/  STL.64 [R1+0x98], R18 ;  /* 0x0000981201007387 */ /* 0x0003e80000100a00 */
[----:B-1----:R-:W2:Y:S04]  /*36060*/  LDL.LU.64 R18, [R1+0x11c8] ;  /* 0x0011c80001127983 */ /* 0x002ea80000300a00 */
[----:B------:R-:W2:Y:S04]  /*36070*/  LDL.LU.64 R16, [R1+0x11c0] ;  /* 0x0011c00001107983 */ /* 0x000ea80000300a00 */
[----:B------:R-:W-:Y:S01]  /*36080*/  STL.64 [R1+0x1140], R10 ;  /* 0x0011400a01007387 */ /* 0x000fe20000100a00 */
[----:B--2---:R-:W-:-:S15]  /*36090*/  HMMA.1688.F32.TF32 R16, R12, R6, R16 ;  /* 0x000000060c10723c */ /* 0x004fde0000081010 */
[----:B------:R-:W-:-:S04]  /*360a0*/  NOP ;  /* 0x0000000000007918 */ /* 0x000fc80000000000 */
[----:B------:R-:W-:Y:S04]  /*360b0*/  STL.64 [R1+0x80], R16 ;  /* 0x0000801001007387 */ /* 0x000fe80000100a00 */
[----:B------:R1:W-:Y:S04]  /*360c0*/  STL.64 [R1+0x88], R18 ;  /* 0x0000881201007387 */ /* 0x0003e80000100a00 */
[----:B-1----:R-:W3:Y:S04]  /*360d0*/  LDL.LU.64 R18, [R1+0x11b8] ;  /* 0x0011b80001127983 */ /* 0x002ee80000300a00 */
[----:B------:R-:W-:Y:S01]  /*360e0*/  STL.64 [R1+0x1138], R6 ;  /* 0x0011380601007387 */ /* 0x000fe20000100a00 */
[----:B---3--:R-:W-:Y:S01]  /*360f0*/  HMMA.1688.F32.TF32 R20, R12, R18, R20 ;  /* 0x000000120c14723c */ /* 0x008fe20000081014 */
        /* <DEDUP_REMOVED lines=17> */
[----:B------:R-:W2:Y:S01]  /*36210*/  LDL.LU.64 R16, [R1+0x1180] ;  /* 0x0011800001107983 */ /* 0x000ea20000300a00 */
[----:B------:R-:W-:-:S02]  /*36220*/  IMAD.MOV.U32 R10, RZ, RZ, R5 ;  /* 0x000000ffff0a7224 */ /* 0x000fc400078e0005 */
[----:B------:R-:W-:Y:S01]  /*36230*/  IMAD.MOV.U32 R11, RZ, RZ, R4 ;  /* 0x000000ffff0b7224 */ /* 0x000fe200078e0004 */
[----:B--2---:R-:W-:-:S15]  /*36240*/  HMMA.1688.F32.TF32 R16, R12, R22, R16 ;  /* 0x000000160c10723c */ /* 0x004fde0000081010 */
[----:B------:R-:W-:-:S04]  /*36250*/  NOP ;  /* 0x0000000000007918 */ /* 0x000fc80000000000 */
[----:B------:R1:W-:Y:S04]  /*36260*/  STL.64 [R1+0x2b0], R16 ;  /* 0x0002b01001007387 */ /* 0x0003e80000100a00 */
[----:B------:R2:W-:Y:S04]  /*36270*/  STL.64 [R1+0x2b8], R18 ;  /* 0x0002b81201007387 */ /* 0x0005e80000100a00 */
[----:B-1----:R-:W4:Y:S04]  /*36280*/  LDL.LU R16, [R1+0x210] ;  /* 0x0002100001107983 */ /* 0x002f280000300800 */
[----:B------:R-:W4:Y:S04]  /*36290*/  LDL.LU R17, [R1+0x214] ;  /* 0x0002140001117983 */ /* 0x000f280000300800 */
[----:B--2---:R-:W4:Y:S04]  /*362a0*/  LDL.LU R18, [R1+0x218] ;  /* 0x0002180001127983 */ /* 0x004f280000300800 */
[----:B------:R-:W4:Y:S04]  /*362b0*/  LDL.LU R19, [R1+0x21c] ;  /* 0x00021c0001137983 */ /* 0x000f280000300800 */
        /* <DEDUP_REMOVED lines=18> */
[----:B---3--:R1:W-:Y:S04]  /*363e0*/  STL.64 [R1+0x10f8], R20 ;  /* 0x0010f81401007387 */ /* 0x0083e80000100a00 */
[----:B-1----:R-:W3:Y:S04]  /*363f0*/  LDL.LU R20, [R1+0x1b0] ;  /* 0x0001b00001147983 */ /* 0x002ee80000300800 */
[----:B------:R-:W3:Y:S04]  /*36400*/  LDL.LU R21, [R1+0x1b4] ;  /* 0x0001b40001157983 */ /* 0x000ee80000300800 */
[----:B------:R-:W2:Y:S04]  /*36410*/  LDL.LU R22, [R1+0x1b8] ;  /* 0x0001b80001167983 */ /* 0x000ea80000300800 */
[----:B------:R-:W2:Y:S01]  /*36420*/  LDL.LU R23, [R1+0x1bc] ;  /* 0x0001bc0001177983 */ /* 0x000ea20000300800 */
[----:B----4-:R-:W-:Y:S03]  /*36430*/  HMMA.1688.F32.TF32 R12, R12, R26, R16 ;  /* 0x0000001a0c0c723c */ /* 0x010fe60000081010 */
[----:B--2---:R1:W-:Y:S04]  /*36440*/  STL.64 [R1+0x1110], R22 ;  /* 0x0011101601007387 */ /* 0x0043e80000100a00 */
[----:B---3--:R2:W-:Y:S01]  /*36450*/  STL.64 [R1+0x1108], R20 ;  /* 0x0011081401007387 */ /* 0x0085e20000100a00 */
[----:B-1----:R-:W-:-:S02]  /*36460*/  IMAD.MOV.U32 R22, RZ, RZ, R8 ;  /* 0x000000ffff167224 */ /* 0x002fc400078e0008 */
[----:B------:R-:W-:-:S05]  /*36470*/  IMAD.MOV.U32 R23, RZ, RZ, R3 ;  /* 0x000000ffff177224 */ /* 0x000fca00078e0003 */
[----:B------:R1:W-:Y:S04]  /*36480*/  STL.64 [R1+0x1130], R22 ;  /* 0x0011301601007387 */ /* 0x0003e80000100a00 */
[----:B--2---:R-:W2:Y:S04]  /*36490*/  LDL.LU R20, [R1+0x1d0] ;  /* 0x0001d00001147983 */ /* 0x004ea80000300800 */
[----:B------:R-:W2:Y:S04]  /*364a0*/  LDL.LU R21, [R1+0x1d4] ;  /* 0x0001d40001157983 */ /* 0x000ea80000300800 */
[----:B-1----:R-:W2:Y:S04]  /*364b0*/  LDL.LU R22, [R1+0x1d8] ;  /* 0x0001d80001167983 */ /* 0x002ea80000300800 */
[----:B------:R-:W2:Y:S04]  /*364c0*/  LDL.LU R23, [R1+0x1dc] ;  /* 0x0001dc0001177983 */ /* 0x000ea80000300800 */
[----:B------:R-:W3:Y:S04]  /*364d0*/  LDL.LU.64 R18, [R1+0x1178] ;  /* 0x0011780001127983 */ /* 0x000ee80000300a00 */
[----:B------:R-:W3:Y:S01]  /*364e0*/  LDL.LU.64 R16, [R1+0x1170] ;  /* 0x0011700001107983 */ /* 0x000ee20000300a00 */
[----:B------:R-:W-:-:S02]  /*364f0*/  IMAD.MOV.U32 R10, RZ, RZ, R28 ;  /* 0x000000ffff0a7224 */ /* 0x000fc400078e001c */
[----:B------:R-:W-:Y:S01]  /*36500*/  IMAD.MOV.U32 R11, RZ, RZ, R9 ;  /* 0x000000ffff0b7224 */ /* 0x000fe200078e0009 */
[----:B------:R-:W-:Y:S04]  /*36510*/  STL.64 [R1+0x1120], R26 ;  /* 0x0011201a01007387 */ /* 0x000fe80000100a00 */
[----:B------:R1:W-:Y:S04]  /*36520*/  STL.64 [R1+0x1118], R24 ;  /* 0x0011181801007387 */ /* 0x0003e80000100a00 */
[----:B------:R4:W-:Y:S04]  /*36530*/  STL.64 [R1+0x2a0], R12 ;  /* 0x0002a00c01007387 */ /* 0x0009e80000100a00 */
[----:B------:R4:W-:Y:S04]  /*36540*/  STL.64 [R1+0x2a8], R14 ;  /* 0x0002a80e01007387 */ /* 0x0009e80000100a00 */
[----:B-1----:R-:W2:Y:S04]  /*36550*/  LDL.LU R24, [R1+0x1c0] ;  /* 0x0001c00001187983 */ /* 0x002ea80000300800 */
[----:B------:R-:W2:Y:S04]  /*36560*/  LDL.LU R25, [R1+0x1c4] ;  /* 0x0001c40001197983 */ /* 0x000ea80000300800 */
[----:B------:R-:W2:Y:S04]  /*36570*/  LDL.LU R26, [R1+0x1c8] ;  /* 0x0001c800011a7983 */ /* 0x000ea80000300800 */
[----:B------:R-:W2:Y:S04]  /*36580*/  LDL.LU R27, [R1+0x1cc] ;  /* 0x0001cc00011b7983 */ /* 0x000ea80000300800 */
[----:B----4-:R-:W4:Y:S04]  /*36590*/  LDL.LU R12, [R1+0x180] ;  /* 0x00018000010c7983 */ /* 0x010f280000300800 */
[----:B------:R-:W4:Y:S04]  /*365a0*/  LDL.LU R13, [R1+0x184] ;  /* 0x00018400010d7983 */ /* 0x000f280000300800 */
[----:B------:R-:W4:Y:S04]  /*365b0*/  LDL.LU R14, [R1+0x188] ;  /* 0x00018800010e7983 */ /* 0x000f280000300800 */
[----:B------:R-:W4:Y:S01]  /*365c0*/  LDL.LU R15, [R1+0x18c] ;  /* 0x00018c00010f7983 */ /* 0x000f220000300800 */
[----:B---3--:R-:W-:Y:S03]  /*365d0*/  HMMA.1688.F32.TF32 R8, R16, R10, R4 ;  /* 0x0000000a1008723c */ /* 0x008fe60000081004 */
[----:B------:R-:W3:Y:S04]  /*365e0*/  LDL.LU.64 R6, [R1+0x1168] ;  /* 0x0011680001067983 */ /* 0x000ee80000300a00 */
[----:B------:R-:W3:-:S12]  /*365f0*/  LDL.LU.64 R4, [R1+0x1160] ;  /* 0x0011600001047983 */ /* 0x000ed80000300a00 */
[----:B------:R-:W-:Y:S04]  /*36600*/  STL.64 [R1+0x70], R8 ;  /* 0x0000700801007387 */ /* 0x000fe80000100a00 */
[----:B------:R1:W-:Y:S04]  /*36610*/  STL.64 [R1+0x78], R10 ;  /* 0x0000780a01007387 */ /* 0x0003e80000100a00 */
[----:B-1----:R-:W3:Y:S02]  /*36620*/  LDL.LU.64 R10, [R1+0x1158] ;  /* 0x00115800010a7983 */ /* 0x002ee40000300a00 */
[----:B---3--:R-:W-:Y:S02]  /*36630*/  HMMA.1688.F32.TF32 R8, R16, R10, R4 ;  /* 0x0000000a1008723c */ /* 0x008fe40000081004 */
[----:B------:R-:W3:Y:S04]  /*36640*/  LDL.LU.64 R6, [R1+0x1150] ;  /* 0x0011500001067983 */ /* 0x000ee80000300a00 */
[----:B------:R-:W3:-:S13]  /*36650*/  LDL.LU.64 R4, [R1+0x1148] ;  /* 0x0011480001047983 */ /* 0x000eda0000300a00 */
[----:B------:R-:W-:Y:S01]  /*36660*/  IMAD.MOV.U32 R3, RZ, RZ, R10 ;  /* 0x000000ffff037224 */ /* 0x000fe200078e000a */
[----:B------:R3:W-:Y:S01]  /*36670*/  STL.64 [R1+0x60], R8 ;  /* 0x0000600801007387 */ /* 0x0007e20000100a00 */
[----:B------:R-:W-:-:S03]  /*36680*/  IMAD.MOV.U32 R28, RZ, RZ, R11 ;  /* 0x000000ffff1c7224 */ /* 0x000fc600078e000b */
[----:B------:R-:W3:Y:S02]  /*36690*/  LDL.LU.64 R10, [R1+0x1140] ;  /* 0x00114000010a7983 */ /* 0x000ee40000300a00 */
[----:B---3--:R-:W-:Y:S02]  /*366a0*/  HMMA.1688.F32.TF32 R8, R16, R10, R4 ;  /* 0x0000000a1008723c */ /* 0x008fe40000081004 */
[----:B------:R-:W2:-:S15]  /*366b0*/  LDL.LU.64 R6, [R1+0x1138] ;  /* 0x0011380001067983 */ /* 0x000e9e0000300a00 */
[----:B------:R-:W-:Y:S02]  /*366c0*/  NOP ;  /* 0x0000000000007918 */ /* 0x000fe40000000000 */
[----:B------:R-:W-:Y:S04]  /*366d0*/  STL.64 [R1+0x1030], R10 ;  /* 0x0010300a01007387 */ /* 0x000fe80000100a00 */
[----:B------:R1:W-:Y:S04]  /*366e0*/  STL.64 [R1+0x1028], R8 ;  /* 0x0010280801007387 */ /* 0x0003e80000100a00 */
[----:B-1----:R-:W3:Y:S04]  /*366f0*/  LDL.LU R8, [R1+0x1a0] ;  /* 0x0001a00001087983 */ /* 0x002ee80000300800 */
[----:B------:R-:W3:Y:S04]  /*36700*/  LDL.LU R9, [R1+0x1a4] ;  /* 0x0001a40001097983 */ /* 0x000ee80000300800 */
[----:B------:R-:W3:Y:S04]  /*36710*/  LDL.LU R10, [R1+0x1a8] ;  /* 0x0001a800010a7983 */ /* 0x000ee80000300800 */
[----:B------:R-:W3:Y:S01]  /*36720*/  LDL.LU R11, [R1+0x1ac] ;  /* 0x0001ac00010b7983 */ /* 0x000ee20000300800 */
[----:B--2---:R-:W-:Y:S03]  /*36730*/  HMMA.1688.F32.TF32 R4, R16, R6, R20 ;  /* 0x000000061004723c */ /* 0x004fe60000081014 */
[----:B------:R-:W2:-:S15]  /*36740*/  LDL.LU.64 R22, [R1+0x1130] ;  /* 0x0011300001167983 */ /* 0x000e9e0000300a00 */
[----:B------:R-:W-:Y:S01]  /*36750*/  NOP ;  /* 0x0000000000007918 */ /* 0x000fe20000000000 */
[----:B------:R1:W-:Y:S04]  /*36760*/  STL.64 [R1+0xff8], R6 ;  /* 0x000ff80601007387 */ /* 0x0003e80000100a00 */
[----:B------:R-:W-:Y:S01]  /*36770*/  STL.64 [R1+0xff0], R4 ;  /* 0x000ff00401007387 */ /* 0x000fe20000100a00 */
[----:B-1----:R-:W-:-:S03]  /*36780*/  IMAD.MOV.U32 R6, RZ, RZ, R29 ;  /* 0x000000ffff067224 */ /* 0x002fc600078e001d */
[----:B------:R-:W3:Y:S01]  /*36790*/  LDL.LU R29, [R1+0x1128] ;  /* 0x00112800011d7983 */ /* 0x000ee20000300800 */
[----:B--2---:R-:W-:Y:S03]  /*367a0*/  HMMA.1688.F32.TF32 R20, R16, R22, R24 ;  /* 0x000000161014723c */ /* 0x004fe60000081018 */
[----:B------:R-:W4:Y:S04]  /*367b0*/  LDL.LU.64 R26, [R1+0x1120] ;  /* 0x00112000011a7983 */ /* 0x000f280000300a00 */
[----:B------:R-:W2:-:S12]  /*367c0*/  LDL.LU.64 R24, [R1+0x1118] ;  /* 0x0011180001187983 */ /* 0x000e980000300a00 */
[----:B------:R-:W-:Y:S04]  /*367d0*/  STL.64 [R1+0x280], R20 ;  /* 0x0002801401007387 */ /* 0x000fe80000100a00 */
[----:B------:R1:W-:Y:S04]  /*367e0*/  STL.64 [R1+0x288], R22 ;  /* 0x0002881601007387 */ /* 0x0003e80000100a00 */
[----:B-1----:R-:W2:Y:S04]  /*367f0*/  LDL.LU.64 R22, [R1+0x1110] ;  /* 0x0011100001167983 */ /* 0x002ea80000300a00 */
[----:B------:R-:W2:Y:S01]  /*36800*/  LDL.LU.64 R20, [R1+0x1108] ;  /* 0x0011080001147983 */ /* 0x000ea20000300a00 */
[----:B------:R-:W-:-:S07]  /*36810*/  IMAD.MOV.U32 R7, RZ, RZ, R2 ;  /* 0x000000ffff077224 */ /* 0x000fce00078e0002 */
[----:B--2---:R-:W-:Y:S01]  /*36820*/  HMMA.1688.F32.TF32 R4, R16, R6, R20 ;  /* 0x000000061004723c */ /* 0x004fe20000081014 */
[----:B------:R-:W3:Y:S04]  /*36830*/  LDL.LU.64 R22, [R1+0x1100] ;  /* 0x0011000001167983 */ /* 0x000ee80000300a00 */
[----:B------:R-:W2:Y:S01]  /*36840*/  LDL.LU.64 R20, [R1+0x10f8] ;  /* 0x0010f80001147983 */ /* 0x000ea20000300a00 */
[----:B------:R-:W-:-:S13]  /*36850*/  LOP3.LUT R2, R0, 0x20, RZ, 0x3c, !PT ;  /* 0x0000002000027812 */ /* 0x000fda00078e3cff */
[----:B------:R-:W-:Y:S04]  /*36860*/  STL.64 [R1+0x260], R4 ;  /* 0x0002600401007387 */ /* 0x000fe80000100a00 */
[----:B------:R4:W-:Y:S02]  /*36870*/  STL.64 [R1+0x268], R6 ;  /* 0x0002680601007387 */ /* 0x0009e40000100a00 */
[C---:B----4-:R-:W-:Y:S02]  /*36880*/  HMMA.1688.F32.TF32 R4, R16.reuse, R26, R12 ;  /* 0x0000001a1004723c */ /* 0x050fe4000008100c */
[----:B------:R-:W-:Y:S04]  /*36890*/  LDS R12, [R0+UR12+0x8e000] ;  /* 0x08e0000c000c7984 */ /* 0x000fe80008000800 */
[----:B------:R-:W-:Y:S04]  /*368a0*/  LDS R14, [R0+UR12+0x8e800] ;  /* 0x08e8000c000e7984 */ /* 0x000fe80008000800 */
[----:B------:R-:W-:Y:S04]  /*368b0*/  LDS R13, [R2+UR12+0x8e000] ;  /* 0x08e0000c020d7984 */ /* 0x000fe80008000800 */
[----:B------:R-:W-:Y:S04]  /*368c0*/  LDS R15, [R2+UR12+0x8e800] ;  /* 0x08e8000c020f7984 */ /* 0x000fe80008000800 */
[----:B------:R-:W-:Y:S04]  /*368d0*/  LDS R27, [R2+UR12+0x8e880] ;  /* 0x08e8800c021b7984 */ /* 0x000fe80008000800 */
[----:B------:R-:W-:Y:S01]  /*368e0*/  LDS R26, [R0+UR12+0x8e880] ;  /* 0x08e8800c001a7984 */ /* 0x000fe20008000800 */
[----:B---3--:R-:W-:Y:S03]  /*368f0*/  HMMA.1688.F32.TF32 R8, R16, R22, R8 ;  /* 0x000000161008723c */ /* 0x008fe60000081008 */
[----:B------:R-:W-:Y:S04]  /*36900*/  LDS R22, [R0+UR12+0x8e900] ;  /* 0x08e9000c00167984 */ /* 0x000fe80008000800 */
[----:B------:R-:W-:Y:S04]  /*36910*/  LDS R23, [R2+UR12+0x8e900] ;  /* 0x08e9000c02177984 */ /* 0x000fe80008000800 */
[----:B------:R-:W-:Y:S04]  /*36920*/  LDS R18, [R0+UR12+0x8e980] ;  /* 0x08e9800c00127984 */ /* 0x000fe80008000800 */
[----:B------:R-:W-:Y:S04]  /*36930*/  LDS R19, [R2+UR12+0x8e980] ;  /* 0x08e9800c02137984 */ /* 0x000fe80008000800 */
[----:B------:R-:W-:Y:S04]  /*36940*/  LDS R16, [R0+UR12+0x8e180] ;  /* 0x08e1800c00107984 */ /* 0x000fe80008000800 */
[----:B------:R-:W-:Y:S04]  /*36950*/  LDS R17, [R2+UR12+0x8e180] ;  /* 0x08e1800c02117984 */ /* 0x000fe80008000800 */
[----:B------:R1:W-:Y:S04]  /*36960*/  STL.64 [R1+0x240], R8 ;  /* 0x0002400801007387 */ /* 0x0003e80000100a00 */
[----:B------:R2:W-:Y:S01]  /*36970*/  STL.64 [R1+0x248], R10 ;  /* 0x0002480a01007387 */ /* 0x0005e20000100a00 */
[----:B-1----:R-:W-:-:S02]  /*36980*/  IMAD.MOV.U32 R9, RZ, RZ, R24 ;  /* 0x000000ffff097224 */ /* 0x002fc400078e0018 */
[----:B--2---:R-:W-:Y:S01]  /*36990*/  IMAD.MOV.U32 R10, RZ, RZ, R21 ;  /* 0x000000ffff0a7224 */ /* 0x004fe200078e0015 */
[----:B------:R-:W1:Y:S01]  /*369a0*/  LDS R24, [R0+UR12+0x8e080] ;  /* 0x08e0800c00187984 */ /* 0x000e620008000800 */
[----:B------:R-:W-:-:S03]  /*369b0*/  IMAD.MOV.U32 R11, RZ, RZ, R20 ;  /* 0x000000ffff0b7224 */ /* 0x000fc600078e0014 */
[----:B------:R-:W-:Y:S04]  /*369c0*/  LDS R20, [R0+UR12+0x8e100] ;  /* 0x08e1000c00147984 */ /* 0x000fe80008000800 */
[----:B------:R-:W2:Y:S04]  /*369d0*/  LDS R21, [R2+UR12+0x8e100] ;  /* 0x08e1000c02157984 */ /* 0x000ea80008000800 */
[----:B------:R-:W-:Y:S04]  /*369e0*/  STL.64 [R1+0x200], R4 ;  /* 0x0002000401007387 */ /* 0x000fe80000100a00 */
[----:B------:R-:W-:Y:S04]  /*369f0*/  STL.64 [R1+0x208], R6 ;  /* 0x0002080601007387 */ /* 0x000fe80000100a00 */
[----:B------:R-:W-:Y:S04]  /*36a00*/  LDSM.16.M88.4 R4, [R29+UR13+0x180] ;  /* 0x0001800d1d04783b */ /* 0x000fe80008000200 */
[----:B-1----:R-:W-:Y:S04]  /*36a10*/  STL [R1+0x10f4], R24 ;  /* 0x0010f41801007387 */ /* 0x002fe80000100800 */
[----:B------:R-:W-:Y:S04]  /*36a20*/  STL.64 [R1+0x10d0], R22 ;  /* 0x0010d01601007387 */ /* 0x000fe80000100a00 */
[----:B--2---:R-:W-:Y:S04]  /*36a30*/  STL.64 [R1+0x10c8], R20 ;  /* 0x0010c81401007387 */ /* 0x004fe80000100a00 */
[----:B------:R-:W1:Y:S04]  /*36a40*/  LDSM.16.M88.4 R20, [R29+UR13+0x8180] ;  /* 0x0081800d1d14783b */ /* 0x000e680008000200 */
[----:B------:R-:W-:Y:S04]  /*36a50*/  STL [R1+0x1010], R0 ;  /* 0x0010100001007387 */ /* 0x000fe80000100800 */
[----:B------:R1:W-:Y:S04]  /*36a60*/  STL.64 [R1+0x10c0], R18 ;  /* 0x0010c01201007387 */ /* 0x0003e80000100a00 */
[----:B------:R-:W-:Y:S01]  /*36a70*/  STL.64 [R1+0x10b8], R16 ;  /* 0x0010b81001007387 */ /* 0x000fe20000100a00 */
[----:B-1----:R-:W-:-:S03]  /*36a80*/  IMAD.MOV.U32 R19, RZ, RZ, R20 ;  /* 0x000000ffff137224 */ /* 0x002fc600078e0014 */
[----:B------:R-:W-:Y:S01]  /*36a90*/  STL.64 [R1+0x48], R22 ;  /* 0x0000481601007387 */ /* 0x000fe20000100a00 */
[----:B------:R-:W-:-:S03]  /*36aa0*/  IMAD.MOV.U32 R18, RZ, RZ, R21 ;  /* 0x000000ffff127224 */ /* 0x000fc600078e0015 */
[----:B------:R-:W1:Y:S01]  /*36ab0*/  LDSM.16.M88.4 R20, [R29+UR13+0x10180] ;  /* 0x0101800d1d14783b */ /* 0x000e620008000200 */
[----:B------:R-:W-:-:S03]  /*36ac0*/  IMAD.MOV.U32 R8, RZ, RZ, R25 ;  /* 0x000000ffff087224 */ /* 0x000fc600078e0019 */
[----:B------:R-:W-:Y:S04]  /*36ad0*/  STL.64 [R1+0x58], R6 ;  /* 0x0000580601007387 */ /* 0x000fe80000100a00 */
[----:B------:R2:W-:Y:S01]  /*36ae0*/  LDS R25, [R2+UR12+0x8e080] ;  /* 0x08e0800c02197984 */ /* 0x0005e20008000800 */
[----:B------:R-:W-:Y:S01]  /*36af0*/  HMMA.1688.F32.TF32 R8, R12, R4, R8 ;  /* 0x000000040c08723c */ /* 0x000fe20000081008 */
[----:B-1----:R-:W-:Y:S02]  /*36b00*/  IMAD.MOV.U32 R24, RZ, RZ, R20 ;  /* 0x000000ffff187224 */ /* 0x002fe400078e0014 */
[----:B------:R-:W-:Y:S01]  /*36b10*/  STL.64 [R1+0x38], R22 ;  /* 0x0000381601007387 */ /* 0x000fe20000100a00 */
[----:B--2---:R-:W-:-:S03]  /*36b20*/  IMAD.MOV.U32 R2, RZ, RZ, R21 ;  /* 0x000000ffff027224 */ /* 0x004fc600078e0015 */
[----:B------:R-:W1:Y:S01]  /*36b30*/  LDSM.16.M88.4 R20, [R29+UR13+0x18180] ;  /* 0x0181800d1d14783b */ /* 0x000e620008000200 */
[----:B------:R-:W-:Y:S02]  /*36b40*/  IMAD.MOV.U32 R17, RZ, RZ, R4 ;  /* 0x000000ffff117224 */ /* 0x000fe400078e0004 */
[----:B------:R-:W-:Y:S01]  /*36b50*/  IMAD.MOV.U32 R16, RZ, RZ, R5 ;  /* 0x000000ffff107224 */ /* 0x000fe200078e0005 */
[----:B-1----:R-:W-:Y:S04]  /*36b60*/  STL [R1+0x20], R20 ;  /* 0x0000201401007387 */ /* 0x002fe80000100800 */
[----:B------:R-:W-:Y:S04]  /*36b70*/  STL.64 [R1+0x28], R22 ;  /* 0x0000281601007387 */ /* 0x000fe80000100a00 */
[----:B------:R1:W-:Y:S04]  /*36b80*/  STL.64 [R1+0x290], R8 ;  /* 0x0002900801007387 */ /* 0x0003e80000100a00 */
[----:B------:R2:W-:Y:S04]  /*36b90*/  STL.64 [R1+0x298], R10 ;  /* 0x0002980a01007387 */ /* 0x0005e80000100a00 */
[----:B------:R-:W-:Y:S04]  /*36ba0*/  STL.64 [R1+0x10a8], R14 ;  /* 0x0010a80e01007387 */ /* 0x000fe80000100a00 */
[----:B------:R-:W-:Y:S04]  /*36bb0*/  STL.64 [R1+0x10a0], R12 ;  /* 0x0010a00c01007387 */ /* 0x000fe80000100a00 */
[----:B------:R-:W3:Y:S04]  /*36bc0*/  LDL.LU R4, [R1+0xc0] ;  /* 0x0000c00001047983 */ /* 0x000ee80000300800 */
[----:B------:R-:W3:Y:S04]  /*36bd0*/  LDL.LU R5, [R1+0xc4] ;  /* 0x0000c40001057983 */ /* 0x000ee80000300800 */
[----:B------:R-:W4:Y:S04]  /*36be0*/  LDL.LU R6, [R1+0xc8] ;  /* 0x0000c80001067983 */ /* 0x000f280000300800 */
[----:B------:R-:W4:Y:S04]  /*36bf0*/  LDL.LU R7, [R1+0xcc] ;  /* 0x0000cc0001077983 */ /* 0x000f280000300800 */
[----:B-1----:R-:W3:Y:S04]  /*36c00*/  LDL.LU R8, [R1+0x90] ;  /* 0x0000900001087983 */ /* 0x002ee80000300800 */
[----:B------:R-:W3:Y:S04]  /*36c10*/  LDL.LU R9, [R1+0x94] ;  /* 0x0000940001097983 */ /* 0x000ee80000300800 */
[----:B--2---:R-:W2:Y:S04]  /*36c20*/  LDL.LU R10, [R1+0x98] ;  /* 0x00009800010a7983 */ /* 0x004ea80000300800 */
[----:B------:R-:W2:Y:S04]  /*36c30*/  LDL.LU R11, [R1+0x9c] ;  /* 0x00009c00010b7983 */ /* 0x000ea80000300800 */
[----:B--2---:R-:W-:Y:S04]  /*36c40*/  STL.64 [R1+0x1040], R10 ;  /* 0x0010400a01007387 */ /* 0x004fe80000100a00 */
[----:B---3--:R1:W-:Y:S04]  /*36c50*/  STL.64 [R1+0x1038], R8 ;  /* 0x0010380801007387 */ /* 0x0083e80000100a00 */
        /* <DEDUP_REMOVED lines=9> */
[----:B------:R-:W3:Y:S01]  /*36cf0*/  LDL.LU R11, [R1+0x15c] ;  /* 0x00015c00010b7983 */ /* 0x000ee20000300800 */
[----:B------:R-:W-:-:S02]  /*36d00*/  IMAD.MOV.U32 R13, RZ, RZ, R16 ;  /* 0x000000ffff0d7224 */ /* 0x000fc400078e0010 */
[----:B------:R-:W-:Y:S02]  /*36d10*/  IMAD.MOV.U32 R12, RZ, RZ, R17 ;  /* 0x000000ffff0c7224 */ /* 0x000fe400078e0011 */
[----:B------:R-:W-:Y:S01]  /*36d20*/  IMAD.MOV.U32 R0, RZ, RZ, R21 ;  /* 0x000000ffff007224 */ /* 0x000fe200078e0015 */
[----:B---3--:R-:W-:Y:S04]  /*36d30*/  STL.64 [R1+0x1060], R10 ;  /* 0x0010600a01007387 */ /* 0x008fe80000100a00 */
[----:B--2---:R1:W-:Y:S02]  /*36d40*/  STL.64 [R1+0x1058], R8 ;  /* 0x0010580801007387 */ /* 0x0043e40000100a00 */
[----:B-1----:R-:W-:Y:S02]  /*36d50*/  IMAD.MOV.U32 R8, RZ, RZ, R19 ;  /* 0x000000ffff087224 */ /* 0x002fe400078e0013 */
[----:B------:R-:W-:-:S05]  /*36d60*/  IMAD.MOV.U32 R9, RZ, RZ, R18 ;  /* 0x000000ffff097224 */ /* 0x000fca00078e0012 */
[----:B------:R1:W-:Y:S04]  /*36d70*/  STL.64 [R1+0x10b0], R8 ;  /* 0x0010b00801007387 */ /* 0x0003e80000100a00 */
        /* <DEDUP_REMOVED lines=8> */
[----:B------:R-:W2:Y:S04]  /*36e00*/  LDL.LU R20, [R1+0xf0] ;  /* 0x0000f00001147983 */ /* 0x000ea80000300800 */
[----:B------:R-:W2:Y:S04]  /*36e10*/  LDL.LU R21, [R1+0xf4] ;  /* 0x0000f40001157983 */ /* 0x000ea80000300800 */
[----:B------:R-:W2:Y:S04]  /*36e20*/  LDL.LU R22, [R1+0xf8] ;  /* 0x0000f80001167983 */ /* 0x000ea80000300800 */
[----:B------:R-:W2:Y:S04]  /*36e30*/  LDL.LU R23, [R1+0xfc] ;  /* 0x0000fc0001177983 */ /* 0x000ea80000300800 */
[----:B----4-:R-:W-:Y:S04]  /*36e40*/  STL.64 [R1+0x1008], R6 ;  /* 0x0010080601007387 */ /* 0x010fe80000100a00 */
[----:B------:R1:W-:Y:S04]  /*36e50*/  STL.64 [R1+0x1000], R4 ;  /* 0x0010000401007387 */ /* 0x0003e80000100a00 */
[----:B-1----:R-:W4:Y:S04]  /*36e60*/  LDL.LU R4, [R1+0x140] ;  /* 0x0001400001047983 */ /* 0x002f280000300800 */
[----:B------:R-:W4:Y:S04]  /*36e70*/  LDL.LU R5, [R1+0x144] ;  /* 0x0001440001057983 */ /* 0x000f280000300800 */
[----:B------:R-:W2:Y:S04]  /*36e80*/  LDL.LU R6, [R1+0x148] ;  /* 0x0001480001067983 */ /* 0x000ea80000300800 */
[----:B------:R-:W2:Y:S04]  /*36e90*/  LDL.LU R7, [R1+0x14c] ;  /* 0x00014c0001077983 */ /* 0x000ea80000300800 */
[----:B--2---:R-:W-:Y:S04]  /*36ea0*/  STL.64 [R1+0x1020], R6 ;  /* 0x0010200601007387 */ /* 0x004fe80000100a00 */
[----:B----4-:R1:W-:Y:S02]  /*36eb0*/  STL.64 [R1+0x1018], R4 ;  /* 0x0010180401007387 */ /* 0x0103e40000100a00 */
[----:B-1----:R-:W-:-:S02]  /*36ec0*/  IMAD.MOV.U32 R4, RZ, RZ, R24 ;  /* 0x000000ffff047224 */ /* 0x002fc400078e0018 */
[----:B------:R-:W-:Y:S01]  /*36ed0*/  IMAD.MOV.U32 R5, RZ, RZ, R2 ;  /* 0x000000ffff057224 */ /* 0x000fe200078e0002 */
[----:B------:R-:W2:Y:S04]  /*36ee0*/  LDL.LU R24, [R1+0x10f4] ;  /* 0x0010f40001187983 */ /* 0x000ea80000300800 */
[----:B------:R-:W4:Y:S04]  /*36ef0*/  LDL.LU R2, [R1+0x10f0] ;  /* 0x0010f00001027983 */ /* 0x000f280000300800 */
[----:B------:R1:W-:Y:S04]  /*36f00*/  STL.64 [R1+0x1068], R4 ;  /* 0x0010680401007387 */ /* 0x0003e80000100a00 */
[----:B-1----:R-:W2:Y:S04]  /*36f10*/  LDL.LU R4, [R1+0x60] ;  /* 0x0000600001047983 */ /* 0x002ea80000300800 */
[----:B------:R-:W2:Y:S01]  /*36f20*/  LDL.LU R5, [R1+0x64] ;  /* 0x0000640001057983 */ /* 0x000ea20000300800 */
[----:B------:R-:W-:-:S02]  /*36f30*/  IMAD.MOV.U32 R6, RZ, RZ, R3 ;  /* 0x000000ffff067224 */ /* 0x000fc400078e0003 */
[----:B------:R-:W-:Y:S01]  /*36f40*/  IMAD.MOV.U32 R7, RZ, RZ, R28 ;  /* 0x000000ffff077224 */ /* 0x000fe200078e001c */
[----:B------:R-:W3:Y:S04]  /*36f50*/  LDL.LU R3, [R1+0x10ec] ;  /* 0x0010ec0001037983 */ /* 0x000ee80000300800 */
[----:B------:R-:W3:Y:S04]  /*36f60*/  LDL.LU R28, [R1+0x10e8] ;  /* 0x0010e800011c7983 */ /* 0x000ee80000300800 */
[----:B------:R-:W-:Y:S04]  /*36f70*/  STL.64 [R1+0x1078], R6 ;  /* 0x0010780601007387 */ /* 0x000fe80000100a00 */
[----:B--2---:R4:W-:Y:S02]  /*36f80*/  STL.64 [R1+0x1070], R4 ;  /* 0x0010700401007387 */ /* 0x0049e40000100a00 */
[----:B----4-:R-:W-:-:S02]  /*36f90*/  IMAD.MOV.U32 R4, RZ, RZ, R2 ;  /* 0x000000ffff047224 */ /* 0x010fc400078e0002 */
[----:B------:R-:W2:Y:S04]  /*36fa0*/  LDL.LU R2, [R1+0x10e4] ;  /* 0x0010e40001027983 */ /* 0x000ea80000300800 */
[----:B------:R-:W4:Y:S04]  /*36fb0*/  LDL.LU R5, [R1+0xa4] ;  /* 0x0000a40001057983 */ /* 0x000f280000300800 */
[----:B------:R-:W2:Y:S01]  /*36fc0*/  LDL.LU R6, [R1+0xa8] ;  /* 0x0000a80001067983 */ /* 0x000ea20000300800 */
[----:B---3--:R-:W-:-:S03]  /*36fd0*/  IMAD.MOV.U32 R7, RZ, RZ, R3 ;  /* 0x000000ffff077224 */ /* 0x008fc600078e0003 */
[----:B------:R-:W3:Y:S01]  /*36fe0*/  LDL.LU R3, [R1+0x10e0] ;  /* 0x0010e00001037983 */ /* 0x000ee20000300800 */
[----:B------:R-:W-:Y:S03]  /*36ff0*/  HMMA.1688.F32.TF32 R20, R24, R12, R20 ;  /* 0x0000000c1814723c */ /* 0x000fe60000081014 */
[----:B--2---:R-:W-:Y:S04]  /*37000*/  STL.64 [R1+0x1088], R6 ;  /* 0x0010880601007387 */ /* 0x004fe80000100a00 */
[----:B----4-:R1:W-:Y:S02]  /*37010*/  STL.64 [R1+0x1080], R4 ;  /* 0x0010800401007387 */ /* 0x0103e40000100a00 */
[----:B-1----:R-:W-:-:S02]  /*37020*/  IMAD.MOV.U32 R4, RZ, RZ, R28 ;  /* 0x000000ffff047224 */ /* 0x002fc400078e001c */
[----:B------:R-:W-:Y:S01]  /*37030*/  IMAD.MOV.U32 R5, RZ, RZ, R2 ;  /* 0x000000ffff057224 */ /* 0x000fe200078e0002 */
[----:B------:R-:W2:Y:S04]  /*37040*/  LDL.LU R28, [R1+0x10dc] ;  /* 0x0010dc00011c7983 */ /* 0x000ea80000300800 */
[----:B------:R-:W4:Y:S04]  /*37050*/  LDL.LU R2, [R1+0x10d8] ;  /* 0x0010d80001027983 */ /* 0x000f280000300800 */
[----:B------:R-:W2:Y:S04]  /*37060*/  LDL.LU R6, [R1+0xe8] ;  /* 0x0000e80001067983 */ /* 0x000ea80000300800 */
[----:B------:R-:W2:Y:S04]  /*37070*/  LDL.LU R7, [R1+0xec] ;  /* 0x0000ec0001077983 */ /* 0x000ea80000300800 */
[----:B--2---:R-:W-:Y:S04]  /*37080*/  STL.64 [R1+0x1098], R6 ;  /* 0x0010980601007387 */ /* 0x004fe80000100a00 */
[----:B------:R1:W-:Y:S04]  /*37090*/  STL.64 [R1+0x1090], R4 ;  /* 0x0010900401007387 */ /* 0x0003e80000100a00 */
[----:B-1----:R-:W2:Y:S04]  /*370a0*/  LDL.LU R4, [R1+0x160] ;  /* 0x0001600001047983 */ /* 0x002ea80000300800 */
[----:B------:R-:W-:Y:S04]  /*370b0*/  STL.64 [R1+0x270], R20 ;  /* 0x0002701401007387 */ /* 0x000fe80000100a00 */
[----:B------:R1:W-:Y:S04]  /*370c0*/  STL.64 [R1+0x278], R22 ;  /* 0x0002781601007387 */ /* 0x0003e80000100a00 */
[----:B-1----:R-:W2:Y:S04]  /*370d0*/  LDL.LU.64 R22, [R1+0x10d0] ;  /* 0x0010d00001167983 */ /* 0x002ea80000300a00 */
[----:B------:R-:W2:Y:S02]  /*370e0*/  LDL.LU.64 R20, [R1+0x10c8] ;  /* 0x0010c80001147983 */ /* 0x000ea40000300a00 */
[----:B--2---:R-:W-:-:S15]  /*370f0*/  HMMA.1688.F32.TF32 R16, R20, R12, R16 ;  /* 0x0000000c1410723c */ /* 0x004fde0000081010 */
[----:B------:R-:W-:-:S04]  /*37100*/  NOP ;  /* 0x0000000000007918 */ /* 0x000fc80000000000 */
[----:B------:R-:W-:Y:S04]  /*37110*/  STL.64 [R1+0x250], R16 ;  /* 0x0002501001007387 */ /* 0x000fe80000100a00 */
[----:B------:R1:W-:Y:S04]  /*37120*/  STL.64 [R1+0x258], R18 ;  /* 0x0002581201007387 */ /* 0x0003e80000100a00 */
[----:B-1----:R-:W2:Y:S04]  /*37130*/  LDL.LU.64 R18, [R1+0x10c0] ;  /* 0x0010c00001127983 */ /* 0x002ea80000300a00 */
[----:B------:R-:W2:Y:S01]  /*37140*/  LDL.LU.64 R16, [R1+0x10b8] ;  /* 0x0010b80001107983 */ /* 0x000ea20000300a00 */
[----:B------:R-:W-:-:S02]  /*37150*/  IMAD.MOV.U32 R5, RZ, RZ, R28 ;  /* 0x000000ffff057224 */ /* 0x000fc400078e001c */
[----:B---3--:R-:W-:Y:S02]  /*37160*/  IMAD.MOV.U32 R6, RZ, RZ, R3 ;  /* 0x000000ffff067224 */ /* 0x008fe400078e0003 */
[----:B----4-:R-:W-:Y:S01]  /*37170*/  IMAD.MOV.U32 R7, RZ, RZ, R2 ;  /* 0x000000ffff077224 */ /* 0x010fe200078e0002 */
[----:B--2---:R-:W-:Y:S01]  /*37180*/  HMMA.1688.F32.TF32 R12, R16, R12, R8 ;  /* 0x0000000c100c723c */ /* 0x004fe20000081008 */
[----:B------:R-:W2:-:S15]  /*37190*/  LDL.LU.64 R8, [R1+0x10b0] ;  /* 0x0010b00001087983 */ /* 0x000e9e0000300a00 */
[----:B------:R-:W-:-:S03]  /*371a0*/  NOP ;  /* 0x0000000000007918 */ /* 0x000fc60000000000 */
[----:B------:R-:W-:Y:S01]  /*371b0*/  IMAD.MOV.U32 R3, RZ, RZ, R14 ;  /* 0x000000ffff037224 */ /* 0x000fe200078e000e */
[----:B------:R1:W-:Y:S01]  /*371c0*/  STL [R1+0x220], R12 ;  /* 0x0002200c01007387 */ /* 0x0003e20000100800 */
[----:B------:R-:W-:Y:S02]  /*371d0*/  IMAD.MOV.U32 R28, RZ, RZ, R15 ;  /* 0x000000ffff1c7224 */ /* 0x000fe400078e000f */
[----:B------:R-:W-:Y:S01]  /*371e0*/  IMAD.MOV.U32 R2, RZ, RZ, R13 ;  /* 0x000000ffff027224 */ /* 0x000fe200078e000d */
[----:B------:R-:W2:Y:S04]  /*371f0*/  LDL.LU.64 R14, [R1+0x10a8] ;  /* 0x0010a800010e7983 */ /* 0x000ea80000300a00 */
        /* <DEDUP_REMOVED lines=22> */
[----:B--2---:R-:W-:Y:S02]  /*37360*/  HMMA.1688.F32.TF32 R8, R16, R8, R4 ;  /* 0x000000081008723c */ /* 0x004fe40000081004 */
[----:B------:R-:W2:-:S15]  /*37370*/  LDL.LU.64 R4, [R1+0x1068] ;  /* 0x0010680001047983 */ /* 0x000e9e0000300a00 */
[----:B------:R-:W-:Y:S02]  /*37380*/  NOP ;  /* 0x0000000000007918 */ /* 0x000fe40000000000 */
[----:B------:R1:W-:Y:S01]  /*37390*/  STL [R1+0x1cc], R11 ;  /* 0x0001cc0b01007387 */ /* 0x0003e20000100800 */
[----:B------:R-:W-:Y:S02]  /*373a0*/  IMAD.MOV.U32 R28, RZ, RZ, R10 ;  /* 0x000000ffff1c7224 */ /* 0x000fe400078e000a */
[----:B------:R-:W-:Y:S02]  /*373b0*/  IMAD.MOV.U32 R2, RZ, RZ, R8 ;  /* 0x000000ffff027224 */ /* 0x000fe400078e0008 */
[----:B------:R-:W-:Y:S01]  /*373c0*/  IMAD.MOV.U32 R3, RZ, RZ, R9 ;  /* 0x000000ffff037224 */ /* 0x000fe200078e0009 */
[----:B-1----:R-:W2:Y:S04]  /*373d0*/  LDL.LU.64 R10, [R1+0x1060] ;  /* 0x00106000010a7983 */ /* 0x002ea80000300a00 */
[----:B------:R-:W2:Y:S04]  /*373e0*/  LDL.LU.64 R8, [R1+0x1058] ;  /* 0x0010580001087983 */ /* 0x000ea80000300a00 */
        /* <DEDUP_REMOVED lines=20> */
[----:B------:R-:W2:Y:S04]  /*37530*/  LDL.LU.64 R8, [R1+0x1028] ;  /* 0x0010280001087983 */ /* 0x000ea80000300a00 */
[----:B------:R-:W3:Y:S01]  /*37540*/  LDL.LU.64 R6, [R1+0x1020] ;  /* 0x0010200001067983 */ /* 0x000ee20000300a00 */
[----:B--2---:R-:W-:Y:S03]  /*37550*/  HMMA.1688.F32.TF32 R8, R16, R4, R8 ;  /* 0x000000041008723c */ /* 0x004fe60000081008 */
[----:B------:R-:W3:-:S15]  /*37560*/  LDL.LU.64 R4, [R1+0x1018] ;  /* 0x0010180001047983 */ /* 0x000ede0000300a00 */
[----:B------:R-:W-:Y:S01]  /*37570*/  NOP ;  /* 0x0000000000007918 */ /* 0x000fe20000000000 */
[----:B------:R-:W-:Y:S01]  /*37580*/  IMAD.MOV.U32 R3, RZ, RZ, R8 ;  /* 0x000000ffff037224 */ /* 0x000fe200078e0008 */
[----:B------:R-:W-:Y:S04]  /*37590*/  STL.64 [R1+0x188], R10 ;  /* 0x0001880a01007387 */ /* 0x000fe80000100a00 */
[----:B------:R-:W3:Y:S01]  /*375a0*/  LDL.LU R8, [R1+0x20] ;  /* 0x0000200001087983 */ /* 0x000ee20000300800 */
[----:B------:R-:W-:Y:S02]  /*375b0*/  IMAD.MOV.U32 R28, RZ, RZ, R9 ;  /* 0x000000ffff1c7224 */ /* 0x000fe400078e0009 */
[----:B------:R-:W-:Y:S02]  /*375c0*/  IMAD.MOV.U32 R9, RZ, RZ, R0 ;  /* 0x000000ffff097224 */ /* 0x000fe400078e0000 */
[----:B------:R-:W2:Y:S04]  /*375d0*/  LDL.LU R0, [R1+0x1010] ;  /* 0x0010100001007983 */ /* 0x000ea80000300800 */
[----:B------:R-:W-:Y:S04]  /*375e0*/  STL [R1+0xda0], R3 ;  /* 0x000da00301007387 */ /* 0x000fe80000100800 */
[----:B------:R-:W-:Y:S01]  /*375f0*/  STL [R1+0xd88], R28 ;  /* 0x000d881c01007387 */ /* 0x000fe20000100800 */
[----:B---3--:R-:W-:-:S15]  /*37600*/  HMMA.1688.F32.TF32 R4, R12, R8, R4 ;  /* 0x000000080c04723c */ /* 0x008fde0000081004 */
[----:B------:R-:W-:-:S04]  /*37610*/  NOP ;  /* 0x0000000000007918 */ /* 0x000fc80000000000 */
[----:B------:R-:W-:Y:S04]  /*37620*/  STL.64 [R1+0x1a0], R4 ;  /* 0x0001a00401007387 */ /* 0x000fe80000100a00 */
[----:B------:R1:W-:Y:S04]  /*37630*/  STL.64 [R1+0x1a8], R6 ;  /* 0x0001a80601007387 */ /* 0x0003e80000100a00 */
[----:B-1----:R-:W3:Y:S04]  /*37640*/  LDL.LU.64 R6, [R1+0x1008] ;  /* 0x0010080001067983 */ /* 0x002ee80000300a00 */
[----:B------:R-:W3:Y:S02]  /*37650*/  LDL.LU.64 R4, [R1+0x1000] ;  /* 0x0010000001047983 */ /* 0x000ee40000300a00 */
[----:B---3--:R-:W-:-:S15]  /*37660*/  HMMA.1688.F32.TF32 R4, R24, R8, R4 ;  /* 0x000000081804723c */ /* 0x008fde0000081004 */
[----:B------:R-:W-:-:S04]  /*37670*/  NOP ;  /* 0x0000000000007918 */ /* 0x000fc80000000000 */
[----:B------:R-:W-:Y:S04]  /*37680*/  STL.64 [R1+0x190], R4 ;  /* 0x0001900401007387 */ /* 0x000fe80000100a00 */
[----:B------:R1:W-:Y:S04]  /*37690*/  STL.64 [R1+0x198], R6 ;  /* 0x0001980601007387 */ /* 0x0003e80000100a00 */
[----:B-1----:R-:W3:Y:S04]  /*376a0*/  LDL.LU.64 R6, [R1+0xff8] ;  /* 0x000ff80001067983 */ /* 0x002ee80000300a00 */
[----:B------:R-:W3:Y:S04]  /*376b0*/  LDL.LU.64 R4, [R1+0xff0] ;  /* 0x000ff00001047983 */ /* 0x000ee80000300a00 */
[----:B------:R-:W-:Y:S04]  /*376c0*/  STL.64 [R1+0xfb8], R26 ;  /* 0x000fb81a01007387 */ /* 0x000fe80000100a00 */
        /* <DEDUP_REMOVED lines=10> */
[----:B------:R-:W2:Y:S01]  /*37770*/  LDL.LU R27, [R1+0x8c] ;  /* 0x00008c00011b7983 */ /* 0x000ea20000300800 */
[-C--:B---3--:R-:W-:Y:S03]  /*37780*/  HMMA.1688.F32.TF32 R4, R16, R8.reuse, R4 ;  /* 0x000000081004723c */ /* 0x088fe60000081004 */
[----:B------:R-:W-:Y:S04]  /*37790*/  STL.64 [R1+0xf88], R22 ;  /* 0x000f881601007387 */ /* 0x000fe80000100a00 */
[----:B------:R-:W-:Y:S01]  /*377a0*/  STL.64 [R1+0xf80], R20 ;  /* 0x000f801401007387 */ /* 0x000fe20000100a00 */
[----:B--2---:R-:W-:Y:S03]  /*377b0*/  HMMA.1688.F32.TF32 R24, R20, R8, R24 ;  /* 0x000000081418723c */ /* 0x004fe60000081018 */
[----:B------:R-:W1:Y:S08]  /*377c0*/  LDSM.16.M88.4 R20, [R29+UR13+0x20180] ;  /* 0x0201800d1d14783b */ /* 0x000e700008000200 */
[----:B------:R-:W-:-:S02]  /*377d0*/  IMAD.MOV.U32 R2, RZ, RZ, R7 ;  /* 0x000000ffff027224 */ /* 0x000fc400078e0007 */
[----:B------:R-:W-:Y:S01]  /*377e0*/  IMAD.MOV.U32 R28, RZ, RZ, R4 ;  /* 0x000000ffff1c7224 */ /* 0x000fe200078e0004 */
[----:B------:R-:W-:Y:S05]  /*377f0*/  LDSM.16.M88.4 R8, [R29+UR13+0x38180] ;  /* 0x0381800d1d08783b */ /* 0x000fea0008000200 */
[----:B------:R-:W-:Y:S04]  /*37800*/  STL.64 [R1+0x170], R24 ;  /* 0x0001701801007387 */ /* 0x000fe80000100a00 */
[----:B------:R-:W-:Y:S04]  /*37810*/  STL.64 [R1+0x178], R26 ;  /* 0x0001781a01007387 */ /* 0x000fe80000100a00 */
[----:B------:R-:W-:Y:S04]  /*37820*/  STL [R1+0x134], R5 ;  /* 0x0001340501007387 */ /* 0x000fe80000100800 */
[----:B------:R-:W-:Y:S04]  /*37830*/  STL [R1+0x138], R6 ;  /* 0x0001380601007387 */ /* 0x000fe80000100800 */
[----:B------:R-:W-:Y:S04]  /*37840*/  STL.64 [R1+0xf40], R18 ;  /* 0x000f401201007387 */ /* 0x000fe80000100a00 */
[----:B------:R2:W-:Y:S04]  /*37850*/  STL.64 [R1+0xf38], R16 ;  /* 0x000f381001007387 */ /* 0x0005e80000100a00 */
[----:B------:R-:W3:Y:S04]  /*37860*/  LDSM.16.M88.4 R24, [R29+UR13+0x28180] ;  /* 0x0281800d1d18783b */ /* 0x000ee80008000200 */
[----:B------:R-:W4:Y:S01]  /*37870*/  LDSM.16.M88.4 R4, [R29+UR13+0x30180] ;  /* 0x0301800d1d04783b */ /* 0x000f220008000200 */
[----:B------:R-:W-:Y:S01]  /*37880*/  UIADD3 UR8, UPT, UPT, UR8, 0x1, URZ ;  /* 0x0000000108087890 */ /* 0x000fe2000fffe0ff */
[----:B------:R-:W1:Y:S02]  /*37890*/  LDCU UR13, c[0x0][0x3a8] ;  /* 0x00007500ff0d77ac */ /* 0x000e640008000800 */
[----:B--2---:R-:W2:Y:S04]  /*378a0*/  LDL.LU R16, [R1+0x110] ;  /* 0x0001100001107983 */ /* 0x004ea80000300800 */
[----:B------:R-:W2:Y:S04]  /*378b0*/  LDL.LU R17, [R1+0x114] ;  /* 0x0001140001117983 */ /* 0x000ea80000300800 */
[----:B------:R-:W2:Y:S04]  /*378c0*/  LDL.LU R18, [R1+0x118] ;  /* 0x0001180001127983 */ /* 0x000ea80000300800 */
[----:B------:R-:W2:Y:S04]  /*378d0*/  LDL.LU R19, [R1+0x11c] ;  /* 0x00011c0001137983 */ /* 0x000ea80000300800 */
[----:B--2---:R-:W-:Y:S04]  /*378e0*/  STL.64 [R1+0xfd8], R18 ;  /* 0x000fd81201007387 */ /* 0x004fe80000100a00 */
[----:B------:R2:W-:Y:S04]  /*378f0*/  STL.64 [R1+0xfd0], R16 ;  /* 0x000fd01001007387 */ /* 0x0005e80000100a00 */
        /* <DEDUP_REMOVED lines=10> */
[----:B------:R-:W-:Y:S04]  /*379a0*/  STL [R1+0xda8], R2 ;  /* 0x000da80201007387 */ /* 0x000fe80000100800 */
[----:B------:R-:W-:Y:S04]  /*379b0*/  STL [R1+0xda4], R28 ;  /* 0x000da41c01007387 */ /* 0x000fe80000100800 */
[----:B-1----:R-:W-:Y:S04]  /*379c0*/  STL.64 [R1+0x18], R22 ;  /* 0x0000181601007387 */ /* 0x002fe80000100a00 */
[----:B---3--:R-:W-:Y:S04]  /*379d0*/  STL.64 [R1], R24 ;  /* 0x0000001801007387 */ /* 0x008fe80000100a00 */
[----:B------:R-:W-:Y:S04]  /*379e0*/  STL.64 [R1+0x8], R26 ;  /* 0x0000081a01007387 */ /* 0x000fe80000100a00 */
[----:B------:R-:W-:Y:S01]  /*379f0*/  STL [R1+0xa90], R29 ;  /* 0x000a901d01007387 */ /* 0x000fe20000100800 */
[----:B--2---:R-:W-:-:S15]  /*37a00*/  HMMA.1688.F32.TF32 R16, R12, R20, R16 ;  /* 0x000000140c10723c */ /* 0x004fde0000081010 */
[----:B------:R-:W-:-:S04]  /*37a10*/  NOP ;  /* 0x0000000000007918 */ /* 0x000fc80000000000 */
        /* <DEDUP_REMOVED lines=9> */
[----:B-1----:R-:W4:Y:S04]  /*37ab0*/  LDL.LU.64 R26, [R1+0xfc8] ;  /* 0x000fc800011a7983 */ /* 0x002f280000300a00 */
[----:B------:R-:W4:Y:S02]  /*37ac0*/  LDL.LU.64 R24, [R1+0xfc0] ;  /* 0x000fc00001187983 */ /* 0x000f240000300a00 */
[----:B----4-:R-:W-:-:S15]  /*37ad0*/  HMMA.1688.F32.TF32 R24, R12, R4, R24 ;  /* 0x000000040c18723c */ /* 0x010fde0000081018 */
[----:B------:R-:W-:-:S04]  /*37ae0*/  NOP ;  /* 0x0000000000007918 */ /* 0x000fc80000000000 */
[----:B------:R-:W-:Y:S04]  /*37af0*/  STL.64 [R1+0x140], R24 ;  /* 0x0001401801007387 */ /* 0x000fe80000100a00 */
[----:B------:R1:W-:Y:S04]  /*37b00*/  STL.64 [R1+0x148], R26 ;  /* 0x0001481a01007387 */ /* 0x0003e80000100a00 */
[----:B-1----:R-:W2:Y:S04]  /*37b10*/  LDL.LU.64 R26, [R1+0xfb8] ;  /* 0x000fb800011a7983 */ /* 0x002ea80000300a00 */
[----:B------:R-:W2:Y:S04]  /*37b20*/  LDL.LU.64 R24, [R1+0xfb0] ;  /* 0x000fb00001187983 */ /* 0x000ea80000300a00 */
[----:B------:R-:W-:Y:S04]  /*37b30*/  STL.64 [R1+0xfa8], R6 ;  /* 0x000fa80601007387 */ /* 0x000fe80000100a00 */
[----:B------:R1:W-:Y:S04]  /*37b40*/  STL.64 [R1+0xfa0], R4 ;  /* 0x000fa00401007387 */ /* 0x0003e80000100a00 */
[----:B-1----:R-:W3:Y:S04]  /*37b50*/  LDL.LU R4, [R1+0x120] ;  /* 0x0001200001047983 */ /* 0x002ee80000300800 */
[----:B------:R-:W3:Y:S04]  /*37b60*/  LDL.LU R5, [R1+0x124] ;  /* 0x0001240001057983 */ /* 0x000ee80000300800 */
[----:B------:R-:W3:Y:S04]  /*37b70*/  LDL.LU R6, [R1+0x128] ;  /* 0x0001280001067983 */ /* 0x000ee80000300800 */
[----:B------:R-:W3:Y:S04]  /*37b80*/  LDL.LU R7, [R1+0x12c] ;  /* 0x00012c0001077983 */ /* 0x000ee80000300800 */
[----:B------:R-:W-:Y:S04]  /*37b90*/  STL.64 [R1+0xf98], R10 ;  /* 0x000f980a01007387 */ /* 0x000fe80000100a00 */
[----:B------:R-:W-:Y:S01]  /*37ba0*/  STL.64 [R1+0xf90], R8 ;  /* 0x000f900801007387 */ /* 0x000fe20000100a00 */
[----:B---3--:R-:W-:-:S15]  /*37bb0*/  HMMA.1688.F32.TF32 R4, R12, R8, R4 ;  /* 0x000000080c04723c */ /* 0x008fde0000081004 */
[----:B------:R-:W-:-:S04]  /*37bc0*/  NOP ;  /* 0x0000000000007918 */ /* 0x000fc80000000000 */
[----:B------:R-:W-:Y:S04]  /*37bd0*/  STL.64 [R1+0x120], R4 ;  /* 0x0001200401007387 */ /* 0x000fe80000100a00 */
[----:B------:R2:W-:Y:S02]  /*37be0*/  STL.64 [R1+0x128], R6 ;  /* 0x0001280601007387 */ /* 0x0005e40000100a00 */
[----:B--2---:R-:W-:-:S15]  /*37bf0*/  HMMA.1688.F32.TF32 R4, R24, R20, R16 ;  /* 0x000000141804723c */ /* 0x004fde0000081010 */
[----:B------:R-:W-:-:S04]  /*37c00*/  NOP ;  /* 0x0000000000007918 */ /* 0x000fc80000000000 */
[----:B------:R1:W-:Y:S04]  /*37c10*/  STL.64 [R1+0x110], R4 ;  /* 0x0001100401007387 */ /* 0x0003e80000100a00 */
[----:B------:R2:W-:Y:S04]  /*37c20*/  STL.64 [R1+0x118], R6 ;  /* 0x0001180601007387 */ /* 0x0005e80000100a00 */
        /* <DEDUP_REMOVED lines=8> */
[----:B------:R-:W2:Y:S04]  /*37cb0*/  LDL.LU R8, [R1+0x2f0] ;  /* 0x0002f00001087983 */ /* 0x000ea80000300800 */
[----:B------:R-:W2:Y:S04]  /*37cc0*/  LDL.LU R9, [R1+0x2f4] ;  /* 0x0002f40001097983 */ /* 0x000ea80000300800 */
[----:B------:R-:W2:Y:S04]  /*37cd0*/  LDL.LU R10, [R1+0x2f8] ;  /* 0x0002f800010a7983 */ /* 0x000ea80000300800 */
[----:B------:R-:W2:Y:S01]  /*37ce0*/  LDL.LU R11, [R1+0x2fc] ;  /* 0x0002fc00010b7983 */ /* 0x000ea20000300800 */
[----:B------:R-:W-:-:S02]  /*37cf0*/  IMAD.MOV.U32 R3, RZ, RZ, R20 ;  /* 0x000000ffff037224 */ /* 0x000fc400078e0014 */
[----:B------:R-:W-:Y:S01]  /*37d00*/  IMAD.MOV.U32 R2, RZ, RZ, R21 ;  /* 0x000000ffff027224 */ /* 0x000fe200078e0015 */
[----:B----4-:R-:W-:Y:S04]  /*37d10*/  STL.64 [R1+0xf10], R14 ;  /* 0x000f100e01007387 */ /* 0x010fe80000100a00 */
[----:B---3--:R1:W-:Y:S04]  /*37d20*/  STL.64 [R1+0xf08], R12 ;  /* 0x000f080c01007387 */ /* 0x0083e80000100a00 */
        /* <DEDUP_REMOVED lines=20> */
[----:B-1----:R-:W2:Y:S04]  /*37e70*/  LDL.LU.64 R16, [R1] ;  /* 0x0000000001107983 */ /* 0x002ea80000300a00 */
[----:B----4-:R-:W-:Y:S04]  /*37e80*/  STL.64 [R1+0xf20], R14 ;  /* 0x000f200e01007387 */ /* 0x010fe80000100a00 */
[----:B---3--:R-:W-:Y:S01]  /*37e90*/  STL.64 [R1+0xf18], R12 ;  /* 0x000f180c01007387 */ /* 0x008fe20000100a00 */
[----:B--2---:R-:W-:-:S15]  /*37ea0*/  HMMA.1688.F32.TF32 R4, R24, R16, R4 ;  /* 0x000000101804723c */ /* 0x004fde0000081004 */
[----:B------:R-:W-:-:S04]  /*37eb0*/  NOP ;  /* 0x0000000000007918 */ /* 0x000fc80000000000 */
[----:B------:R-:W-:Y:S04]  /*37ec0*/  STL.64 [R1+0x100], R4 ;  /* 0x0001000401007387 */ /* 0x000fe80000100a00 */
[----:B------:R1:W-:Y:S04]  /*37ed0*/  STL.64 [R1+0x108], R6 ;  /* 0x0001080601007387 */ /* 0x0003e80000100a00 */
[----:B-1----:R-:W2:Y:S04]  /*37ee0*/  LDL.LU.64 R6, [R1+0xfa8] ;  /* 0x000fa80001067983 */ /* 0x002ea80000300a00 */
[----:B------:R-:W3:Y:S04]  /*37ef0*/  LDL.LU.64 R4, [R1+0xfa0] ;  /* 0x000fa00001047983 */ /* 0x000ee80000300a00 */
        /* <DEDUP_REMOVED lines=9> */
[----:B-1----:R-:W3:Y:S04]  /*37f90*/  LDL.LU.64 R10, [R1+0xf98] ;  /* 0x000f9800010a7983 */ /* 0x002ee80000300a00 */
[----:B------:R-:W3:Y:S04]  /*37fa0*/  LDL.LU.64 R8, [R1+0xf90] ;  /* 0x000f900001087983 */ /* 0x000ee80000300a00 */
[----:B--2---:R-:W-:Y:S04]  /*37fb0*/  STL.64 [R1+0xf70], R6 ;  /* 0x000f700601007387 */ /* 0x004fe80000100a00 */
[----:B------:R1:W-:Y:S04]  /*37fc0*/  STL.64 [R1+0xf68], R4 ;  /* 0x000f680401007387 */ /* 0x0003e80000100a00 */
[----:B-1----:R-:W2:Y:S04]  /*37fd0*/  LDL.LU R4, [R1+0x2c0] ;  /* 0x0002c00001047983 */ /* 0x002ea80000300800 */
[----:B------:R-:W2:Y:S04]  /*37fe0*/  LDL.LU R5, [R1+0x2c4] ;  /* 0x0002c40001057983 */ /* 0x000ea80000300800 */
[----:B------:R-:W2:Y:S04]  /*37ff0*/  LDL.LU R6, [R1+0x2c8] ;  /* 0x0002c80001067983 */ /* 0x000ea80000300800 */
[----:B------:R-:W2:Y:S01]  /*38000*/  LDL.LU R7, [R1+0x2cc] ;  /* 0x0002cc0001077983 */ /* 0x000ea20000300800 */
[----:B---3--:R-:W-:Y:S03]  /*38010*/  HMMA.1688.F32.TF32 R24, R24, R8, R20 ;  /* 0x000000081818723c */ /* 0x008fe60000081014 */
[----:B------:R-:W4:Y:S04]  /*38020*/  LDL.LU.64 R22, [R1+0xf88] ;  /* 0x000f880001167983 */ /* 0x000f280000300a00 */
[----:B------:R-:W4:-:S12]  /*38030*/  LDL.LU.64 R20, [R1+0xf80] ;  /* 0x000f800001147983 */ /* 0x000f180000300a00 */
[----:B------:R1:W-:Y:S04]  /*38040*/  STL.64 [R1+0xe0], R24 ;  /* 0x0000e01801007387 */ /* 0x0003e80000100a00 */
[----:B------:R3:W-:Y:S04]  /*38050*/  STL.64 [R1+0xe8], R26 ;  /* 0x0000e81a01007387 */ /* 0x0007e80000100a00 */
[----:B-1----:R-:W2:Y:S04]  /*38060*/  LDL.LU R24, [R1+0x240] ;  /* 0x0002400001187983 */ /* 0x002ea80000300800 */
[----:B------:R-:W2:Y:S04]  /*38070*/  LDL.LU R25, [R1+0x244] ;  /* 0x0002440001197983 */ /* 0x000ea80000300800 */
[----:B---3--:R-:W3:Y:S04]  /*38080*/  LDL.LU R26, [R1+0x248] ;  /* 0x00024800011a7983 */ /* 0x008ee80000300800 */
[----:B------:R-:W3:Y:S01]  /*38090*/  LDL.LU R27, [R1+0x24c] ;  /* 0x00024c00011b7983 */ /* 0x000ee20000300800 */
[----:B------:R-:W-:-:S02]  /*380a0*/  IMAD.MOV.U32 R12, RZ, RZ, R3 ;  /* 0x000000ffff0c7224 */ /* 0x000fc400078e0003 */
[----:B------:R-:W-:-:S07]  /*380b0*/  IMAD.MOV.U32 R13, RZ, RZ, R2 ;  /* 0x000000ffff0d7224 */ /* 0x000fce00078e0002 */
[C---:B----4-:R-:W-:Y:S01]  /*380c0*/  HMMA.1688.F32.TF32 R16, R20.reuse, R12, R16 ;  /* 0x0000000c1410723c */ /* 0x050fe20000081010 */
        /* <DEDUP_REMOVED lines=9> */
[----:B---3--:R-:W-:Y:S01]  /*38160*/  HMMA.1688.F32.TF32 R4, R20, R16, R4 ;  /* 0x000000101404723c */ /* 0x008fe20000081004 */
[----:B------:R-:W-:-:S02]  /*38170*/  IMAD.MOV.U32 R15, RZ, RZ, R16 ;  /* 0x000000ffff0f7224 */ /* 0x000fc400078e0010 */
[----:B------:R-:W-:-:S15]  /*38180*/  IMAD.MOV.U32 R14, RZ, RZ, R17 ;  /* 0x000000ffff0e7224 */ /* 0x000fde00078e0011 */
[----:B------:R-:W-:Y:S01]  /*38190*/  NOP ;  /* 0x0000000000007918 */ /* 0x000fe20000000000 */
[----:B------:R-:W-:Y:S04]  /*381a0*/  STL.64 [R1+0xc0], R4 ;  /* 0x0000c00401007387 */ /* 0x000fe80000100a00 */
[----:B------:R1:W-:Y:S04]  /*381b0*/  STL.64 [R1+0xc8], R6 ;  /* 0x0000c80601007387 */ /* 0x0003e80000100a00 */
[----:B-1----:R-:W3:Y:S04]  /*381c0*/  LDL.LU.64 R6, [R1+0xf70] ;  /* 0x000f700001067983 */ /* 0x002ee80000300a00 */
[----:B------:R-:W4:Y:S04]  /*381d0*/  LDL.LU.64 R4, [R1+0xf68] ;  /* 0x000f680001047983 */ /* 0x000f280000300a00 */
[----:B------:R-:W4:Y:S04]  /*381e0*/  LDL.LU.64 R18, [R1+0xf60] ;  /* 0x000f600001127983 */ /* 0x000f280000300a00 */
[----:B------:R-:W4:Y:S02]  /*381f0*/  LDL.LU.64 R16, [R1+0xf58] ;  /* 0x000f580001107983 */ /* 0x000f240000300a00 */
[----:B----4-:R-:W-:-:S15]  /*38200*/  HMMA.1688.F32.TF32 R16, R20, R4, R16 ;  /* 0x000000041410723c */ /* 0x010fde0000081010 */
[----:B------:R-:W-:-:S04]  /*38210*/  NOP ;  /* 0x0000000000007918 */ /* 0x000fc80000000000 */
[----:B------:R-:W-:Y:S02]  /*38220*/  IMAD.MOV.U32 R3, RZ, RZ, R18 ;  /* 0x000000ffff037224 */ /* 0x000fe400078e0012 */
[----:B------:R-:W-:Y:S02]  /*38230*/  IMAD.MOV.U32 R29, RZ, RZ, R19 ;  /* 0x000000ffff1d7224 */ /* 0x000fe400078e0013 */
[----:B------:R-:W-:Y:S02]  /*38240*/  IMAD.MOV.U32 R2, RZ, RZ, R16 ;  /* 0x000000ffff027224 */ /* 0x000fe400078e0010 */
[----:B------:R-:W-:Y:S01]  /*38250*/  IMAD.MOV.U32 R28, RZ, RZ, R17 ;  /* 0x000000ffff1c7224 */ /* 0x000fe200078e0011 */
[----:B------:R-:W4:Y:S04]  /*38260*/  LDL.LU.64 R18, [R1+0xf50] ;  /* 0x000f500001127983 */ /* 0x000f280000300a00 */
[----:B------:R-:W4:Y:S04]  /*38270*/  LDL.LU.64 R16, [R1+0xf48] ;  /* 0x000f480001107983 */ /* 0x000f280000300a00 */
[----:B------:R-:W-:Y:S04]  /*38280*/  STL [R1+0xdec], R29 ;  /* 0x000dec1d01007387 */ /* 0x000fe80000100800 */
[----:B------:R-:W-:Y:S04]  /*38290*/  STL [R1+0xde8], R3 ;  /* 0x000de80301007387 */ /* 0x000fe80000100800 */
[----:B------:R-:W-:Y:S04]  /*382a0*/  STL [R1+0xde4], R28 ;  /* 0x000de41c01007387 */ /* 0x000fe80000100800 */
[----:B------:R-:W-:Y:S01]  /*382b0*/  STL [R1+0xde0], R2 ;  /* 0x000de00201007387 */ /* 0x000fe20000100800 */
[----:B----4-:R-:W-:Y:S03]  /*382c0*/  HMMA.1688.F32.TF32 R20, R20, R8, R16 ;  /* 0x000000081414723c */ /* 0x010fe60000081010 */
[----:B------:R-:W2:Y:S04]  /*382d0*/  LDL.LU.64 R18, [R1+0xf40] ;  /* 0x000f400001127983 */ /* 0x000ea80000300a00 */
[----:B------:R-:W2:-:S12]  /*382e0*/  LDL.LU.64 R16, [R1+0xf38] ;  /* 0x000f380001107983 */ /* 0x000e980000300a00 */
[----:B------:R1:W-:Y:S02]  /*382f0*/  STL.64 [R1+0xa0], R20 ;  /* 0x0000a01401007387 */ /* 0x0003e40000100a00 */
[----:B-1----:R-:W-:Y:S02]  /*38300*/  IMAD.MOV.U32 R20, RZ, RZ, R15 ;  /* 0x000000ffff147224 */ /* 0x002fe400078e000f */
[----:B------:R-:W-:Y:S01]  /*38310*/  IMAD.MOV.U32 R21, RZ, RZ, R14 ;  /* 0x000000ffff157224 */ /* 0x000fe200078e000e */
[----:B------:R1:W-:Y:S01]  /*38320*/  STL.64 [R1+0xa8], R22 ;  /* 0x0000a81601007387 */ /* 0x0003e20000100a00 */
[----:B--2---:R-:W-:Y:S03]  /*38330*/  HMMA.1688.F32.TF32 R12, R16, R12, R24 ;  /* 0x0000000c100c723c */ /* 0x004fe60000081018 */
[----:B------:R-:W2:Y:S04]  /*38340*/  LDL.LU.64 R26, [R1+0xf30] ;  /* 0x000f3000011a7983 */ /* 0x000ea80000300a00 */
[----:B------:R-:W2:-:S12]  /*38350*/  LDL.LU.64 R24, [R1+0xf28] ;  /* 0x000f280001187983 */ /* 0x000e980000300a00 */
[----:B------:R-:W-:Y:S02]  /*38360*/  IMAD.MOV.U32 R28, RZ, RZ, R14 ;  /* 0x000000ffff1c7224 */ /* 0x000fe400078e000e */
[----:B------:R-:W-:Y:S02]  /*38370*/  IMAD.MOV.U32 R2, RZ, RZ, R15 ;  /* 0x000000ffff027224 */ /* 0x000fe400078e000f */
[----:B------:R-:W-:Y:S02]  /*38380*/  IMAD.MOV.U32 R29, RZ, RZ, R12 ;  /* 0x000000ffff1d7224 */ /* 0x000fe400078e000c */
[----:B------:R-:W-:Y:S01]  /*38390*/  IMAD.MOV.U32 R3, RZ, RZ, R13 ;  /* 0x000000ffff037224 */ /* 0x000fe200078e000d */
[----:B------:R-:W1:Y:S04]  /*383a0*/  LDL.LU.64 R14, [R1+0xf20] ;  /* 0x000f2000010e7983 */ /* 0x000e680000300a00 */
[----:B------:R-:W1:Y:S04]  /*383b0*/  LDL.LU.64 R12, [R1+0xf18] ;  /* 0x000f1800010c7983 */ /* 0x000e680000300a00 */
[----:B------:R-:W-:Y:S04]  /*383c0*/  STL [R1+0xe68], R29 ;  /* 0x000e681d01007387 */ /* 0x000fe80000100800 */
[----:B------:R-:W-:Y:S04]  /*383d0*/  STL [R1+0xdf8], R3 ;  /* 0x000df80301007387 */ /* 0x000fe80000100800 */
[----:B------:R-:W-:Y:S04]  /*383e0*/  STL [R1+0xdf4], R28 ;  /* 0x000df41c01007387 */ /* 0x000fe80000100800 */
[----:B------:R-:W-:Y:S01]  /*383f0*/  STL [R1+0xdf0], R2 ;  /* 0x000df00201007387 */ /* 0x000fe20000100800 */
[----:B-1----:R-:W-:Y:S03]  /*38400*/  HMMA.1688.F32.TF32 R20, R16, R20, R12 ;  /* 0x000000141014723c */ /* 0x002fe6000008100c */
[----:B------:R-:W4:Y:S04]  /*38410*/  LDL.LU.64 R14, [R1+0xf10] ;  /* 0x000f1000010e7983 */ /* 0x000f280000300a00 */
[----:B------:R-:W4:-:S12]  /*38420*/  LDL.LU.64 R12, [R1+0xf08] ;  /* 0x000f0800010c7983 */ /* 0x000f180000300a00 */
[----:B------:R-:W-:Y:S04]  /*38430*/  STL.64 [R1+0x80], R20 ;  /* 0x0000801401007387 */ /* 0x000fe80000100a00 */
[----:B------:R2:W-:Y:S02]  /*38440*/  STL.64 [R1+0x88], R22 ;  /* 0x0000881601007387 */ /* 0x0005e40000100a00 */
[----:B--2---:R-:W-:Y:S01]  /*38450*/  HMMA.1688.F32.TF32 R20, R16, R4, R24 ;  /* 0x000000041014723c */ /* 0x004fe20000081018 */
[----:B------:R-:W-:Y:S01]  /*38460*/  LOP3.LUT R27, R0, 0x20, RZ, 0x3c, !PT ;  /* 0x00000020001b7812 */ /* 0x000fe200078e3cff */
[----:B------:R-:W-:Y:S04]  /*38470*/  LDS R26, [R0+UR12+0x8f980] ;  /* 0x08f9800c001a7984 */ /* 0x000fe80008000800 */
[----:B------:R-:W-:Y:S04]  /*38480*/  LDS R24, [R0+UR12+0x8f180] ;  /* 0x08f1800c00187984 */ /* 0x000fe80008000800 */
[----:B------:R-:W-:Y:S09]  /*38490*/  LDS R25, [R27+UR12+0x8f180] ;  /* 0x08f1800c1b197984 */ /* 0x000ff20008000800 */
[----:B------:R-:W-:Y:S01]  /*384a0*/  STL [R1+0x7c], R23 ;  /* 0x00007c1701007387 */ /* 0x000fe20000100800 */
[----:B------:R-:W-:-:S02]  /*384b0*/  IMAD.MOV.U32 R2, RZ, RZ, R22 ;  /* 0x000000ffff027224 */ /* 0x000fc400078e0016 */
[----:B------:R-:W-:Y:S02]  /*384c0*/  IMAD.MOV.U32 R3, RZ, RZ, R20 ;  /* 0x000000ffff037224 */ /* 0x000fe400078e0014 */
[----:B------:R-:W-:Y:S01]  /*384d0*/  IMAD.MOV.U32 R28, RZ, RZ, R21 ;  /* 0x000000ffff1c7224 */ /* 0x000fe200078e0015 */
[----:B------:R-:W-:Y:S04]  /*384e0*/  LDS R22, [R0+UR12+0x8f900] ;  /* 0x08f9000c00167984 */ /* 0x000fe80008000800 */
[----:B------:R-:W-:Y:S04]  /*384f0*/  LDS R23, [R27+UR12+0x8f900] ;  /* 0x08f9000c1b177984 */ /* 0x000fe80008000800 */
[----:B------:R-:W-:Y:S04]  /*38500*/  LDS R20, [R0+UR12+0x8f100] ;  /* 0x08f1000c00147984 */ /* 0x000fe80008000800 */
[----:B------:R-:W-:Y:S04]  /*38510*/  LDS R21, [R27+UR12+0x8f100] ;  /* 0x08f1000c1b157984 */ /* 0x000fe80008000800 */
[----:B---3--:R-:W-:Y:S01]  /*38520*/  STL.64 [R1+0xeb0], R6 ;  /* 0x000eb00601007387 */ /* 0x008fe20000100a00 */
[----:B----4-:R-:W-:Y:S03]  /*38530*/  HMMA.1688.F32.TF32 R12, R16, R8, R12 ;  /* 0x00000008100c723c */ /* 0x010fe6000008100c */
[----:B------:R-:W-:Y:S04]  /*38540*/  LDS R18, [R0+UR12+0x8f880] ;  /* 0x08f8800c00127984 */ /* 0x000fe80008000800 */
[----:B------:R-:W1:Y:S04]  /*38550*/  LDS R19, [R27+UR12+0x8f880] ;  /* 0x08f8800c1b137984 */ /* 0x000e680008000800 */
[----:B------:R-:W-:Y:S04]  /*38560*/  LDS R16, [R0+UR12+0x8f080] ;  /* 0x08f0800c00107984 */ /* 0x000fe80008000800 */
[----:B------:R-:W2:Y:S04]  /*38570*/  LDS R17, [R27+UR12+0x8f080] ;  /* 0x08f0800c1b117984 */ /* 0x000ea80008000800 */
[----:B------:R-:W-:Y:S01]  /*38580*/  IMAD.MOV.U32 R9, RZ, RZ, R15 ;  /* 0x000000ffff097224 */ /* 0x000fe200078e000f */
[----:B------:R-:W-:Y:S04]  /*38590*/  STL.64 [R1+0x60], R12 ;  /* 0x0000600c01007387 */ /* 0x000fe80000100a00 */
[----:B------:R-:W-:Y:S04]  /*385a0*/  STL.64 [R1+0xec0], R10 ;  /* 0x000ec00a01007387 */ /* 0x000fe80000100a00 */
[----:B------:R-:W-:Y:S04]  /*385b0*/  LDS R13, [R27+UR12+0x8f000] ;  /* 0x08f0000c1b0d7984 */ /* 0x000fe80008000800 */
[----:B------:R-:W-:Y:S04]  /*385c0*/  LDS R15, [R27+UR12+0x8f800] ;  /* 0x08f8000c1b0f7984 */ /* 0x000fe80008000800 */
[----:B------:R-:W-:Y:S04]  /*385d0*/  STL [R1+0xeb8], R9 ;  /* 0x000eb80901007387 */ /* 0x000fe80000100800 */
[----:B------:R-:W3:Y:S01]  /*385e0*/  LDS R27, [R27+UR12+0x8f980] ;  /* 0x08f9800c1b1b7984 */ /* 0x000ee20008000800 */
[----:B------:R-:W-:-:S03]  /*385f0*/  IMAD.MOV.U32 R29, RZ, RZ, R14 ;  /* 0x000000ffff1d7224 */ /* 0x000fc600078e000e */
[----:B------:R-:W-:Y:S04]  /*38600*/  LDS R12, [R0+UR12+0x8f000] ;  /* 0x08f0000c000c7984 */ /* 0x000fe80008000800 */
[----:B------:R-:W4:Y:S01]  /*38610*/  LDS R14, [R0+UR12+0x8f800] ;  /* 0x08f8000c000e7984 */ /* 0x000f220008000800 */
[----:B------:R-:W-:Y:S01]  /*38620*/  UISETP.GT.AND UP0, UPT, UR8, 0x1, UPT ;  /* 0x000000010800788c */ /* 0x000fe2000bf04270 */
[----:B------:R-:W-:Y:S06]  /*38630*/  BAR.SYNC.DEFER_BLOCKING 0x0 ;  /* 0x0000000000007b1d */ /* 0x000fec0000010000 */
[----:B-1----:R-:W-:Y:S04]  /*38640*/  STL.64 [R1+0xe78], R18 ;  /* 0x000e781201007387 */ /* 0x002fe80000100a00 */
[----:B--2---:R-:W-:Y:S04]  /*38650*/  STL.64 [R1+0xe70], R16 ;  /* 0x000e701001007387 */ /* 0x004fe80000100a00 */
[----:B------:R1:W-:Y:S04]  /*38660*/  STL.64 [R1+0xe08], R22 ;  /* 0x000e081601007387 */ /* 0x0003e80000100a00 */
[----:B------:R-:W-:Y:S04]  /*38670*/  STL.64 [R1+0xe00], R20 ;  /* 0x000e001401007387 */ /* 0x000fe80000100a00 */
[----:B-1----:R-:W2:Y:S04]  /*38680*/  LDL R22, [R1+0x38] ;  /* 0x0000380001167983 */ /* 0x002ea80000100800 */
[----:B------:R-:W2:Y:S04]  /*38690*/  LDL R23, [R1+0x3c] ;  /* 0x00003c0001177983 */ /* 0x000ea80000100800 */
[----:B--2---:R-:W-:Y:S04]  /*386a0*/  STL.64 [R1+0xee8], R22 ;  /* 0x000ee81601007387 */ /* 0x004fe80000100a00 */
        /* <DEDUP_REMOVED lines=13> */
[----:B------:R-:W2:Y:S04]  /*38780*/  LDL.LU R11, [R1+0x16c] ;  /* 0x00016c00010b7983 */ /* 0x000ea80000300800 */
[----:B--2---:R1:W-:Y:S04]  /*38790*/  STL.64 [R1+0xed0], R10 ;  /* 0x000ed00a01007387 */ /* 0x0043e80000100a00 */
[----:B------:R2:W-:Y:S04]  /*387a0*/  STL.64 [R1+0xec8], R8 ;  /* 0x000ec80801007387 */ /* 0x0005e80000100a00 */
[----:B------:R-:W2:Y:S04]  /*387b0*/  LDL.64 R22, [R1+0x48] ;  /* 0x0000480001167983 */ /* 0x000ea80000100a00 */
[----:B-1----:R-:W3:Y:S04]  /*387c0*/  LDL R10, [R1+0x28] ;  /* 0x00002800010a7983 */ /* 0x002ee80000100800 */
[----:B------:R-:W3:Y:S04]  /*387d0*/  LDL R11, [R1+0x2c] ;  /* 0x00002c00010b7983 */ /* 0x000ee80000100800 */
[----:B--2---:R-:W-:Y:S04]  /*387e0*/  STL.64 [R1+0xf00], R22 ;  /* 0x000f001601007387 */ /* 0x004fe80000100a00 */
[----:B---3--:R1:W-:Y:S04]  /*387f0*/  STL.64 [R1+0xee0], R10 ;  /* 0x000ee00a01007387 */ /* 0x0083e80000100a00 */
[----:B------:R-:W2:Y:S04]  /*38800*/  LDL.LU R8, [R1+0x1e0] ;  /* 0x0001e00001087983 */ /* 0x000ea80000300800 */
[----:B------:R-:W2:Y:S04]  /*38810*/  LDL.LU R9, [R1+0x1e4] ;  /* 0x0001e40001097983 */ /* 0x000ea80000300800 */
[----:B-1----:R-:W3:Y:S04]  /*38820*/  LDL.LU R10, [R1+0x1e8] ;  /* 0x0001e800010a7983 */ /* 0x002ee80000300800 */
[----:B------:R-:W3:Y:S04]  /*38830*/  LDL.LU R11, [R1+0x1ec] ;  /* 0x0001ec00010b7983 */ /* 0x000ee80000300800 */
        /* <DEDUP_REMOVED lines=8> */
[----:B------:R-:W2:Y:S04]  /*388c0*/  LDL.LU R10, [R1+0x238] ;  /* 0x00023800010a7983 */ /* 0x000ea80000300800 */
[----:B------:R-:W2:Y:S04]  /*388d0*/  LDL.LU R11, [R1+0x23c] ;  /* 0x00023c00010b7983 */ /* 0x000ea80000300800 */
[----:B------:R-:W3:Y:S04]  /*388e0*/  LDL.LU.64 R6, [R1+0x18] ;  /* 0x0000180001067983 */ /* 0x000ee80000300a00 */
[----:B---3--:R1:W-:Y:S04]  /*388f0*/  STL.64 [R1+0xed8], R6 ;  /* 0x000ed80601007387 */ /* 0x0083e80000100a00 */
[----:B------:R-:W3:Y:S04]  /*38900*/  LDL.LU R4, [R1+0x1a0] ;  /* 0x0001a00001047983 */ /* 0x000ee80000300800 */
[----:B------:R-:W3:Y:S04]  /*38910*/  LDL.LU R5, [R1+0x1a4] ;  /* 0x0001a40001057983 */ /* 0x000ee80000300800 */
[----:B-1----:R-:W3:Y:S04]  /*38920*/  LDL.LU R6, [R1+0x1a8] ;  /* 0x0001a80001067983 */ /* 0x002ee80000300800 */
[----:B------:R-:W3:Y:S04]  /*38930*/  LDL.LU R7, [R1+0x1ac] ;  /* 0x0001ac0001077983 */ /* 0x000ee80000300800 */
[----:B------:R1:W-:Y:S04]  /*38940*/  STL.64 [R1+0xe98], R18 ;  /* 0x000e981201007387 */ /* 0x0003e80000100a00 */
[----:B------:R-:W-:Y:S04]  /*38950*/  STL.64 [R1+0xe90], R16 ;  /* 0x000e901001007387 */ /* 0x000fe80000100a00 */
[----:B-1----:R-:W2:Y:S04]  /*38960*/  LDL.64 R18, [R1+0x8] ;  /* 0x0000080001127983 */ /* 0x002ea80000100a00 */
[----:B------:R-:W-:Y:S04]  /*38970*/  STL [R1+0xa94], R0 ;  /* 0x000a940001007387 */ /* 0x000fe80000100800 */
[----:B------:R-:W-:Y:S04]  /*38980*/  STL.64 [R1+0xd40], R26 ;  /* 0x000d401a01007387 */ /* 0x000fe80000100a00 */
[----:B------:R1:W-:Y:S04]  /*38990*/  STL.64 [R1+0xd38], R24 ;  /* 0x000d381801007387 */ /* 0x0003e80000100a00 */
[----:B-1----:R-:W2:Y:S04]  /*389a0*/  LDL.LU R24, [R1+0x1d0] ;  /* 0x0001d00001187983 */ /* 0x002ea80000300800 */
[----:B------:R-:W2:Y:S04]  /*389b0*/  LDL.LU R25, [R1+0x1d4] ;  /* 0x0001d40001197983 */ /* 0x000ea80000300800 */
[----:B------:R-:W2:Y:S04]  /*389c0*/  LDL.LU R26, [R1+0x1d8] ;  /* 0x0001d800011a7983 */ /* 0x000ea80000300800 */
[----:B------:R-:W2:Y:S04]  /*389d0*/  LDL.LU R27, [R1+0x1dc] ;  /* 0x0001dc00011b7983 */ /* 0x000ea80000300800 */
[----:B--2---:R1:W-:Y:S04]  /*389e0*/  STL.64 [R1+0xe58], R26 ;  /* 0x000e581a01007387 */ /* 0x0043e80000100a00 */
[----:B------:R-:W-:Y:S04]  /*389f0*/  STL.64 [R1+0xe50], R24 ;  /* 0x000e501801007387 */ /* 0x000fe80000100a00 */
[----:B-1----:R-:W4:Y:S04]  /*38a00*/  LDL R26, [R1+0x58] ;  /* 0x00005800011a7983 */ /* 0x002f280000100800 */
[----:B------:R-:W4:Y:S02]  /*38a10*/  LDL R27, [R1+0x5c] ;  /* 0x00005c00011b7983 */ /* 0x000f240000100800 */
[----:B----4-:R-:W-:-:S15]  /*38a20*/  HMMA.1688.F32.TF32 R20, R12, R26, R20 ;  /* 0x0000001a0c14723c */ /* 0x010fde0000081014 */
[----:B------:R-:W-:-:S04]  /*38a30*/  NOP ;  /* 0x0000000000007918 */ /* 0x000fc80000000000 */
        /* <DEDUP_REMOVED lines=11> */
[----:B------:R-:W2:Y:S04]  /*38af0*/  LDL.LU.64 R22, [R1+0xee8] ;  /* 0x000ee80001167983 */ /* 0x000ea80000300a00 */
[----:B------:R-:W-:Y:S04]  /*38b00*/  STL.64 [R1+0xea8], R26 ;  /* 0x000ea81a01007387 */ /* 0x000fe80000100a00 */
[----:B------:R1:W-:Y:S04]  /*38b10*/  STL.64 [R1+0xea0], R24 ;  /* 0x000ea01801007387 */ /* 0x0003e80000100a00 */
[----:B-1----:R-:W4:Y:S04]  /*38b20*/  LDL.LU R24, [R1+0x150] ;  /* 0x0001500001187983 */ /* 0x002f280000300800 */
[----:B------:R-:W4:Y:S04]  /*38b30*/  LDL.LU R25, [R1+0x154] ;  /* 0x0001540001197983 */ /* 0x000f280000300800 */
[----:B------:R-:W4:Y:S04]  /*38b40*/  LDL.LU R26, [R1+0x158] ;  /* 0x00015800011a7983 */ /* 0x000f280000300800 */
[----:B------:R-:W4:Y:S01]  /*38b50*/  LDL.LU R27, [R1+0x15c] ;  /* 0x00015c00011b7983 */ /* 0x000f220000300800 */
[----:B--2---:R-:W-:-:S15]  /*38b60*/  HMMA.1688.F32.TF32 R8, R12, R22, R8 ;  /* 0x000000160c08723c */ /* 0x004fde0000081008 */
[----:B------:R-:W-:-:S04]  /*38b70*/  NOP ;  /* 0x0000000000007918 */ /* 0x000fc80000000000 */
[----:B------:R-:W-:Y:S04]  /*38b80*/  STL.64 [R1+0x230], R8 ;  /* 0x0002300801007387 */ /* 0x000fe80000100a00 */
[----:B------:R1:W-:Y:S04]  /*38b90*/  STL.64 [R1+0x238], R10 ;  /* 0x0002380a01007387 */ /* 0x0003e80000100a00 */
[----:B-1----:R-:W3:Y:S04]  /*38ba0*/  LDL.LU.64 R10, [R1+0xee0] ;  /* 0x000ee000010a7983 */ /* 0x002ee80000300a00 */
[----:B------:R1:W-:Y:S04]  /*38bb0*/  STL.64 [R1+0xe60], R22 ;  /* 0x000e601601007387 */ /* 0x0003e80000100a00 */
[----:B------:R-:W2:Y:S04]  /*38bc0*/  LDL.LU R20, [R1+0x270] ;  /* 0x0002700001147983 */ /* 0x000ea80000300800 */
[----:B------:R-:W2:Y:S04]  /*38bd0*/  LDL.LU R21, [R1+0x274] ;  /* 0x0002740001157983 */ /* 0x000ea80000300800 */
[----:B-1----:R-:W2:Y:S04]  /*38be0*/  LDL.LU R22, [R1+0x278] ;  /* 0x0002780001167983 */ /* 0x002ea80000300800 */
[----:B------:R-:W2:Y:S01]  /*38bf0*/  LDL.LU R23, [R1+0x27c] ;  /* 0x00027c0001177983 */ /* 0x000ea20000300800 */
[----:B---3--:R-:W-:Y:S03]  /*38c00*/  HMMA.1688.F32.TF32 R8, R12, R10, R4 ;  /* 0x0000000a0c08723c */ /* 0x008fe60000081004 */
[----:B------:R-:W3:-:S15]  /*38c10*/  LDL.LU.64 R6, [R1+0xed8] ;  /* 0x000ed80001067983 */ /* 0x000ede0000300a00 */
[----:B------:R-:W-:Y:S01]  /*38c20*/  NOP ;  /* 0x0000000000007918 */ /* 0x000fe20000000000 */
[----:B------:R-:W-:Y:S04]  /*38c30*/  STL.64 [R1+0x290], R8 ;  /* 0x0002900801007387 */ /* 0x000fe80000100a00 */
[----:B------:R1:W-:Y:S04]  /*38c40*/  STL.64 [R1+0x298], R10 ;  /* 0x0002980a01007387 */ /* 0x0003e80000100a00 */
[----:B-1----:R-:W2:Y:S04]  /*38c50*/  LDL.LU.64 R10, [R1+0xed0] ;  /* 0x000ed000010a7983 */ /* 0x002ea80000300a00 */
[----:B------:R-:W2:Y:S01]  /*38c60*/  LDL.LU.64 R8, [R1+0xec8] ;  /* 0x000ec80001087983 */ /* 0x000ea20000300a00 */
[----:B----4-:R-:W-:Y:S01]  /*38c70*/  HMMA.1688.F32.TF32 R24, R12, R18, R24 ;  /* 0x000000120c18723c */ /* 0x010fe20000081018 */
[----:B------:R-:W-:-:S02]  /*38c80*/  IMAD.MOV.U32 R4, RZ, RZ, R18 ;  /* 0x000000ffff047224 */ /* 0x000fc400078e0012 */
[----:B------:R-:W-:Y:S02]  /*38c90*/  IMAD.MOV.U32 R0, RZ, RZ, R19 ;  /* 0x000000ffff007224 */ /* 0x000fe400078e0013 */
[----:B---3--:R-:W-:-:S03]  /*38ca0*/  IMAD.MOV.U32 R5, RZ, RZ, R7 ;  /* 0x000000ffff057224 */ /* 0x008fc600078e0007 */
[----:B--2---:R-:W-:-:S15]  /*38cb0*/  HMMA.1688.F32.TF32 R8, R12, R6, R8 ;  /* 0x000000060c08723c */ /* 0x004fde0000081008 */
[----:B------:R-:W-:-:S04]  /*38cc0*/  NOP ;  /* 0x0000000000007918 */ /* 0x000fc80000000000 */
[----:B------:R1:W-:Y:S04]  /*38cd0*/  STL.64 [R1+0x280], R8 ;  /* 0x0002800801007387 */ /* 0x0003e80000100a00 */
[----:B------:R2:W-:Y:S01]  /*38ce0*/  STL.64 [R1+0x288], R10 ;  /* 0x0002880a01007387 */ /* 0x0005e20000100a00 */
[----:B-1----:R-:W-:-:S03]  /*38cf0*/  IMAD.MOV.U32 R8, RZ, RZ, R6 ;  /* 0x000000ffff087224 */ /* 0x002fc600078e0006 */
[----:B--2---:R-:W2:Y:S04]  /*38d00*/  LDL.LU.64 R10, [R1+0xec0] ;  /* 0x000ec000010a7983 */ /* 0x004ea80000300a00 */
[----:B------:R-:W3:Y:S04]  /*38d10*/  LDL.LU R9, [R1+0xeb8] ;  /* 0x000eb80001097983 */ /* 0x000ee80000300800 */
[----:B------:R-:W4:Y:S04]  /*38d20*/  LDL.LU.64 R6, [R1+0xeb0] ;  /* 0x000eb00001067983 */ /* 0x000f280000300a00 */
[----:B------:R-:W-:Y:S04]  /*38d30*/  STL.64 [R1+0x200], R24 ;  /* 0x0002001801007387 */ /* 0x000fe80000100a00 */
[----:B------:R1:W-:Y:S04]  /*38d40*/  STL.64 [R1+0x208], R26 ;  /* 0x0002081a01007387 */ /* 0x0003e80000100a00 */
[----:B-1----:R-:W2:Y:S04]  /*38d50*/  LDL.LU.64 R26, [R1+0xea8] ;  /* 0x000ea800011a7983 */ /* 0x002ea80000300a00 */
[----:B------:R-:W2:Y:S04]  /*38d60*/  LDL.LU.64 R24, [R1+0xea0] ;  /* 0x000ea00001187983 */ /* 0x000ea80000300a00 */
[----:B------:R-:W4:Y:S04]  /*38d70*/  LDL.LU.64 R18, [R1+0xe98] ;  /* 0x000e980001127983 */ /* 0x000f280000300a00 */
[----:B------:R-:W4:Y:S02]  /*38d80*/  LDL.LU.64 R16, [R1+0xe90] ;  /* 0x000e900001107983 */ /* 0x000f240000300a00 */
        /* <DEDUP_REMOVED lines=8> */
[----:B------:R-:W2:Y:S04]  /*38e10*/  LDL.LU.64 R18, [R1+0xe78] ;  /* 0x000e780001127983 */ /* 0x000ea80000300a00 */
[----:B------:R-:W2:Y:S04]  /*38e20*/  LDL.LU.64 R16, [R1+0xe70] ;  /* 0x000e700001107983 */ /* 0x000ea80000300a00 */
[----:B------:R-:W-:Y:S08]  /*38e30*/  STL.64 [R1+0xe48], R10 ;  /* 0x000e480a01007387 */ /* 0x000ff00000100a00 */
[----:B------:R1:W-:Y:S04]  /*38e40*/  STL.64 [R1+0x1a0], R12 ;  /* 0x0001a00c01007387 */ /* 0x0003e80000100a00 */
[----:B------:R4:W-:Y:S04]  /*38e50*/  STL.64 [R1+0x1a8], R14 ;  /* 0x0001a80e01007387 */ /* 0x0009e80000100a00 */
[----:B-1----:R-:W2:Y:S04]  /*38e60*/  LDL.LU R12, [R1+0x60] ;  /* 0x00006000010c7983 */ /* 0x002ea80000300800 */
[----:B------:R-:W2:Y:S01]  /*38e70*/  LDL.LU R13, [R1+0x64] ;  /* 0x00006400010d7983 */ /* 0x000ea20000300800 */
[----:B----4-:R-:W-:-:S02]  /*38e80*/  IMAD.MOV.U32 R14, RZ, RZ, R29 ;  /* 0x000000ffff0e7224 */ /* 0x010fc400078e001d */
[----:B---3--:R-:W-:Y:S01]  /*38e90*/  IMAD.MOV.U32 R15, RZ, RZ, R9 ;  /* 0x000000ffff0f7224 */ /* 0x008fe200078e0009 */
[----:B------:R-:W3:Y:S04]  /*38ea0*/  LDL.LU R29, [R1+0xe68] ;  /* 0x000e6800011d7983 */ /* 0x000ee80000300800 */
[----:B------:R-:W-:Y:S04]  /*38eb0*/  STL.64 [R1+0xcb0], R14 ;  /* 0x000cb00e01007387 */ /* 0x000fe80000100a00 */
[----:B--2---:R1:W-:Y:S04]  /*38ec0*/  STL.64 [R1+0xca8], R12 ;  /* 0x000ca80c01007387 */ /* 0x0043e80000100a00 */
[----:B-1----:R-:W2:Y:S04]  /*38ed0*/  LDL.LU R12, [R1+0x80] ;  /* 0x00008000010c7983 */ /* 0x002ea80000300800 */
[----:B------:R-:W2:Y:S04]  /*38ee0*/  LDL.LU R13, [R1+0x84] ;  /* 0x00008400010d7983 */ /* 0x000ea80000300800 */
[----:B------:R-:W4:Y:S04]  /*38ef0*/  LDL.LU R14, [R1+0x88] ;  /* 0x00008800010e7983 */ /* 0x000f280000300800 */
[----:B------:R-:W4:Y:S01]  /*38f00*/  LDL.LU R15, [R1+0x8c] ;  /* 0x00008c00010f7983 */ /* 0x000f220000300800 */
[----:B------:R-:W-:-:S02]  /*38f10*/  IMAD.MOV.U32 R10, RZ, RZ, R25 ;  /* 0x000000ffff0a7224 */ /* 0x000fc400078e0019 */
[----:B------:R-:W-:Y:S02]  /*38f20*/  IMAD.MOV.U32 R11, RZ, RZ, R24 ;  /* 0x000000ffff0b7224 */ /* 0x000fe400078e0018 */
[----:B------:R-:W-:Y:S01]  /*38f30*/  HMMA.1688.F32.TF32 R24, R16, R26, R20 ;  /* 0x0000001a1018723c */ /* 0x000fe20000081014 */
[----:B----4-:R1:W-:Y:S04]  /*38f40*/  STL.64 [R1+0xcc0], R14 ;  /* 0x000cc00e01007387 */ /* 0x0103e80000100a00 */
[----:B--2---:R2:W-:Y:S01]  /*38f50*/  STL.64 [R1+0xcb8], R12 ;  /* 0x000cb80c01007387 */ /* 0x0045e20000100a00 */
[----:B-1----:R-:W-:Y:S02]  /*38f60*/  IMAD.MOV.U32 R14, RZ, RZ, R8 ;  /* 0x000000ffff0e7224 */ /* 0x002fe400078e0008 */
[----:B------:R-:W-:-:S05]  /*38f70*/  IMAD.MOV.U32 R15, RZ, RZ, R5 ;  /* 0x000000ffff0f7224 */ /* 0x000fca00078e0005 */
[----:B------:R1:W-:Y:S04]  /*38f80*/  STL.64 [R1+0xe40], R14 ;  /* 0x000e400e01007387 */ /* 0x0003e80000100a00 */
[----:B--2---:R-:W2:Y:S04]  /*38f90*/  LDL.LU R12, [R1+0x210] ;  /* 0x00021000010c7983 */ /* 0x004ea80000300800 */
[----:B------:R-:W2:Y:S04]  /*38fa0*/  LDL.LU R13, [R1+0x214] ;  /* 0x00021400010d7983 */ /* 0x000ea80000300800 */
[----:B-1----:R-:W2:Y:S04]  /*38fb0*/  LDL.LU R14, [R1+0x218] ;  /* 0x00021800010e7983 */ /* 0x002ea80000300800 */
[----:B------:R-:W2:Y:S04]  /*38fc0*/  LDL.LU R15, [R1+0x21c] ;  /* 0x00021c00010f7983 */ /* 0x000ea80000300800 */
[----:B------:R-:W4:Y:S04]  /*38fd0*/  LDL.LU.64 R22, [R1+0xe60] ;  /* 0x000e600001167983 */ /* 0x000f280000300a00 */
[----:B------:R-:W-:Y:S04]  /*38fe0*/  STL.64 [R1+0x160], R24 ;  /* 0x0001601801007387 */ /* 0x000fe80000100a00 */
[----:B------:R1:W-:Y:S04]  /*38ff0*/  STL.64 [R1+0x168], R26 ;  /* 0x0001681a01007387 */ /* 0x0003e80000100a00 */
[----:B-1----:R-:W4:Y:S04]  /*39000*/  LDL.LU.64 R26, [R1+0xe58] ;  /* 0x000e5800011a7983 */ /* 0x002f280000300a00 */
[----:B------:R-:W4:Y:S04]  /*39010*/  LDL.LU.64 R24, [R1+0xe50] ;  /* 0x000e500001187983 */ /* 0x000f280000300a00 */
[----:B------:R-:W3:Y:S01]  /*39020*/  LDL.LU R20, [R1+0xe0] ;  /* 0x0000e00001147983 */ /* 0x000ee20000300800 */
[C---:B--2---:R-:W-:Y:S08]  /*39030*/  HMMA.1688.F32.TF32 R12, R16.reuse, R10, R12 ;  /* 0x0000000a100c723c */ /* 0x044ff0000008100c */
[----:B----4-:R-:W-:Y:S11]  /*39040*/  HMMA.1688.F32.TF32 R8, R16, R22, R24 ;  /* 0x000000161008723c */ /* 0x010ff60000081018 */
[----:B------:R-:W-:Y:S04]  /*39050*/  STL.64 [R1+0x150], R12 ;  /* 0x0001500c01007387 */ /* 0x000fe80000100a00 */
[----:B------:R-:W-:Y:S04]  /*39060*/  STL.64 [R1+0x158], R14 ;  /* 0x0001580e01007387 */ /* 0x000fe80000100a00 */
[----:B------:R1:W-:Y:S04]  /*39070*/  STL.64 [R1+0x140], R8 ;  /* 0x0001400801007387 */ /* 0x0003e80000100a00 */
[----:B------:R2:W-:Y:S04]  /*39080*/  STL.64 [R1+0x148], R10 ;  /* 0x0001480a01007387 */ /* 0x0005e80000100a00 */
[----:B------:R-:W3:Y:S04]  /*39090*/  LDL.LU R21, [R1+0xe4] ;  /* 0x0000e40001157983 */ /* 0x000ee80000300800 */
[----:B------:R-:W4:Y:S04]  /*390a0*/  LDL.LU R22, [R1+0xe8] ;  /* 0x0000e80001167983 */ /* 0x000f280000300800 */
[----:B------:R-:W4:Y:S01]  /*390b0*/  LDL.LU R23, [R1+0xec] ;  /* 0x0000ec0001177983 */ /* 0x000f220000300800 */
[----:B------:R-:W-:-:S02]  /*390c0*/  IMAD.MOV.U32 R6, RZ, RZ, R4 ;  /* 0x000000ffff067224 */ /* 0x000fc400078e0004 */
[----:B------:R-:W-:Y:S01]  /*390d0*/  IMAD.MOV.U32 R7, RZ, RZ, R0 ;  /* 0x000000ffff077224 */ /* 0x000fe200078e0000 */
[----:B-1----:R-:W3:Y:S04]  /*390e0*/  LDL.LU R8, [R1+0x190] ;  /* 0x0001900001087983 */ /* 0x002ee80000300800 */
[----:B------:R-:W3:Y:S04]  /*390f0*/  LDL.LU R9, [R1+0x194] ;  /* 0x0001940001097983 */ /* 0x000ee80000300800 */
[----:B--2---:R-:W2:Y:S04]  /*39100*/  LDL.LU R10, [R1+0x198] ;  /* 0x00019800010a7983 */ /* 0x004ea80000300800 */
[----:B------:R-:W2:Y:S04]  /*39110*/  LDL.LU R11, [R1+0x19c] ;  /* 0x00019c00010b7983 */ /* 0x000ea80000300800 */
[----:B------:R-:W2:Y:S04]  /*39120*/  LDL.LU.64 R14, [R1+0x28] ;  /* 0x00002800010e7983 */ /* 0x000ea80000300a00 */
[----:B------:R1:W-:Y:S04]  /*39130*/  STL.64 [R1+0xe38], R6 ;  /* 0x000e380601007387 */ /* 0x0003e80000100a00 */
[----:B------:R-:W2:Y:S04]  /*39140*/  LDL.LU R4, [R1+0x110] ;  /* 0x0001100001047983 */ /* 0x000ea80000300800 */
[----:B------:R-:W2:Y:S04]  /*39150*/  LDL.LU R5, [R1+0x114] ;  /* 0x0001140001057983 */ /* 0x000ea80000300800 */
[----:B-1----:R-:W2:Y:S04]  /*39160*/  LDL.LU R6, [R1+0x118] ;  /* 0x0001180001067983 */ /* 0x002ea80000300800 */
[----:B------:R-:W2:Y:S04]  /*39170*/  LDL.LU R7, [R1+0x11c] ;  /* 0x00011c0001077983 */ /* 0x000ea80000300800 */
        /* <DEDUP_REMOVED lines=24> */
[----:B--2---:R-:W-:Y:S04]  /*39300*/  STL.64 [R1+0xdc0], R24 ;  /* 0x000dc01801007387 */ /* 0x004fe80000100a00 */
[----:B-1----:R-:W2:Y:S01]  /*39310*/  LDL.LU.64 R26, [R1+0x48] ;  /* 0x00004800011a7983 */ /* 0x002ea20000300a00 */
[----:B------:R-:W-:-:S03]  /*39320*/  IMAD.MOV.U32 R0, RZ, RZ, R15 ;  /* 0x000000ffff007224 */ /* 0x000fc600078e000f */
[----:B--2---:R1:W-:Y:S04]  /*39330*/  STL.64 [R1+0xdd0], R26 ;  /* 0x000dd01a01007387 */ /* 0x0043e80000100a00 */
[----:B-1----:R-:W2:Y:S04]  /*39340*/  LDL.LU.64 R26, [R1+0x58] ;  /* 0x00005800011a7983 */ /* 0x002ea80000300a00 */
[----:B------:R1:W-:Y:S04]  /*39350*/  STL.64 [R1+0x120], R8 ;  /* 0x0001200801007387 */ /* 0x0003e80000100a00 */
[----:B------:R4:W-:Y:S01]  /*39360*/  STL.64 [R1+0x128], R10 ;  /* 0x0001280a01007387 */ /* 0x0009e20000100a00 */
[----:B-1----:R-:W-:-:S03]  /*39370*/  IMAD.MOV.U32 R8, RZ, RZ, R14 ;  /* 0x000000ffff087224 */ /* 0x002fc600078e000e */
[----:B----4-:R-:W4:Y:S04]  /*39380*/  LDL.LU.64 R10, [R1+0xe48] ;  /* 0x000e4800010a7983 */ /* 0x010f280000300a00 */
[----:B------:R-:W2:Y:S02]  /*39390*/  LDL.LU.64 R14, [R1+0xe40] ;  /* 0x000e4000010e7983 */ /* 0x000ea40000300a00 */
        /* <DEDUP_REMOVED lines=11> */
[----:B------:R-:W3:Y:S04]  /*39450*/  LDL.LU.64 R22, [R1+0xe30] ;  /* 0x000e300001167983 */ /* 0x000ee80000300a00 */
[----:B------:R-:W3:-:S12]  /*39460*/  LDL.LU.64 R20, [R1+0xe28] ;  /* 0x000e280001147983 */ /* 0x000ed80000300a00 */
[----:B------:R-:W-:Y:S04]  /*39470*/  STL.64 [R1+0x2b0], R4 ;  /* 0x0002b00401007387 */ /* 0x000fe80000100a00 */
[----:B------:R1:W-:Y:S04]  /*39480*/  STL.64 [R1+0x2b8], R6 ;  /* 0x0002b80601007387 */ /* 0x0003e80000100a00 */
[----:B-1----:R-:W3:Y:S02]  /*39490*/  LDL.LU.64 R6, [R1+0xe20] ;  /* 0x000e200001067983 */ /* 0x002ee40000300a00 */
[----:B---3--:R-:W-:-:S15]  /*394a0*/  HMMA.1688.F32.TF32 R20, R16, R6, R20 ;  /* 0x000000061014723c */ /* 0x008fde0000081014 */
[----:B------:R-:W-:-:S04]  /*394b0*/  NOP ;  /* 0x0000000000007918 */ /* 0x000fc80000000000 */
[----:B------:R-:W-:Y:S04]  /*394c0*/  STL.64 [R1+0xf0], R20 ;  /* 0x0000f01401007387 */ /* 0x000fe80000100a00 */
[----:B------:R1:W-:Y:S04]  /*394d0*/  STL.64 [R1+0xf8], R22 ;  /* 0x0000f81601007387 */ /* 0x0003e80000100a00 */
[----:B-1----:R-:W4:Y:S04]  /*394e0*/  LDL.LU.64 R22, [R1+0xe18] ;  /* 0x000e180001167983 */ /* 0x002f280000300a00 */
[----:B------:R-:W4:Y:S04]  /*394f0*/  LDL.LU.64 R20, [R1+0xe10] ;  /* 0x000e100001147983 */ /* 0x000f280000300a00 */
[----:B------:R1:W-:Y:S04]  /*39500*/  STL.64 [R1+0xd60], R6 ;  /* 0x000d600601007387 */ /* 0x0003e80000100a00 */
[----:B------:R-:W3:Y:S04]  /*39510*/  LDL.LU R4, [R1+0x1f0] ;  /* 0x0001f00001047983 */ /* 0x000ee80000300800 */
[----:B------:R-:W3:Y:S04]  /*39520*/  LDL.LU R5, [R1+0x1f4] ;  /* 0x0001f40001057983 */ /* 0x000ee80000300800 */
[----:B-1----:R-:W3:Y:S04]  /*39530*/  LDL.LU R6, [R1+0x1f8] ;  /* 0x0001f80001067983 */ /* 0x002ee80000300800 */
[----:B------:R-:W3:Y:S01]  /*39540*/  LDL.LU R7, [R1+0x1fc] ;  /* 0x0001fc0001077983 */ /* 0x000ee20000300800 */
[----:B----4-:R-:W-:Y:S03]  /*39550*/  HMMA.1688.F32.TF32 R16, R16, R10, R20 ;  /* 0x0000000a1010723c */ /* 0x010fe60000081014 */
[----:B------:R-:W2:Y:S04]  /*39560*/  LDL.LU.64 R22, [R1+0xe08] ;  /* 0x000e080001167983 */ /* 0x000ea80000300a00 */
[----:B------:R-:W2:Y:S04]  /*39570*/  LDL.LU.64 R20, [R1+0xe00] ;  /* 0x000e000001147983 */ /* 0x000ea80000300a00 */
[----:B------:R1:W-:Y:S04]  /*39580*/  STL.64 [R1+0xd48], R10 ;  /* 0x000d480a01007387 */ /* 0x0003e80000100a00 */
[----:B-1----:R-:W4:Y:S04]  /*39590*/  LDL.LU.64 R10, [R1+0x38] ;  /* 0x00003800010a7983 */ /* 0x002f280000300a00 */
[----:B------:R1:W-:Y:S04]  /*395a0*/  STL.64 [R1+0xe0], R16 ;  /* 0x0000e01001007387 */ /* 0x0003e80000100a00 */
[----:B------:R3:W-:Y:S01]  /*395b0*/  STL.64 [R1+0xe8], R18 ;  /* 0x0000e81201007387 */ /* 0x0007e20000100a00 */
[----:B-1----:R-:W-:-:S02]  /*395c0*/  IMAD.MOV.U32 R16, RZ, RZ, R3 ;  /* 0x000000ffff107224 */ /* 0x002fc400078e0003 */
[----:B------:R-:W-:Y:S01]  /*395d0*/  IMAD.MOV.U32 R17, RZ, RZ, R28 ;  /* 0x000000ffff117224 */ /* 0x000fe200078e001c */
[----:B------:R-:W4:Y:S04]  /*395e0*/  LDL.LU R3, [R1+0xdf8] ;  /* 0x000df80001037983 */ /* 0x000f280000300800 */
[----:B------:R-:W4:Y:S01]  /*395f0*/  LDL.LU R28, [R1+0xdf4] ;  /* 0x000df400011c7983 */ /* 0x000f220000300800 */
[----:B---3--:R-:W-:-:S03]  /*39600*/  IMAD.MOV.U32 R18, RZ, RZ, R2 ;  /* 0x000000ffff127224 */ /* 0x008fc600078e0002 */
[----:B------:R-:W3:Y:S04]  /*39610*/  LDL.LU R2, [R1+0xdf0] ;  /* 0x000df00001027983 */ /* 0x000ee80000300800 */
[----:B------:R-:W3:Y:S01]  /*39620*/  LDL.LU R19, [R1+0x7c] ;  /* 0x00007c0001137983 */ /* 0x000ee20000300800 */
[----:B--2---:R-:W-:Y:S03]  /*39630*/  HMMA.1688.F32.TF32 R12, R20, R26, R12 ;  /* 0x0000001a140c723c */ /* 0x004fe6000008100c */
[----:B---3--:R4:W-:Y:S04]  /*39640*/  STL.64 [R1+0xcd0], R18 ;  /* 0x000cd01201007387 */ /* 0x0089e80000100a00 */
[----:B------:R1:W-:Y:S01]  /*39650*/  STL.64 [R1+0xcc8], R16 ;  /* 0x000cc81001007387 */ /* 0x0003e20000100a00 */
[----:B----4-:R-:W-:-:S02]  /*39660*/  IMAD.MOV.U32 R18, RZ, RZ, R28 ;  /* 0x000000ffff127224 */ /* 0x010fc400078e001c */
[----:B-1----:R-:W-:Y:S02]  /*39670*/  IMAD.MOV.U32 R16, RZ, RZ, R29 ;  /* 0x000000ffff107224 */ /* 0x002fe400078e001d */
[----:B------:R-:W-:Y:S01]  /*39680*/  IMAD.MOV.U32 R19, RZ, RZ, R2 ;  /* 0x000000ffff137224 */ /* 0x000fe200078e0002 */
[----:B------:R-:W2:Y:S01]  /*39690*/  LDL.LU R29, [R1+0xdec] ;  /* 0x000dec00011d7983 */ /* 0x000ea20000300800 */
[----:B------:R-:W-:-:S03]  /*396a0*/  IMAD.MOV.U32 R17, RZ, RZ, R3 ;  /* 0x000000ffff117224 */ /* 0x000fc600078e0003 */
[----:B------:R-:W3:Y:S04]  /*396b0*/  LDL.LU R3, [R1+0xde8] ;  /* 0x000de80001037983 */ /* 0x000ee80000300800 */
[----:B------:R-:W4:Y:S04]  /*396c0*/  LDL.LU R28, [R1+0xde4] ;  /* 0x000de400011c7983 */ /* 0x000f280000300800 */
[----:B------:R-:W2:Y:S04]  /*396d0*/  LDL.LU R2, [R1+0xde0] ;  /* 0x000de00001027983 */ /* 0x000ea80000300800 */
[----:B------:R1:W-:Y:S04]  /*396e0*/  STL.64 [R1+0xce0], R18 ;  /* 0x000ce01201007387 */ /* 0x0003e80000100a00 */
[----:B------:R-:W-:Y:S04]  /*396f0*/  STL.64 [R1+0xcd8], R16 ;  /* 0x000cd81001007387 */ /* 0x000fe80000100a00 */
[----:B------:R1:W-:Y:S04]  /*39700*/  STL.64 [R1+0x270], R12 ;  /* 0x0002700c01007387 */ /* 0x0003e80000100a00 */
[----:B------:R1:W-:Y:S02]  /*39710*/  STL.64 [R1+0x278], R14 ;  /* 0x0002780e01007387 */ /* 0x0003e40000100a00 */
[----:B-1----:R-:W-:-:S02]  /*39720*/  IMAD.MOV.U32 R19, RZ, RZ, R0 ;  /* 0x000000ffff137224 */ /* 0x002fc400078e0000 */
[----:B------:R-:W-:Y:S02]  /*39730*/  IMAD.MOV.U32 R0, RZ, RZ, R27 ;  /* 0x000000ffff007224 */ /* 0x000fe400078e001b */
[----:B------:R-:W-:Y:S01]  /*39740*/  IMAD.MOV.U32 R12, RZ, RZ, R26 ;  /* 0x000000ffff0c7224 */ /* 0x000fe200078e001a */
        /* <DEDUP_REMOVED lines=17> */
[----:B------:R-:W-:Y:S02]  /*39860*/  IMAD.MOV.U32 R7, RZ, RZ, R10 ;  /* 0x000000ffff077224 */ /* 0x000fe400078e000a */
[----:B------:R-:W-:Y:S01]  /*39870*/  IMAD.MOV.U32 R6, RZ, RZ, R11 ;  /* 0x000000ffff067224 */ /* 0x000fe200078e000b */
[----:B------:R1:W-:Y:S02]  /*39880*/  STL.64 [R1+0xcf0], R18 ;  /* 0x000cf01201007387 */ /* 0x0003e40000100a00 */
[----:B--2---:R-:W-:Y:S01]  /*39890*/  HMMA.1688.F32.TF32 R8, R20, R18, R24 ;  /* 0x000000121408723c */ /* 0x004fe20000081018 */
[----:B-1----:R-:W-:Y:S02]  /*398a0*/  IMAD.MOV.U32 R18, RZ, RZ, R7 ;  /* 0x000000ffff127224 */ /* 0x002fe400078e0007 */
[----:B------:R-:W-:-:S15]  /*398b0*/  IMAD.MOV.U32 R19, RZ, RZ, R6 ;  /* 0x000000ffff137224 */ /* 0x000fde00078e0006 */
[----:B------:R-:W-:Y:S01]  /*398c0*/  NOP ;  /* 0x0000000000007918 */ /* 0x000fe20000000000 */
[----:B------:R-:W-:Y:S04]  /*398d0*/  STL.64 [R1+0x100], R8 ;  /* 0x0001000801007387 */ /* 0x000fe80000100a00 */
[----:B------:R-:W-:Y:S04]  /*398e0*/  STL.64 [R1+0x108], R10 ;  /* 0x0001080a01007387 */ /* 0x000fe80000100a00 */
[----:B------:R1:W-:Y:S04]  /*398f0*/  STL.64 [R1+0xd08], R18 ;  /* 0x000d081201007387 */ /* 0x0003e80000100a00 */
[----:B------:R-:W2:Y:S04]  /*39900*/  LDL.LU R24, [R1+0xa0] ;  /* 0x0000a00001187983 */ /* 0x000ea80000300800 */
[----:B------:R-:W2:Y:S04]  /*39910*/  LDL.LU R25, [R1+0xa4] ;  /* 0x0000a40001197983 */ /* 0x000ea80000300800 */
[----:B------:R-:W2:Y:S04]  /*39920*/  LDL.LU R26, [R1+0xa8] ;  /* 0x0000a800011a7983 */ /* 0x000ea80000300800 */
[----:B------:R-:W2:Y:S01]  /*39930*/  LDL.LU R27, [R1+0xac] ;  /* 0x0000ac00011b7983 */ /* 0x000ea20000300800 */
[----:B-1----:R-:W-:-:S02]  /*39940*/  IMAD.MOV.U32 R19, RZ, RZ, R4 ;  /* 0x000000ffff137224 */ /* 0x002fc400078e0004 */
[----:B------:R-:W-:Y:S01]  /*39950*/  IMAD.MOV.U32 R18, RZ, RZ, R5 ;  /* 0x000000ffff127224 */ /* 0x000fe200078e0005 */
[----:B------:R-:W2:Y:S04]  /*39960*/  LDL.LU R4, [R1+0xc0] ;  /* 0x0000c00001047983 */ /* 0x000ea80000300800 */
[----:B------:R-:W2:Y:S04]  /*39970*/  LDL.LU R5, [R1+0xc4] ;  /* 0x0000c40001057983 */ /* 0x000ea80000300800 */
[----:B------:R-:W2:Y:S04]  /*39980*/  LDL.LU R6, [R1+0xc8] ;  /* 0x0000c80001067983 */ /* 0x000ea80000300800 */
[----:B------:R-:W2:Y:S01]  /*39990*/  LDL.LU R7, [R1+0xcc] ;  /* 0x0000cc0001077983 */ /* 0x000ea20000300800 */
[----:B------:R-:W-:-:S02]  /*399a0*/  IMAD.MOV.U32 R8, RZ, RZ, R2 ;  /* 0x000000ffff087224 */ /* 0x000fc400078e0002 */
[----:B----4-:R-:W-:Y:S01]  /*399b0*/  IMAD.MOV.U32 R9, RZ, RZ, R28 ;  /* 0x000000ffff097224 */ /* 0x010fe200078e001c */
[----:B--2---:R-:W-:Y:S04]  /*399c0*/  STL.64 [R1+0xd98], R6 ;  /* 0x000d980601007387 */ /* 0x004fe80000100a00 */
[----:B------:R1:W-:Y:S04]  /*399d0*/  STL.64 [R1+0xd90], R4 ;  /* 0x000d900401007387 */ /* 0x0003e80000100a00 */
[----:B-1----:R-:W2:Y:S04]  /*399e0*/  LDL.LU R4, [R1+0xd0] ;  /* 0x0000d00001047983 */ /* 0x002ea80000300800 */
[----:B------:R-:W2:Y:S04]  /*399f0*/  LDL.LU R5, [R1+0xd4] ;  /* 0x0000d40001057983 */ /* 0x000ea80000300800 */
[----:B------:R-:W2:Y:S04]  /*39a00*/  LDL.LU R6, [R1+0xd8] ;  /* 0x0000d80001067983 */ /* 0x000ea80000300800 */
[----:B------:R-:W2:Y:S04]  /*39a10*/  LDL.LU R7, [R1+0xdc] ;  /* 0x0000dc0001077983 */ /* 0x000ea80000300800 */
[----:B------:R1:W-:Y:S04]  /*39a20*/  STL.64 [R1+0xd58], R26 ;  /* 0x000d581a01007387 */ /* 0x0003e80000100a00 */
[----:B------:R-:W-:Y:S04]  /*39a30*/  STL.64 [R1+0xd50], R24 ;  /* 0x000d501801007387 */ /* 0x000fe80000100a00 */
[----:B-1----:R-:W4:Y:S04]  /*39a40*/  LDL.LU.64 R26, [R1+0x8] ;  /* 0x00000800011a7983 */ /* 0x002f280000300a00 */
[----:B------:R-:W4:Y:S04]  /*39a50*/  LDL.LU R2, [R1+0xda8] ;  /* 0x000da80001027983 */ /* 0x000f280000300800 */
[----:B------:R-:W4:Y:S01]  /*39a60*/  LDL.LU R28, [R1+0xda4] ;  /* 0x000da400011c7983 */ /* 0x000f220000300800 */
[----:B---3--:R-:W-:-:S03]  /*39a70*/  IMAD.MOV.U32 R10, RZ, RZ, R3 ;  /* 0x000000ffff0a7224 */ /* 0x008fc600078e0003 */
[----:B------:R-:W3:Y:S04]  /*39a80*/  LDL.LU R3, [R1+0xda0] ;  /* 0x000da00001037983 */ /* 0x000ee80000300800 */
[----:B------:R1:W-:Y:S02]  /*39a90*/  STL.64 [R1+0xd20], R18 ;  /* 0x000d201201007387 */ /* 0x0003e40000100a00 */
[----:B-1----:R-:W-:Y:S01]  /*39aa0*/  IMAD.MOV.U32 R18, RZ, RZ, R12 ;  /* 0x000000ffff127224 */ /* 0x002fe200078e000c */
[----:B--2---:R-:W-:Y:S01]  /*39ab0*/  HMMA.1688.F32.TF32 R4, R20, R14, R4 ;  /* 0x0000000e1404723c */ /* 0x004fe20000081004 */
[----:B----4-:R-:W-:-:S15]  /*39ac0*/  IMAD.MOV.U32 R12, RZ, RZ, R28 ;  /* 0x000000ffff0c7224 */ /* 0x010fde00078e001c */
[----:B------:R-:W-:-:S03]  /*39ad0*/  NOP ;  /* 0x0000000000007918 */ /* 0x000fc60000000000 */
[----:B------:R-:W-:Y:S04]  /*39ae0*/  STL.64 [R1+0x2e0], R4 ;  /* 0x0002e00401007387 */ /* 0x000fe80000100a00 */
[----:B------:R1:W-:Y:S04]  /*39af0*/  STL.64 [R1+0x2e8], R6 ;  /* 0x0002e80601007387 */ /* 0x0003e80000100a00 */
[----:B-1----:R-:W2:Y:S04]  /*39b00*/  LDL.LU.64 R6, [R1+0xd98] ;  /* 0x000d980001067983 */ /* 0x002ea80000300a00 */
[----:B------:R-:W2:Y:S04]  /*39b10*/  LDL.LU.64 R4, [R1+0xd90] ;  /* 0x000d900001047983 */ /* 0x000ea80000300a00 */
[----:B------:R1:W-:Y:S04]  /*39b20*/  STL.64 [R1+0xce8], R14 ;  /* 0x000ce80e01007387 */ /* 0x0003e80000100a00 */
[----:B------:R-:W4:Y:S04]  /*39b30*/  LDL.LU R28, [R1+0xd88] ;  /* 0x000d8800011c7983 */ /* 0x000f280000300800 */
[----:B------:R-:W2:Y:S04]  /*39b40*/  LDL.LU R13, [R1+0x134] ;  /* 0x00013400010d7983 */ /* 0x000ea80000300800 */
[----:B-1----:R-:W2:Y:S01]  /*39b50*/  LDL.LU R14, [R1+0x138] ;  /* 0x00013800010e7983 */ /* 0x002ea20000300800 */
[----:B------:R-:W-:-:S03]  /*39b60*/  IMAD.MOV.U32 R15, RZ, RZ, R2 ;  /* 0x000000ffff0f7224 */ /* 0x000fc600078e0002 */
[----:B------:R-:W3:Y:S04]  /*39b70*/  LDL.LU R2, [R1+0xd84] ;  /* 0x000d840001027983 */ /* 0x000ee80000300800 */
[----:B--2---:R-:W-:Y:S04]  /*39b80*/  STL.64 [R1+0xd00], R14 ;  /* 0x000d000e01007387 */ /* 0x004fe80000100a00 */
[----:B------:R3:W-:Y:S02]  /*39b90*/  STL.64 [R1+0xcf8], R12 ;  /* 0x000cf80c01007387 */ /* 0x0007e40000100a00 */
[----:B---3--:R-:W-:-:S02]  /*39ba0*/  IMAD.MOV.U32 R12, RZ, RZ, R3 ;  /* 0x000000ffff0c7224 */ /* 0x008fc400078e0003 */
[----:B----4-:R-:W-:Y:S01]  /*39bb0*/  IMAD.MOV.U32 R13, RZ, RZ, R28 ;  /* 0x000000ffff0d7224 */ /* 0x010fe200078e001c */
[----:B------:R-:W2:Y:S04]  /*39bc0*/  LDL.LU R3, [R1+0xd80] ;  /* 0x000d800001037983 */ /* 0x000ea80000300800 */
[----:B------:R-:W3:Y:S04]  /*39bd0*/  LDL.LU R28, [R1+0xd7c] ;  /* 0x000d7c00011c7983 */ /* 0x000ee80000300800 */
[----:B------:R-:W4:Y:S04]  /*39be0*/  LDL.LU R14, [R1+0x188] ;  /* 0x00018800010e7983 */ /* 0x000f280000300800 */
[----:B------:R-:W4:Y:S01]  /*39bf0*/  LDL.LU R15, [R1+0x18c] ;  /* 0x00018c00010f7983 */ /* 0x000f220000300800 */
[----:B------:R-:W-:Y:S03]  /*39c00*/  HMMA.1688.F32.TF32 R4, R20, R26, R4 ;  /* 0x0000001a1404723c */ /* 0x000fe60000081004 */
[----:B----4-:R-:W-:Y:S04]  /*39c10*/  STL.64 [R1+0xd18], R14 ;  /* 0x000d180e01007387 */ /* 0x010fe80000100a00 */
[----:B------:R1:W-:Y:S02]  /*39c20*/  STL.64 [R1+0xd10], R12 ;  /* 0x000d100c01007387 */ /* 0x0003e40000100a00 */
[----:B-1----:R-:W-:-:S02]  /*39c30*/  IMAD.MOV.U32 R12, RZ, RZ, R2 ;  /* 0x000000ffff0c7224 */ /* 0x002fc400078e0002 */
[----:B--2---:R-:W-:Y:S01]  /*39c40*/  IMAD.MOV.U32 R13, RZ, RZ, R3 ;  /* 0x000000ffff0d7224 */ /* 0x004fe200078e0003 */
[----:B------:R-:W2:Y:S04]  /*39c50*/  LDL.LU R2, [R1+0xd78] ;  /* 0x000d780001027983 */ /* 0x000ea80000300800 */
[----:B------:R-:W4:Y:S01]  /*39c60*/  LDL.LU R3, [R1+0xd74] ;  /* 0x000d740001037983 */ /* 0x000f220000300800 */
[----:B---3--:R-:W-:-:S03]  /*39c70*/  IMAD.MOV.U32 R14, RZ, RZ, R28 ;  /* 0x000000ffff0e7224 */ /* 0x008fc600078e001c */
[----:B------:R-:W3:Y:S04]  /*39c80*/  LDL.LU R28, [R1+0xd70] ;  /* 0x000d7000011c7983 */ /* 0x000ee80000300800 */
[----:B------:R-:W2:Y:S04]  /*39c90*/  LDL.LU R15, [R1+0x1cc] ;  /* 0x0001cc00010f7983 */ /* 0x000ea80000300800 */
[----:B--2---:R4:W-:Y:S04]  /*39ca0*/  STL.64 [R1+0xd30], R14 ;  /* 0x000d300e01007387 */ /* 0x0049e80000100a00 */
[----:B------:R1:W-:Y:S01]  /*39cb0*/  STL.64 [R1+0xd28], R12 ;  /* 0x000d280c01007387 */ /* 0x0003e20000100a00 */
[----:B----4-:R-:W-:-:S03]  /*39cc0*/  IMAD.MOV.U32 R14, RZ, RZ, R3 ;  /* 0x000000ffff0e7224 */ /* 0x010fc600078e0003 */
[----:B-1----:R-:W2:Y:S01]  /*39cd0*/  LDL.LU R12, [R1+0x220] ;  /* 0x00022000010c7983 */ /* 0x002ea20000300800 */
[----:B------:R-:W-:-:S03]  /*39ce0*/  IMAD.MOV.U32 R13, RZ, RZ, R2 ;  /* 0x000000ffff0d7224 */ /* 0x000fc600078e0002 */
[----:B------:R-:W4:Y:S04]  /*39cf0*/  LDL.LU R2, [R1+0xd6c] ;  /* 0x000d6c0001027983 */ /* 0x000f280000300800 */
[----:B------:R-:W2:Y:S04]  /*39d00*/  LDL.LU R3, [R1+0xd68] ;  /* 0x000d680001037983 */ /* 0x000ea80000300800 */
[----:B------:R-:W-:Y:S04]  /*39d10*/  STL.64 [R1+0x2d0], R4 ;  /* 0x0002d00401007387 */ /* 0x000fe80000100a00 */
[----:B------:R1:W-:Y:S04]  /*39d20*/  STL.64 [R1+0x2d8], R6 ;  /* 0x0002d80601007387 */ /* 0x0003e80000100a00 */
[----:B-1----:R-:W2:Y:S01]  /*39d30*/  LDL.LU.64 R6, [R1+0xd60] ;  /* 0x000d600001067983 */ /* 0x002ea20000300a00 */
[----:B------:R-:W-:-:S02]  /*39d40*/  IMAD.MOV.U32 R11, RZ, RZ, R29 ;  /* 0x000000ffff0b7224 */ /* 0x000fc400078e001d */
[----:B------:R-:W-:Y:S02]  /*39d50*/  IMAD.MOV.U32 R19, RZ, RZ, R0 ;  /* 0x000000ffff137224 */ /* 0x000fe400078e0000 */
[----:B------:R-:W-:Y:S02]  /*39d60*/  IMAD.MOV.U32 R4, RZ, RZ, R26 ;  /* 0x000000ffff047224 */ /* 0x000fe400078e001a */
[----:B------:R-:W-:Y:S02]  /*39d70*/  IMAD.MOV.U32 R0, RZ, RZ, R27 ;  /* 0x000000ffff007224 */ /* 0x000fe400078e001b */
[----:B------:R-:W3:Y:S04]  /*39d80*/  LDL.LU.64 R26, [R1+0xd58] ;  /* 0x000d5800011a7983 */ /* 0x000ee80000300a00 */
[----:B------:R-:W3:Y:S01]  /*39d90*/  LDL.LU.64 R24, [R1+0xd50] ;  /* 0x000d500001187983 */ /* 0x000ee20000300a00 */
[----:B--2---:R-:W-:-:S15]  /*39da0*/  HMMA.1688.F32.TF32 R8, R20, R6, R8 ;  /* 0x000000061408723c */ /* 0x004fde0000081008 */
[----:B------:R-:W-:-:S04]  /*39db0*/  NOP ;  /* 0x0000000000007918 */ /* 0x000fc80000000000 */
[----:B------:R-:W-:Y:S04]  /*39dc0*/  STL.64 [R1+0x2f0], R8 ;  /* 0x0002f00801007387 */ /* 0x000fe80000100a00 */
[----:B------:R1:W-:Y:S04]  /*39dd0*/  STL.64 [R1+0x2f8], R10 ;  /* 0x0002f80a01007387 */ /* 0x0003e80000100a00 */
[----:B-1----:R-:W2:Y:S01]  /*39de0*/  LDL.LU.64 R10, [R1+0xd48] ;  /* 0x000d4800010a7983 */ /* 0x002ea20000300a00 */
[----:B---3--:R-:W-:Y:S01]  /*39df0*/  IMAD.MOV.U32 R15, RZ, RZ, R28 ;  /* 0x000000ffff0f7224 */ /* 0x008fe200078e001c */
[----:B--2---:R-:W-:Y:S02]  /*39e00*/  HMMA.1688.F32.TF32 R20, R20, R10, R24 ;  /* 0x0000000a1414723c */ /* 0x004fe40000081018 */
[----:B------:R-:W2:Y:S04]  /*39e10*/  LDL.LU.64 R26, [R1+0xd40] ;  /* 0x000d4000011a7983 */ /* 0x000ea80000300a00 */
[----:B------:R-:W2:-:S13]  /*39e20*/  LDL.LU.64 R24, [R1+0xd38] ;  /* 0x000d380001187983 */ /* 0x000e9a0000300a00 */
[----:B------:R-:W-:Y:S04]  /*39e30*/  STL.64 [R1+0x2c0], R20 ;  /* 0x0002c01401007387 */ /* 0x000fe80000100a00 */
[----:B------:R-:W-:Y:S01]  /*39e40*/  STL.64 [R1+0x2c8], R22 ;  /* 0x0002c81601007387 */ /* 0x000fe20000100a00 */
        /* <DEDUP_REMOVED lines=32> */
[----:B------:R-:W-:-:S02]  /*3a050*/  IMAD.MOV.U32 R22, RZ, RZ, R4 ;  /* 0x000000ffff167224 */ /* 0x000fc400078e0004 */
[----:B------:R-:W-:-:S07]  /*3a060*/  IMAD.MOV.U32 R23, RZ, RZ, R0 ;  /* 0x000000ffff177224 */ /* 0x000fce00078e0000 */
[C---:B---3--:R-:W-:Y:S01]  /*3a070*/  HMMA.1688.F32.TF32 R20, R24.reuse, R22, R12 ;  /* 0x000000161814723c */ /* 0x048fe2000008100c */
[----:B------:R-:W3:Y:S04]  /*3a080*/  LDL.LU.64 R14, [R1+0xcb0] ;  /* 0x000cb000010e7983 */ /* 0x000ee80000300a00 */
[----:B------:R-:W3:Y:S03]  /*3a090*/  LDL.LU.64 R12, [R1+0xca8] ;  /* 0x000ca800010c7983 */ /* 0x000ee60000300a00 */
[C---:B--2---:R-:W-:Y:S01]  /*3a0a0*/  HMMA.1688.F32.TF32 R16, R24.reuse, R6, R16 ;  /* 0x000000061810723c */ /* 0x044fe20000081010 */
[----:B------:R-:W2:Y:S10]  /*3a0b0*/  LDL R4, [R1+0xa88] ;  /* 0x000a880001047983 */ /* 0x000eb40000100800 */
[----:B------:R1:W-:Y:S04]  /*3a0c0*/  STL.64 [R1+0x80], R20 ;  /* 0x0000801401007387 */ /* 0x0003e80000100a00 */
[----:B------:R-:W-:Y:S04]  /*3a0d0*/  STL.64 [R1+0x88], R22 ;  /* 0x0000881601007387 */ /* 0x000fe80000100a00 */
[----:B------:R-:W-:Y:S04]  /*3a0e0*/  STL [R1+0xaa4], R16 ;  /* 0x000aa41001007387 */ /* 0x000fe80000100800 */
[----:B------:R1:W-:Y:S04]  /*3a0f0*/  STL [R1+0xaa0], R17 ;  /* 0x000aa01101007387 */ /* 0x0003e80000100800 */
[----:B------:R-:W-:Y:S04]  /*3a100*/  STL [R1+0xa9c], R18 ;  /* 0x000a9c1201007387 */ /* 0x000fe80000100800 */
[----:B------:R-:W-:Y:S04]  /*3a110*/  STL [R1+0xa98], R19 ;  /* 0x000a981301007387 */ /* 0x000fe80000100800 */
[----:B------:R-:W2:Y:S04]  /*3a120*/  LDL.LU R7, [R1+0x76c] ;  /* 0x00076c0001077983 */ /* 0x000ea80000300800 */
[----:B------:R-:W2:Y:S04]  /*3a130*/  LDL.LU R6, [R1+0x770] ;  /* 0x0007700001067983 */ /* 0x000ea80000300800 */
[----:B------:R-:W2:Y:S04]  /*3a140*/  LDL R8, [R1+0x7c8] ;  /* 0x0007c80001087983 */ /* 0x000ea80000100800 */
[----:B-1----:R-:W2:Y:S04]  /*3a150*/  LDL R20, [R1+0x78c] ;  /* 0x00078c0001147983 */ /* 0x002ea80000100800 */
[----:B------:R-:W4:Y:S04]  /*3a160*/  LDL R17, [R1+0x7c4] ;  /* 0x0007c40001117983 */ /* 0x000f280000100800 */
[----:B------:R-:W4:Y:S01]  /*3a170*/  LDL R16, [R1+0x788] ;  /* 0x0007880001107983 */ /* 0x000f220000100800 */
[----:B------:R-:W1:Y:S01]  /*3a180*/  S2R R28, SR_TID.X ;  /* 0x00000000001c7919 */ /* 0x000e620000002100 */
[----:B------:R-:W1:Y:S01]  /*3a190*/  S2R R29, SR_TID.X ;  /* 0x00000000001d7919 */ /* 0x000e620000002100 */
[----:B---3--:R-:W-:-:S15]  /*3a1a0*/  HMMA.1688.F32.TF32 R12, R24, R10, R12 ;  /* 0x0000000a180c723c */ /* 0x008fde000008100c */
[----:B------:R-:W-:-:S04]  /*3a1b0*/  NOP ;  /* 0x0000000000007918 */ /* 0x000fc80000000000 */
[----:B------:R3:W-:Y:S04]  /*3a1c0*/  STL [R1+0xab4], R12 ;  /* 0x000ab40c01007387 */ /* 0x0007e80000100800 */
[----:B------:R1:W-:Y:S04]  /*3a1d0*/  STL [R1+0xab0], R13 ;  /* 0x000ab00d01007387 */ /* 0x0003e80000100800 */
[----:B------:R-:W-:Y:S04]  /*3a1e0*/  STL [R1+0xaac], R14 ;  /* 0x000aac0e01007387 */ /* 0x000fe80000100800 */
[----:B------:R1:W-:Y:S04]  /*3a1f0*/  STL [R1+0xaa8], R15 ;  /* 0x000aa80f01007387 */ /* 0x0003e80000100800 */
[----:B------:R-:W4:Y:S04]  /*3a200*/  LDL R11, [R1+0x79c] ;  /* 0x00079c00010b7983 */ /* 0x000f280000100800 */
[----:B------:R-:W4:Y:S04]  /*3a210*/  LDL R10, [R1+0x780] ;  /* 0x00078000010a7983 */ /* 0x000f280000100800 */
[----:B---3--:R-:W3:Y:S04]  /*3a220*/  LDL R12, [R1+0x784] ;  /* 0x00078400010c7983 */ /* 0x008ee80000100800 */
[----:B-1----:R-:W3:Y:S01]  /*3a230*/  LDL R13, [R1+0x7b8] ;  /* 0x0007b800010d7983 */ /* 0x002ee20000100800 */
[----:B------:R-:W-:-:S02]  /*3a240*/  SHF.R.U32.HI R0, RZ, 0x7, R28 ;  /* 0x00000007ff007819 */ /* 0x000fc4000001161c */
[----:B--2---:R-:W-:Y:S01]  /*3a250*/  ISETP.LE.AND P0, PT, R4, UR4, PT ;  /* 0x0000000404007c0c */ /* 0x004fe2000bf03270 */
[----:B------:R-:W-:Y:S01]  /*3a260*/  USEL UR8, UR8, URZ, !UP0 ;  /* 0x000000ff08087287 */ /* 0x000fe2000c000000 */
[C---:B------:R-:W-:Y:S02]  /*3a270*/  LOP3.LUT R18, R29.reuse, 0x180, RZ, 0xc0, !PT ;  /* 0x000001801d127812 */ /* 0x040fe400078ec0ff */
[----:B------:R-:W-:Y:S01]  /*3a280*/  SGXT.U32 R0, R0, 0x2 ;  /* 0x000000020000781a */ /* 0x000fe20000000000 */
[----:B------:R-:W-:Y:S01]  /*3a290*/  IMAD.SHL.U32 R19, R29, 0x4, RZ ;  /* 0x000000041d137824 */ /* 0x000fe200078e00ff */
[----:B------:R-:W-:Y:S01]  /*3a2a0*/  LEA R8, P3, R8, R6, 0x2 ;  /* 0x0000000608087211 */ /* 0x000fe200078610ff */
[----:B------:R-:W2:Y:S01]  /*3a2b0*/  LDL R15, [R1+0x7e4] ;  /* 0x0007e400010f7983 */ /* 0x000ea20000100800 */
[C---:B------:R-:W-:Y:S02]  /*3a2c0*/  ISETP.GE.AND P1, PT, R0.reuse, UR7, PT ;  /* 0x0000000700007c0c */ /* 0x040fe4000bf26270 */
[----:B------:R-:W-:Y:S01]  /*3a2d0*/  LOP3.LUT R5, R0, 0x4, RZ, 0xfc, !PT ;  /* 0x0000000400057812 */ /* 0x000fe200078efcff */
[----:B------:R-:W2:Y:S01]  /*3a2e0*/  LDL R14, [R1+0x7bc] ;  /* 0x0007bc00010e7983 */ /* 0x000ea20000100800 */
[----:B------:R-:W-:-:S02]  /*3a2f0*/  SEL R4, RZ, 0x4, P1 ;  /* 0x00000004ff047807 */ /* 0x000fc40000800000 */
[----:B------:R-:W-:Y:S02]  /*3a300*/  ISETP.GE.AND P1, PT, R5, UR7, PT ;  /* 0x0000000705007c0c */ /* 0x000fe4000bf26270 */
[----:B------:R-:W-:-:S04]  /*3a310*/  SEL R4, R4, RZ, !P0 ;  /* 0x000000ff04047207 */ /* 0x000fc80004000000 */
[----:B------:R-:W-:Y:S02]  /*3a320*/  ISETP.NE.U32.AND P2, PT, R4, RZ, PT ;  /* 0x000000ff0400720c */ /* 0x000fe40003f45070 */
[----:B------:R-:W-:Y:S01]  /*3a330*/  SEL R4, RZ, 0x4, P1 ;  /* 0x00000004ff047807 */ /* 0x000fe20000800000 */
[----:B------:R-:W-:Y:S01]  /*3a340*/  ULEA UR12, UR8, UR5, 0x10 ;  /* 0x00000005080c7291 */ /* 0x000fe2000f8e80ff */
[----:B------:R-:W-:Y:S02]  /*3a350*/  SHF.R.U32.HI R18, RZ, 0x2, R18 ;  /* 0x00000002ff127819 */ /* 0x000fe40000011612 */
[----:B------:R-:W-:Y:S02]  /*3a360*/  SEL R4, R4, RZ, !P0 ;  /* 0x000000ff04047207 */ /* 0x000fe40004000000 */
[----:B------:R-:W-:Y:S02]  /*3a370*/  LOP3.LUT R18, R18, 0x7fc, R19, 0x78, !PT ;  /* 0x000007fc12127812 */ /* 0x000fe400078e7813 */
[----:B------:R-:W-:Y:S01]  /*3a380*/  ISETP.NE.U32.AND P1, PT, R4, RZ, PT ;  /* 0x000000ff0400720c */ /* 0x000fe20003f25070 */
[----:B------:R-:W-:-:S02]  /*3a390*/  IMAD.U32 R4, RZ, RZ, UR12 ;  /* 0x0000000cff047e24 */ /* 0x000fc4000f8e00ff */
[----:B------:R-:W-:Y:S01]  /*3a3a0*/  IMAD.X R9, R7, 0x1, R20, P3 ;  /* 0x0000000107097824 */ /* 0x000fe200018e0614 */
[----:B------:R-:W-:Y:S01]  /*3a3b0*/  LOP3.LUT R5, R0, 0x8, RZ, 0xfc, !PT ;  /* 0x0000000800057812 */ /* 0x000fe200078efcff */
[----:B------:R-:W1:Y:S01]  /*3a3c0*/  S2R R23, SR_TID.X ;  /* 0x0000000000177919 */ /* 0x000e620000002100 */
[----:B------:R-:W1:Y:S01]  /*3a3d0*/  LDCU UR12, c[0x0][0x3a8] ;  /* 0x00007500ff0c77ac */ /* 0x000e620008000800 */
[----:B------:R-:W-:-:S05]  /*3a3e0*/  IADD3 R4, PT, PT, R18, 0x100000, R4 ;  /* 0x0010000012047810 */ /* 0x000fca0007ffe004 */
[----:B------:R-:W-:Y:S01]  /*3a3f0*/  @!PT LDS RZ, [RZ] ;  /* 0x00000000fffff984 */ /* 0x000fe20000000800 */
[----:B------:R-:W-:Y:S01]  /*3a400*/  @!PT LDS RZ, [RZ] ;  /* 0x00000000fffff984 */ /* 0x000fe20000000800 */
[----:B------:R-:W-:Y:S01]  /*3a410*/  @!PT LDS RZ, [RZ] ;  /* 0x00000000fffff984 */ /* 0x000fe20000000800 */
[----:B------:R4:W-:Y:S02]  /*3a420*/  LDGSTS.E [R4+-0x80000], desc[UR16][R8.64], P2 ;  /* 0x8000000008047fae */ /* 0x0009e400091a1010 */
[----:B----4-:R-:W-:Y:S02]  /*3a430*/  LEA R8, P2, R17, R6, 0x2 ;  /* 0x0000000611087211 */ /* 0x010fe400078410ff */
[----:B------:R-:W4:Y:S03]  /*3a440*/  LDL R17, [R1+0x7c0] ;  /* 0x0007c00001117983 */ /* 0x000f260000100800 */
[----:B------:R-:W-:Y:S02]  /*3a450*/  IMAD.X R9, R7, 0x1, R16, P2 ;  /* 0x0000000107097824 */ /* 0x000fe400010e0610 */
[----:B------:R-:W2:Y:S04]  /*3a460*/  LDL R16, [R1+0x77c] ;  /* 0x00077c0001107983 */ /* 0x000ea80000100800 */
[----:B------:R3:W-:Y:S01]  /*3a470*/  LDGSTS.E [R4+-0x7f800], desc[UR16][R8.64], P1 ;  /* 0x8080000008047fae */ /* 0x0007e200089a1010 */
[----:B------:R-:W-:-:S02]  /*3a480*/  ISETP.GE.AND P1, PT, R5, UR7, PT ;  /* 0x0000000705007c0c */ /* 0x000fc4000bf26270 */
[----:B------:R-:W-:-:S04]  /*3a490*/  LOP3.LUT R5, R0, 0xc, RZ, 0xfc, !PT ;  /* 0x0000000c00057812 */ /* 0x000fc800078efcff */
[----:B------:R-:W-:Y:S02]  /*3a4a0*/  ISETP.GE.AND P2, PT, R5, UR7, PT ;  /* 0x0000000705007c0c */ /* 0x000fe4000bf46270 */
[----:B------:R-:W-:-:S04]  /*3a4b0*/  SEL R5, RZ, 0x4, P1 ;  /* 0x00000004ff057807 */ /* 0x000fc80000800000 */
[----:B------:R-:W-:-:S04]  /*3a4c0*/  SEL R5, R5, RZ, !P0 ;  /* 0x000000ff05057207 */ /* 0x000fc80004000000 */
[----:B------:R-:W-:Y:S02]  /*3a4d0*/  ISETP.NE.U32.AND P1, PT, R5, RZ, PT ;  /* 0x000000ff0500720c */ /* 0x000fe40003f25070 */
[-C--:B---3--:R-:W-:Y:S02]  /*3a4e0*/  LEA R8, P3, R13, R6.reuse, 0x2 ;  /* 0x000000060d087211 */ /* 0x088fe400078610ff */
[----:B------:R-:W3:Y:S03]  /*3a4f0*/  LDL R13, [R1+0x7e0] ;  /* 0x0007e000010d7983 */ /* 0x000ee60000100800 */
[----:B------:R-:W-:Y:S02]  /*3a500*/  IMAD.X R9, R7, 0x1, R12, P3 ;  /* 0x0000000107097824 */ /* 0x000fe400018e060c */
[----:B------:R-:W3:Y:S04]  /*3a510*/  LDL R12, [R1+0x7b4] ;  /* 0x0007b400010c7983 */ /* 0x000ee80000100800 */
[----:B------:R1:W-:Y:S02]  /*3a520*/  LDGSTS.E [R4+-0x7f000], desc[UR16][R8.64], P1 ;  /* 0x8100000008047fae */ /* 0x0003e400089a1010 */
[----:B-1----:R-:W-:-:S02]  /*3a530*/  LEA R8, P1, R11, R6, 0x2 ;  /* 0x000000060b087211 */ /* 0x002fc400078210ff */
[----:B------:R-:W3:Y:S03]  /*3a540*/  LDL R11, [R1+0x7dc] ;  /* 0x0007dc00010b7983 */ /* 0x000ee60000100800 */
[----:B------:R-:W-:Y:S02]  /*3a550*/  IMAD.X R9, R7, 0x1, R10, P1 ;  /* 0x0000000107097824 */ /* 0x000fe400008e060a */
[----:B------:R-:W3:Y:S01]  /*3a560*/  LDL R10, [R1+0x7b0] ;  /* 0x0007b000010a7983 */ /* 0x000ee20000100800 */
[----:B------:R-:W-:-:S04]  /*3a570*/  SEL R5, RZ, 0x4, P2 ;  /* 0x00000004ff057807 */ /* 0x000fc80001000000 */
[----:B------:R-:W-:-:S04]  /*3a580*/  SEL R5, R5, RZ, !P0 ;  /* 0x000000ff05057207 */ /* 0x000fc80004000000 */
[----:B------:R-:W-:Y:S02]  /*3a590*/  ISETP.NE.U32.AND P2, PT, R5, RZ, PT ;  /* 0x000000ff0500720c */ /* 0x000fe40003f45070 */
[----:B------:R-:W-:-:S04]  /*3a5a0*/  LOP3.LUT R5, R0, 0x10, RZ, 0xfc, !PT ;  /* 0x0000001000057812 */ /* 0x000fc800078efcff */
[----:B------:R-:W-:Y:S02]  /*3a5b0*/  ISETP.GE.AND P1, PT, R5, UR7, PT ;  /* 0x0000000705007c0c */ /* 0x000fe4000bf26270 */
[----:B------:R-:W-:-:S05]  /*3a5c0*/  LOP3.LUT R5, R0, 0x14, RZ, 0xfc, !PT ;  /* 0x0000001400057812 */ /* 0x000fca00078efcff */
[----:B------:R4:W-:Y:S01]  /*3a5d0*/  LDGSTS.E [R4+-0x7e800], desc[UR16][R8.64], P2 ;  /* 0x8180000008047fae */ /* 0x0009e200091a1010 */
[----:B------:R-:W-:Y:S02]  /*3a5e0*/  ISETP.GE.AND P2, PT, R5, UR7, PT ;  /* 0x0000000705007c0c */ /* 0x000fe4000bf46270 */
[----:B------:R-:W-:-:S04]  /*3a5f0*/  SEL R5, RZ, 0x4, P1 ;  /* 0x00000004ff057807 */ /* 0x000fc80000800000 */
[----:B------:R-:W-:-:S04]  /*3a600*/  SEL R5, R5, RZ, !P0 ;  /* 0x000000ff05057207 */ /* 0x000fc80004000000 */
[----:B------:R-:W-:Y:S02]  /*3a610*/  ISETP.NE.U32.AND P1, PT, R5, RZ, PT ;  /* 0x000000ff0500720c */ /* 0x000fe40003f25070 */
[----:B------:R-:W-:Y:S02]  /*3a620*/  SEL R5, RZ, 0x4, P2 ;  /* 0x00000004ff057807 */ /* 0x000fe40001000000 */
[----:B----4-:R-:W-:Y:S02]  /*3a630*/  LEA R8, P3, R17, R6, 0x2 ;  /* 0x0000000611087211 */ /* 0x010fe400078610ff */
[----:B------:R-:W4:Y:S01]  /*3a640*/  LDL R17, [R1+0x7d8] ;  /* 0x0007d80001117983 */ /* 0x000f220000100800 */
[----:B------:R-:W-:Y:S02]  /*3a650*/  SEL R5, R5, RZ, !P0 ;  /* 0x000000ff05057207 */ /* 0x000fe40004000000 */
[----:B--2---:R-:W-:Y:S02]  /*3a660*/  IMAD.X R9, R7, 0x1, R16, P3 ;  /* 0x0000000107097824 */ /* 0x004fe400018e0610 */
[----:B------:R-:W2:Y:S01]  /*3a670*/  LDL R16, [R1+0x7ac] ;  /* 0x0007ac0001107983 */ /* 0x000ea20000100800 */
[----:B------:R-:W-:-:S03]  /*3a680*/  ISETP.NE.U32.AND P2, PT, R5, RZ, PT ;  /* 0x000000ff0500720c */ /* 0x000fc60003f45070 */
[----:B------:R1:W-:Y:S01]  /*3a690*/  LDGSTS.E [R4+-0x7e000], desc[UR16][R8.64], P1 ;  /* 0x8200000008047fae */ /* 0x0003e200089a1010 */
[C---:B------:R-:W-:Y:S02]  /*3a6a0*/  LOP3.LUT R5, R0.reuse, 0x18, RZ, 0xfc, !PT ;  /* 0x0000001800057812 */ /* 0x040fe400078efcff */
[----:B-1----:R-:W-:Y:S02]  /*3a6b0*/  IADD3 R8, P1, PT, R15, R6, RZ ;  /* 0x000000060f087210 */ /* 0x002fe40007f3e0ff */
[----:B------:R-:W2:Y:S03]  /*3a6c0*/  LDL R15, [R1+0x7d4] ;  /* 0x0007d400010f7983 */ /* 0x000ea60000100800 */
[----:B------:R-:W-:Y:S01]  /*3a6d0*/  IMAD.X R9, R7, 0x1, R14, P1 ;  /* 0x0000000107097824 */ /* 0x000fe200008e060e */
[----:B------:R-:W-:Y:S01]  /*3a6e0*/  ISETP.GE.AND P1, PT, R5, UR7, PT ;  /* 0x0000000705007c0c */ /* 0x000fe2000bf26270 */
[----:B------:R-:W2:Y:S01]  /*3a6f0*/  LDL R14, [R1+0x7a8] ;  /* 0x0007a800010e7983 */ /* 0x000ea20000100800 */
[----:B------:R-:W-:-:S03]  /*3a700*/  LOP3.LUT R5, R0, 0x1c, RZ, 0xfc, !PT ;  /* 0x0000001c00057812 */ /* 0x000fc600078efcff */
[----:B------:R3:W-:Y:S01]  /*3a710*/  LDGSTS.E [R4+-0x7d800], desc[UR16][R8.64], P2 ;  /* 0x8280000008047fae */ /* 0x0007e200091a1010 */
[----:B------:R-:W-:Y:S02]  /*3a720*/  ISETP.GE.AND P2, PT, R5, UR7, PT ;  /* 0x0000000705007c0c */ /* 0x000fe4000bf46270 */
[----:B------:R-:W-:-:S04]  /*3a730*/  SEL R5, RZ, 0x4, P1 ;  /* 0x00000004ff057807 */ /* 0x000fc80000800000 */
[----:B------:R-:W-:-:S04]  /*3a740*/  SEL R5, R5, RZ, !P0 ;  /* 0x000000ff05057207 */ /* 0x000fc80004000000 */
[----:B------:R-:W-:Y:S02]  /*3a750*/  ISETP.NE.U32.AND P1, PT, R5, RZ, PT ;  /* 0x000000ff0500720c */ /* 0x000fe40003f25070 */
[-C--:B---3--:R-:W-:Y:S02]  /*3a760*/  IADD3 R8, P3, PT, R13, R6.reuse, RZ ;  /* 0x000000060d087210 */ /* 0x088fe40007f7e0ff */
[----:B------:R-:W3:Y:S03]  /*3a770*/  LDL R13, [R1+0x7d0] ;  /* 0x0007d000010d7983 */ /* 0x000ee60000100800 */
[----:B------:R-:W-:Y:S02]  /*3a780*/  IMAD.X R9, R7, 0x1, R12, P3 ;  /* 0x0000000107097824 */ /* 0x000fe400018e060c */
[----:B------:R-:W3:Y:S04]  /*3a790*/  LDL R12, [R1+0x7a4] ;  /* 0x0007a400010c7983 */ /* 0x000ee80000100800 */
[----:B------:R1:W-:Y:S02]  /*3a7a0*/  LDGSTS.E [R4+-0x7d000], desc[UR16][R8.64], P1 ;  /* 0x8300000008047fae */ /* 0x0003e400089a1010 */
[----:B-1----:R-:W-:-:S02]  /*3a7b0*/  IADD3 R8, P1, PT, R11, R6, RZ ;  /* 0x000000060b087210 */ /* 0x002fc40007f3e0ff */
        /* <DEDUP_REMOVED lines=15> */
[----:B----4-:R-:W-:Y:S02]  /*3a8b0*/  IADD3 R8, P3, PT, R17, R6, RZ ;  /* 0x0000000611087210 */ /* 0x010fe40007f7e0ff */
[----:B------:R-:W-:-:S03]  /*3a8c0*/  SEL R5, R5, RZ, !P0 ;  /* 0x000000ff05057207 */ /* 0x000fc60004000000 */
[----:B--2---:R-:W-:Y:S01]  /*3a8d0*/  IMAD.X R9, R7, 0x1, R16, P3 ;  /* 0x0000000107097824 */ /* 0x004fe200018e0610 */
[----:B------:R-:W-:Y:S02]  /*3a8e0*/  ISETP.NE.U32.AND P2, PT, R5, RZ, PT ;  /* 0x000000ff0500720c */ /* 0x000fe40003f45070 */
[----:B------:R-:W-:Y:S02]  /*3a8f0*/  LOP3.LUT R5, R0, 0x28, RZ, 0xfc, !PT ;  /* 0x0000002800057812 */ /* 0x000fe400078efcff */
[----:B------:R1:W-:Y:S02]  /*3a900*/  LDGSTS.E [R4+-0x7c000], desc[UR16][R8.64], P1 ;  /* 0x8400000008047fae */ /* 0x0003e400089a1010 */
[----:B-1----:R-:W-:-:S05]  /*3a910*/  IADD3 R8, P1, PT, R15, R6, RZ ;  /* 0x000000060f087210 */ /* 0x002fca0007f3e0ff */
[----:B------:R-:W-:Y:S01]  /*3a920*/  IMAD.X R9, R7, 0x1, R14, P1 ;  /* 0x0000000107097824 */ /* 0x000fe200008e060e */
[----:B------:R-:W-:Y:S02]  /*3a930*/  ISETP.GE.AND P1, PT, R5, UR7, PT ;  /* 0x0000000705007c0c */ /* 0x000fe4000bf26270 */
[----:B------:R-:W-:Y:S02]  /*3a940*/  LOP3.LUT R5, R0, 0x2c, RZ, 0xfc, !PT ;  /* 0x0000002c00057812 */ /* 0x000fe400078efcff */
[----:B------:R3:W-:Y:S02]  /*3a950*/  LDGSTS.E [R4+-0x7b800], desc[UR16][R8.64], P2 ;  /* 0x8480000008047fae */ /* 0x0007e400091a1010 */
[----:B------:R-:W-:Y:S02]  /*3a960*/  ISETP.GE.AND P2, PT, R5, UR7, PT ;  /* 0x0000000705007c0c */ /* 0x000fe4000bf46270 */
[----:B------:R-:W-:-:S04]  /*3a970*/  SEL R5, RZ, 0x4, P1 ;  /* 0x00000004ff057807 */ /* 0x000fc80000800000 */
[----:B------:R-:W-:-:S04]  /*3a980*/  SEL R5, R5, RZ, !P0 ;  /* 0x000000ff05057207 */ /* 0x000fc80004000000 */
[----:B------:R-:W-:Y:S02]  /*3a990*/  ISETP.NE.U32.AND P1, PT, R5, RZ, PT ;  /* 0x000000ff0500720c */ /* 0x000fe40003f25070 */
[----:B------:R-:W-:Y:S02]  /*3a9a0*/  SEL R5, RZ, 0x4, P2 ;  /* 0x00000004ff057807 */ /* 0x000fe40001000000 */
[----:B------:R-:W-:Y:S02]  /*3a9b0*/  SHF.R.U32.HI R29, RZ, 0x7, R29 ;  /* 0x00000007ff1d7819 */ /* 0x000fe4000001161d */
[----:B------:R-:W-:Y:S02]  /*3a9c0*/  SEL R5, R5, RZ, !P0 ;  /* 0x000000ff05057207 */ /* 0x000fe40004000000 */
[----:B------:R-:W-:Y:S02]  /*3a9d0*/  SGXT.U32 R29, R29, 0x2 ;  /* 0x000000021d1d781a */ /* 0x000fe40000000000 */
[----:B------:R-:W-:-:S02]  /*3a9e0*/  ISETP.NE.U32.AND P2, PT, R5, RZ, PT ;  /* 0x000000ff0500720c */ /* 0x000fc40003f45070 */
[----:B------:R-:W-:Y:S02]  /*3a9f0*/  LOP3.LUT R5, R0, 0x30, RZ, 0xfc, !PT ;  /* 0x0000003000057812 */ /* 0x000fe400078efcff */
[----:B---3--:R-:W-:-:S05]  /*3aa00*/  IADD3 R8, P3, PT, R13, R6, RZ ;  /* 0x000000060d087210 */ /* 0x008fca0007f7e0ff */
[----:B------:R-:W-:Y:S02]  /*3aa10*/  IMAD.X R9, R7, 0x1, R12, P3 ;  /* 0x0000000107097824 */ /* 0x000fe400018e060c */
[----:B------:R-:W2:Y:S04]  /*3aa20*/  LDL R12, [R1+0x798] ;  /* 0x00079800010c7983 */ /* 0x000ea80000100800 */
[----:B------:R1:W-:Y:S01]  /*3aa30*/  LDGSTS.E [R4+-0x7b000], desc[UR16][R8.64], P1 ;  /* 0x8500000008047fae */ /* 0x0003e200089a1010 */
[----:B------:R-:W-:-:S03]  /*3aa40*/  SHF.R.U32.HI R28, RZ, 0x7, R28 ;  /* 0x00000007ff1c7819 */ /* 0x000fc6000001161c */
[----:B------:R-:W3:Y:S01]  /*3aa50*/  LDL.LU R24, [R1+0x768] ;  /* 0x0007680001187983 */ /* 0x000ee20000300800 */
[----:B-1----:R-:W-:-:S05]  /*3aa60*/  IADD3 R8, P1, PT, R11, R6, RZ ;  /* 0x000000060b087210 */ /* 0x002fca0007f3e0ff */
[----:B------:R-:W-:Y:S01]  /*3aa70*/  IMAD.X R9, R7, 0x1, R10, P1 ;  /* 0x0000000107097824 */ /* 0x000fe200008e060a */
[----:B------:R-:W-:Y:S02]  /*3aa80*/  LOP3.LUT R10, R29, 0x30, RZ, 0xfc, !PT ;  /* 0x000000301d0a7812 */ /* 0x000fe400078efcff */
[----:B------:R-:W-:Y:S02]  /*3aa90*/  SHF.R.U32.HI R29, RZ, 0x7, R23 ;  /* 0x00000007ff1d7819 */ /* 0x000fe40000011617 */
[----:B------:R1:W-:Y:S01]  /*3aaa0*/  LDGSTS.E [R4+-0x7a800], desc[UR16][R8.64], P2 ;  /* 0x8580000008047fae */ /* 0x0003e200091a1010 */
[----:B------:R-:W-:Y:S01]  /*3aab0*/  IMAD R10, R10, UR12, RZ ;  /* 0x0000000c0a0a7c24 */ /* 0x000fe2000f8e02ff */
[----:B------:R-:W-:Y:S02]  /*3aac0*/  SGXT.U32 R29, R29, 0x2 ;  /* 0x000000021d1d781a */ /* 0x000fe40000000000 */
[----:B------:R-:W-:Y:S01]  /*3aad0*/  ISETP.GE.AND P1, PT, R5, UR7, PT ;  /* 0x0000000705007c0c */ /* 0x000fe2000bf26270 */
[----:B------:R-:W4:Y:S01]  /*3aae0*/  LDCU UR12, c[0x0][0x3a8] ;  /* 0x00007500ff0c77ac */ /* 0x000f220008000800 */
[----:B-1----:R-:W-:Y:S01]  /*3aaf0*/  IMAD.WIDE R8, R10, 0x4, R6 ;  /* 0x000000040a087825 */ /* 0x002fe200078e0206 */
[----:B------:R-:W-:-:S02]  /*3ab00*/  LOP3.LUT R10, R29, 0x34, RZ, 0xfc, !PT ;  /* 0x000000341d0a7812 */ /* 0x000fc400078efcff */
[----:B------:R-:W1:Y:S01]  /*3ab10*/  S2R R29, SR_TID.X ;  /* 0x00000000001d7919 */ /* 0x000e620000002100 */
[----:B------:R-:W-:-:S04]  /*3ab20*/  LOP3.LUT R5, R0, 0x34, RZ, 0xfc, !PT ;  /* 0x0000003400057812 */ /* 0x000fc800078efcff */
[----:B------:R-:W-:Y:S02]  /*3ab30*/  ISETP.GE.AND P2, PT, R5, UR7, PT ;  /* 0x0000000705007c0c */ /* 0x000fe4000bf46270 */
[----:B------:R-:W-:-:S04]  /*3ab40*/  SEL R5, RZ, 0x4, P1 ;  /* 0x00000004ff057807 */ /* 0x000fc80000800000 */
[----:B------:R-:W-:-:S04]  /*3ab50*/  SEL R5, R5, RZ, !P0 ;  /* 0x000000ff05057207 */ /* 0x000fc80004000000 */
[----:B------:R-:W-:Y:S02]  /*3ab60*/  ISETP.NE.U32.AND P1, PT, R5, RZ, PT ;  /* 0x000000ff0500720c */ /* 0x000fe40003f25070 */
[----:B------:R-:W-:Y:S01]  /*3ab70*/  SHF.R.U32.HI R23, RZ, 0x7, R23 ;  /* 0x00000007ff177819 */ /* 0x000fe20000011617 */
[----:B----4-:R-:W-:Y:S01]  /*3ab80*/  IMAD R10, R10, UR12, RZ ;  /* 0x0000000c0a0a7c24 */ /* 0x010fe2000f8e02ff */
[----:B-1----:R-:W-:Y:S02]  /*3ab90*/  SHF.R.U32.HI R29, RZ, 0x7, R29 ;  /* 0x00000007ff1d7819 */ /* 0x002fe4000001161d */
[----:B------:R-:W-:-:S07]  /*3aba0*/  SGXT.U32 R23, R23, 0x2 ;  /* 0x000000021717781a */ /* 0x000fce0000000000 */
[----:B------:R1:W-:Y:S01]  /*3abb0*/  LDGSTS.E [R4+-0x7a000], desc[UR16][R8.64], P1 ;  /* 0x8600000008047fae */ /* 0x0003e200089a1010 */
[----:B------:R-:W-:Y:S02]  /*3abc0*/  SEL R5, RZ, 0x4, P2 ;  /* 0x00000004ff057807 */ /* 0x000fe40001000000 */
[----:B------:R-:W-:Y:S01]  /*3abd0*/  SGXT.U32 R29, R29, 0x2 ;  /* 0x000000021d1d781a */ /* 0x000fe20000000000 */
[----:B------:R-:W4:Y:S03]  /*3abe0*/  LDCU UR12, c[0x0][0x3a8] ;  /* 0x00007500ff0c77ac */ /* 0x000f260008000800 */
[----:B------:R-:W-:Y:S01]  /*3abf0*/  LOP3.LUT R11, R29, 0x3c, RZ, 0xfc, !PT ;  /* 0x0000003c1d0b7812 */ /* 0x000fe200078efcff */
[----:B-1----:R-:W-:Y:S01]  /*3ac00*/  IMAD.WIDE R8, R10, 0x4, R6 ;  /* 0x000000040a087825 */ /* 0x002fe200078e0206 */
[----:B------:R-:W-:-:S04]  /*3ac10*/  LOP3.LUT R10, R23, 0x38, RZ, 0xfc, !PT ;  /* 0x00000038170a7812 */ /* 0x000fc800078efcff */
[----:B------:R-:W-:Y:S02]  /*3ac20*/  ISETP.GE.AND P1, PT, R10, UR7, PT ;  /* 0x000000070a007c0c */ /* 0x000fe4000bf26270 */
[----:B------:R-:W-:Y:S02]  /*3ac30*/  LOP3.LUT R10, R29, 0x40, RZ, 0xfc, !PT ;  /* 0x000000401d0a7812 */ /* 0x000fe400078efcff */
[----:B------:R-:W1:Y:S01]  /*3ac40*/  S2R R29, SR_TID.X ;  /* 0x00000000001d7919 */ /* 0x000e620000002100 */
[----:B------:R-:W-:Y:S01]  /*3ac50*/  SEL R5, R5, RZ, !P0 ;  /* 0x000000ff05057207 */ /* 0x000fe20004000000 */
[----:B------:R-:W4:Y:S03]  /*3ac60*/  S2R R23, SR_TID.X ;  /* 0x0000000000177919 */ /* 0x000f260000002100 */
[----:B------:R-:W-:Y:S02]  /*3ac70*/  ISETP.NE.U32.AND P2, PT, R5, RZ, PT ;  /* 0x000000ff0500720c */ /* 0x000fe40003f45070 */
[----:B------:R-:W-:-:S02]  /*3ac80*/  SEL R5, RZ, 0x4, P1 ;  /* 0x00000004ff057807 */ /* 0x000fc40000800000 */
[----:B------:R-:W-:-:S09]  /*3ac90*/  ISETP.GE.AND P1, PT, R11, UR7, PT ;  /* 0x000000070b007c0c */ /* 0x000fd2000bf26270 */
[----:B------:R1:W-:Y:S01]  /*3aca0*/  LDGSTS.E [R4+-0x79800], desc[UR16][R8.64], P2 ;  /* 0x8680000008047fae */ /* 0x0003e200091a1010 */
[----:B------:R-:W-:Y:S02]  /*3acb0*/  ISETP.GE.AND P2, PT, R10, UR7, PT ;  /* 0x000000070a007c0c */ /* 0x000fe4000bf46270 */
[----:B-1----:R-:W-:-:S04]  /*3acc0*/  SHF.R.U32.HI R22, RZ, 0x7, R29 ;  /* 0x00000007ff167819 */ /* 0x002fc8000001161d */
[----:B------:R-:W-:-:S04]  /*3acd0*/  SGXT.U32 R22, R22, 0x2 ;  /* 0x000000021616781a */ /* 0x000fc80000000000 */
[----:B------:R-:W-:Y:S02]  /*3ace0*/  LOP3.LUT R10, R22, 0x38, RZ, 0xfc, !PT ;  /* 0x00000038160a7812 */ /* 0x000fe400078efcff */
[----:B------:R-:W-:-:S03]  /*3acf0*/  SEL R8, RZ, 0x4, P1 ;  /* 0x00000004ff087807 */ /* 0x000fc60000800000 */
[----:B----4-:R-:W-:Y:S01]  /*3ad00*/  IMAD R10, R10, UR12, RZ ;  /* 0x0000000c0a0a7c24 */ /* 0x010fe2000f8e02ff */
[----:B------:R-:W1:Y:S01]  /*3ad10*/  LDCU UR12, c[0x0][0x3a8] ;  /* 0x00007500ff0c77ac */ /* 0x000e620008000800 */
[----:B------:R-:W-:Y:S02]  /*3ad20*/  SEL R5, R5, RZ, !P0 ;  /* 0x000000ff05057207 */ /* 0x000fe40004000000 */
[----:B------:R-:W-:Y:S02]  /*3ad30*/  SHF.R.U32.HI R29, RZ, 0x7, R29 ;  /* 0x00000007ff1d7819 */ /* 0x000fe4000001161d */
[----:B------:R-:W-:Y:S02]  /*3ad40*/  SEL R8, R8, RZ, !P0 ;  /* 0x000000ff08087207 */ /* 0x000fe40004000000 */
[----:B------:R-:W-:Y:S02]  /*3ad50*/  ISETP.NE.U32.AND P3, PT, R5, RZ, PT ;  /* 0x000000ff0500720c */ /* 0x000fe40003f65070 */
[----:B------:R-:W-:-:S02]  /*3ad60*/  SGXT.U32 R29, R29, 0x2 ;  /* 0x000000021d1d781a */ /* 0x000fc40000000000 */
[----:B------:R-:W-:Y:S01]  /*3ad70*/  ISETP.NE.U32.AND P1, PT, R8, RZ, PT ;  /* 0x000000ff0800720c */ /* 0x000fe20003f25070 */
[----:B------:R-:W-:Y:S01]  /*3ad80*/  IMAD.WIDE R8, R10, 0x4, R6 ;  /* 0x000000040a087825 */ /* 0x000fe200078e0206 */
[----:B------:R-:W-:Y:S02]  /*3ad90*/  LOP3.LUT R10, R29, 0x3c, RZ, 0xfc, !PT ;  /* 0x0000003c1d0a7812 */ /* 0x000fe400078efcff */
[----:B------:R-:W-:-:S04]  /*3ada0*/  SHF.R.U32.HI R29, RZ, 0x7, R23 ;  /* 0x00000007ff1d7819 */ /* 0x000fc80000011617 */
[----:B------:R-:W-:Y:S01]  /*3adb0*/  SGXT.U32 R29, R29, 0x2 ;  /* 0x000000021d1d781a */ /* 0x000fe20000000000 */
[----:B-1----:R-:W-:Y:S01]  /*3adc0*/  IMAD R10, R10, UR12, RZ ;  /* 0x0000000c0a0a7c24 */ /* 0x002fe2000f8e02ff */
[----:B------:R1:W-:Y:S01]  /*3add0*/  LDGSTS.E [R4+-0x79000], desc[UR16][R8.64], P3 ;  /* 0x8700000008047fae */ /* 0x0003e200099a1010 */
[----:B------:R-:W4:Y:S02]  /*3ade0*/  LDCU UR12, c[0x0][0x3a8] ;  /* 0x00007500ff0c77ac */ /* 0x000f240008000800 */
[----:B-1----:R-:W-:Y:S01]  /*3adf0*/  IMAD.WIDE R8, R10, 0x4, R6 ;  /* 0x000000040a087825 */ /* 0x002fe200078e0206 */
[----:B------:R-:W-:Y:S02]  /*3ae00*/  LOP3.LUT R10, R29, 0x40, RZ, 0xfc, !PT ;  /* 0x000000401d0a7812 */ /* 0x000fe400078efcff */
[----:B------:R-:W1:Y:S01]  /*3ae10*/  S2R R29, SR_TID.X ;  /* 0x00000000001d7919 */ /* 0x000e620000002100 */
[----:B------:R-:W-:Y:S01]  /*3ae20*/  SHF.R.U32.HI R23, RZ, 0x7, R23 ;  /* 0x00000007ff177819 */ /* 0x000fe20000011617 */
[----:B------:R4:W-:Y:S02]  /*3ae30*/  LDGSTS.E [R4+-0x78800], desc[UR16][R8.64], P1 ;  /* 0x8780000008047fae */ /* 0x0009e400089a1010 */
[----:B----4-:R-:W-:Y:S01]  /*3ae40*/  IMAD R10, R10, UR12, RZ ;  /* 0x0000000c0a0a7c24 */ /* 0x010fe2000f8e02ff */
[----:B------:R-:W-:-:S02]  /*3ae50*/  SGXT.U32 R23, R23, 0x2 ;  /* 0x000000021717781a */ /* 0x000fc40000000000 */
[----:B------:R-:W-:Y:S01]  /*3ae60*/  SEL R5, RZ, 0x4, P2 ;  /* 0x00000004ff057807 */ /* 0x000fe20001000000 */
[----:B------:R-:W4:Y:S01]  /*3ae70*/  LDCU UR12, c[0x0][0x3a8] ;  /* 0x00007500ff0c77ac */ /* 0x000f220008000800 */
[----:B------:R-:W-:Y:S01]  /*3ae80*/  IMAD.WIDE R8, R10, 0x4, R6 ;  /* 0x000000040a087825 */ /* 0x000fe200078e0206 */
[----:B------:R-:W-:-:S04]  /*3ae90*/  LOP3.LUT R10, R23, 0x44, RZ, 0xfc, !PT ;  /* 0x00000044170a7812 */ /* 0x000fc800078efcff */
[----:B------:R-:W-:Y:S02]  /*3aea0*/  ISETP.GE.AND P1, PT, R10, UR7, PT ;  /* 0x000000070a007c0c */ /* 0x000fe4000bf26270 */
[----:B-1----:R-:W-:-:S04]  /*3aeb0*/  SHF.R.U32.HI R29, RZ, 0x7, R29 ;  /* 0x00000007ff1d7819 */ /* 0x002fc8000001161d */
[----:B------:R-:W-:-:S04]  /*3aec0*/  SGXT.U32 R29, R29, 0x2 ;  /* 0x000000021d1d781a */ /* 0x000fc80000000000 */
[C---:B------:R-:W-:Y:S02]  /*3aed0*/  LOP3.LUT R11, R29.reuse, 0x48, RZ, 0xfc, !PT ;  /* 0x000000481d0b7812 */ /* 0x040fe400078efcff */
        /* <DEDUP_REMOVED lines=32> */
[----:B------:R2:W-:Y:S01]  /*3b0e0*/  LDGSTS.E [R4+-0x77000], desc[UR16][R8.64], P1 ;  /* 0x8900000008047fae */ /* 0x0005e200089a1010 */
[----:B----4-:R-:W-:-:S02]  /*3b0f0*/  IMAD R10, R10, UR12, RZ ;  /* 0x0000000c0a0a7c24 */ /* 0x010fc4000f8e02ff */
[----:B------:R-:W-:Y:S02]  /*3b100*/  SGXT.U32 R23, R23, 0x2 ;  /* 0x000000021717781a */ /* 0x000fe40000000000 */
[----:B------:R-:W-:Y:S01]  /*3b110*/  SEL R5, RZ, 0x4, P2 ;  /* 0x00000004ff057807 */ /* 0x000fe20001000000 */
[----:B------:R-:W4:Y:S01]  /*3b120*/  LDCU UR12, c[0x0][0x3a8] ;  /* 0x00007500ff0c77ac */ /* 0x000f220008000800 */
[----:B--2---:R-:W-:Y:S01]  /*3b130*/  IMAD.WIDE R8, R10, 0x4, R6 ;  /* 0x000000040a087825 */ /* 0x004fe200078e0206 */
        /* <DEDUP_REMOVED lines=8> */
[----:B------:R-:W2:Y:S03]  /*3b1c0*/  S2R R23, SR_TID.X ;  /* 0x0000000000177919 */ /* 0x000ea60000002100 */
        /* <DEDUP_REMOVED lines=19> */
[----:B--2---:R-:W-:-:S04]  /*3b300*/  SHF.R.U32.HI R29, RZ, 0x7, R23 ;  /* 0x00000007ff1d7819 */ /* 0x004fc80000011617 */
[----:B------:R-:W-:Y:S01]  /*3b310*/  SGXT.U32 R29, R29, 0x2 ;  /* 0x000000021d1d781a */ /* 0x000fe20000000000 */
[----:B-1----:R-:W-:Y:S01]  /*3b320*/  IMAD R10, R10, UR12, RZ ;  /* 0x0000000c0a0a7c24 */ /* 0x002fe2000f8e02ff */
[----:B------:R1:W-:Y:S01]  /*3b330*/  LDGSTS.E [R4+-0x76000], desc[UR16][R8.64], P3 ;  /* 0x8a00000008047fae */ /* 0x0003e200099a1010 */
[----:B------:R-:W2:Y:S02]  /*3b340*/  LDCU UR12, c[0x0][0x3a8] ;  /* 0x00007500ff0c77ac */ /* 0x000ea40008000800 */
[----:B-1----:R-:W-:Y:S01]  /*3b350*/  IMAD.WIDE R8, R10, 0x4, R6 ;  /* 0x000000040a087825 */ /* 0x002fe200078e0206 */
[----:B------:R-:W-:Y:S02]  /*3b360*/  LOP3.LUT R10, R29, 0x58, RZ, 0xfc, !PT ;  /* 0x000000581d0a7812 */ /* 0x000fe400078efcff */
[----:B------:R-:W1:Y:S01]  /*3b370*/  S2R R29, SR_TID.X ;  /* 0x00000000001d7919 */ /* 0x000e620000002100 */
[----:B------:R-:W-:Y:S01]  /*3b380*/  SHF.R.U32.HI R23, RZ, 0x7, R23 ;  /* 0x00000007ff177819 */ /* 0x000fe20000011617 */
[----:B------:R4:W-:Y:S01]  /*3b390*/  LDGSTS.E [R4+-0x75800], desc[UR16][R8.64], P1 ;  /* 0x8a80000008047fae */ /* 0x0009e200089a1010 */
[----:B--2---:R-:W-:-:S02]  /*3b3a0*/  IMAD R10, R10, UR12, RZ ;  /* 0x0000000c0a0a7c24 */ /* 0x004fc4000f8e02ff */
[----:B------:R-:W-:Y:S02]  /*3b3b0*/  SGXT.U32 R23, R23, 0x2 ;  /* 0x000000021717781a */ /* 0x000fe40000000000 */
[----:B------:R-:W-:Y:S01]  /*3b3c0*/  SEL R5, RZ, 0x4, P2 ;  /* 0x00000004ff057807 */ /* 0x000fe20001000000 */
[----:B------:R-:W2:Y:S01]  /*3b3d0*/  LDCU UR12, c[0x0][0x3a8] ;  /* 0x00007500ff0c77ac */ /* 0x000ea20008000800 */
[----:B----4-:R-:W-:Y:S01]  /*3b3e0*/  IMAD.WIDE R8, R10, 0x4, R6 ;  /* 0x000000040a087825 */ /* 0x010fe200078e0206 */
        /* <DEDUP_REMOVED lines=18> */
[----:B--2---:R-:W-:Y:S01]  /*3b510*/  IMAD R10, R10, UR12, RZ ;  /* 0x0000000c0a0a7c24 */ /* 0x004fe2000f8e02ff */
        /* <DEDUP_REMOVED lines=9> */
[----:B----4-:R-:W-:-:S04]  /*3b5b0*/  SHF.R.U32.HI R29, RZ, 0x7, R23 ;  /* 0x00000007ff1d7819 */ /* 0x010fc80000011617 */
        /* <DEDUP_REMOVED lines=21> */
[----:B------:R-:W-:-:S04]  /*3b710*/  SEL R5, R5, RZ, !P0 ;  /* 0x000000ff05057207 */ /* 0x000fc80004000000 */
[----:B------:R-:W-:-:S13]  /*3b720*/  ISETP.NE.U32.AND P2, PT, R5, RZ, PT ;  /* 0x000000ff0500720c */ /* 0x000fda0003f45070 */
[----:B------:R4:W-:Y:S01]  /*3b730*/  LDGSTS.E [R4+-0x73800], desc[UR16][R8.64], P2 ;  /* 0x8c80000008047fae */ /* 0x0009e200091a1010 */
[----:B------:R-:W-:Y:S02]  /*3b740*/  ISETP.GE.AND P2, PT, R10, UR7, PT ;  /* 0x000000070a007c0c */ /* 0x000fe4000bf46270 */
[----:B-1----:R-:W-:-:S04]  /*3b750*/  SHF.R.U32.HI R29, RZ, 0x7, R29 ;  /* 0x00000007ff1d7819 */ /* 0x002fc8000001161d */
[----:B------:R-:W-:-:S04]  /*3b760*/  SGXT.U32 R29, R29, 0x2 ;  /* 0x000000021d1d781a */ /* 0x000fc80000000000 */
[----:B------:R-:W-:Y:S02]  /*3b770*/  LOP3.LUT R10, R29, 0x68, RZ, 0xfc, !PT ;  /* 0x000000681d0a7812 */ /* 0x000fe400078efcff */
[----:B------:R-:W1:Y:S01]  /*3b780*/  S2R R29, SR_TID.X ;  /* 0x00000000001d7919 */ /* 0x000e620000002100 */
[----:B------:R-:W-:Y:S02]  /*3b790*/  SEL R5, RZ, 0x4, P1 ;  /* 0x00000004ff057807 */ /* 0x000fe40000800000 */
[----:B------:R-:W-:Y:S01]  /*3b7a0*/  ISETP.GE.AND P1, PT, R11, UR7, PT ;  /* 0x000000070b007c0c */ /* 0x000fe2000bf26270 */
[----:B--2---:R-:W-:Y:S01]  /*3b7b0*/  IMAD R10, R10, UR12, RZ ;  /* 0x0000000c0a0a7c24 */ /* 0x004fe2000f8e02ff */
[----:B------:R-:W2:Y:S01]  /*3b7c0*/  LDCU UR12, c[0x0][0x3a8] ;  /* 0x00007500ff0c77ac */ /* 0x000ea20008000800 */
[----:B------:R-:W-:Y:S02]  /*3b7d0*/  SEL R5, R5, RZ, !P0 ;  /* 0x000000ff05057207 */ /* 0x000fe40004000000 */
[----:B----4-:R-:W-:-:S02]  /*3b7e0*/  SEL R8, RZ, 0x4, P1 ;  /* 0x00000004ff087807 */ /* 0x010fc40000800000 */
[----:B------:R-:W-:Y:S02]  /*3b7f0*/  ISETP.NE.U32.AND P3, PT, R5, RZ, PT ;  /* 0x000000ff0500720c */ /* 0x000fe40003f65070 */
[----:B------:R-:W-:Y:S02]  /*3b800*/  SEL R8, R8, RZ, !P0 ;  /* 0x000000ff08087207 */ /* 0x000fe40004000000 */
[----:B------:R-:W-:Y:S02]  /*3b810*/  SEL R5, RZ, 0x4, P2 ;  /* 0x00000004ff057807 */ /* 0x000fe40001000000 */
[----:B------:R-:W-:Y:S01]  /*3b820*/  ISETP.NE.U32.AND P1, PT, R8, RZ, PT ;  /* 0x000000ff0800720c */ /* 0x000fe20003f25070 */
[----:B------:R-:W-:Y:S01]  /*3b830*/  IMAD.WIDE R8, R10, 0x4, R6 ;  /* 0x000000040a087825 */ /* 0x000fe200078e0206 */
[----:B------:R-:W-:-:S05]  /*3b840*/  SEL R5, R5, RZ, !P0 ;  /* 0x000000ff05057207 */ /* 0x000fca0004000000 */
[----:B------:R4:W-:Y:S01]  /*3b850*/  LDGSTS.E [R4+-0x73000], desc[UR16][R8.64], P3 ;  /* 0x8d00000008047fae */ /* 0x0009e200099a1010 */
[----:B-1----:R-:W-:-:S04]  /*3b860*/  SHF.R.U32.HI R23, RZ, 0x7, R29 ;  /* 0x00000007ff177819 */ /* 0x002fc8000001161d */
[----:B------:R-:W-:-:S04]  /*3b870*/  SGXT.U32 R23, R23, 0x2 ;  /* 0x000000021717781a */ /* 0x000fc80000000000 */
[C---:B------:R-:W-:Y:S02]  /*3b880*/  LOP3.LUT R11, R23.reuse, 0x6c, RZ, 0xfc, !PT ;  /* 0x0000006c170b7812 */ /* 0x040fe400078efcff */
[----:B------:R-:W-:Y:S02]  /*3b890*/  LOP3.LUT R10, R23, 0x70, RZ, 0xfc, !PT ;  /* 0x00000070170a7812 */ /* 0x000fe400078efcff */
[----:B------:R-:W-:Y:S01]  /*3b8a0*/  SHF.R.U32.HI R29, RZ, 0x7, R29 ;  /* 0x00000007ff1d7819 */ /* 0x000fe2000001161d */
[----:B------:R-:W-:Y:S02]  /*3b8b0*/  IMAD R11, R11, UR13, RZ ;  /* 0x0000000d0b0b7c24 */ /* 0x000fe4000f8e02ff */
[----:B--2---:R-:W-:Y:S01]  /*3b8c0*/  IMAD R10, R10, UR12, RZ ;  /* 0x0000000c0a0a7c24 */ /* 0x004fe2000f8e02ff */
[----:B------:R-:W-:Y:S02]  /*3b8d0*/  ISETP.NE.U32.AND P2, PT, R5, RZ, PT ;  /* 0x000000ff0500720c */ /* 0x000fe40003f45070 */
[----:B------:R-:W-:Y:S01]  /*3b8e0*/  SGXT.U32 R29, R29, 0x2 ;  /* 0x000000021d1d781a */ /* 0x000fe20000000000 */
[--C-:B----4-:R-:W-:Y:S01]  /*3b8f0*/  IMAD.WIDE R8, R11, 0x4, R6.reuse ;  /* 0x000000040b087825 */ /* 0x110fe200078e0206 */
[----:B------:R-:W-:Y:S01]  /*3b900*/  SGXT.U32 R28, R28, 0x2 ;  /* 0x000000021c1c781a */ /* 0x000fe20000000000 */
[----:B------:R-:W1:Y:S01]  /*3b910*/  LDCU UR13, c[0x0][0x3a8] ;  /* 0x00007500ff0d77ac */ /* 0x000e620008000800 */
[----:B------:R-:W2:Y:S02]  /*3b920*/  LDCU UR12, c[0x0][0x3a8] ;  /* 0x00007500ff0c77ac */ /* 0x000ea40008000800 */
[----:B------:R4:W-:Y:S02]  /*3b930*/  LDGSTS.E [R4+-0x72800], desc[UR16][R8.64], P1 ;  /* 0x8d80000008047fae */ /* 0x0009e400089a1010 */
[----:B----4-:R-:W-:Y:S01]  /*3b940*/  IMAD.WIDE R8, R10, 0x4, R6 ;  /* 0x000000040a087825 */ /* 0x010fe200078e0206 */
[----:B------:R-:W-:-:S04]  /*3b950*/  LOP3.LUT R10, R29, 0x74, RZ, 0xfc, !PT ;  /* 0x000000741d0a7812 */ /* 0x000fc800078efcff */
[----:B------:R-:W-:Y:S02]  /*3b960*/  ISETP.GE.AND P1, PT, R10, UR7, PT ;  /* 0x000000070a007c0c */ /* 0x000fe4000bf26270 */
[----:B------:R-:W-:Y:S01]  /*3b970*/  LOP3.LUT R10, R28, 0x7c, RZ, 0xfc, !PT ;  /* 0x0000007c1c0a7812 */ /* 0x000fe200078efcff */
[----:B------:R4:W-:Y:S03]  /*3b980*/  LDGSTS.E [R4+-0x72000], desc[UR16][R8.64], P2 ;  /* 0x8e00000008047fae */ /* 0x0009e600091a1010 */
[----:B------:R-:W-:Y:S02]  /*3b990*/  ISETP.GE.AND P2, PT, R10, UR7, PT ;  /* 0x000000070a007c0c */ /* 0x000fe4000bf46270 */
[----:B------:R-:W3:Y:S01]  /*3b9a0*/  LDL.LU R10, [R1+0x764] ;  /* 0x00076400010a7983 */ /* 0x000ee20000300800 */
[----:B------:R-:W-:Y:S02]  /*3b9b0*/  LOP3.LUT R11, R28, 0x78, RZ, 0xfc, !PT ;  /* 0x000000781c0b7812 */ /* 0x000fe400078efcff */
[----:B------:R-:W-:-:S02]  /*3b9c0*/  SEL R5, RZ, 0x4, P1 ;  /* 0x00000004ff057807 */ /* 0x000fc40000800000 */
[----:B------:R-:W-:Y:S02]  /*3b9d0*/  ISETP.GE.AND P1, PT, R11, UR7, PT ;  /* 0x000000070b007c0c */ /* 0x000fe4000bf26270 */
[----:B------:R-:W-:Y:S02]  /*3b9e0*/  SEL R5, R5, RZ, !P0 ;  /* 0x000000ff05057207 */ /* 0x000fe40004000000 */
[C---:B------:R-:W-:Y:S02]  /*3b9f0*/  LOP3.LUT R11, R0.reuse, 0x74, RZ, 0xfc, !PT ;  /* 0x00000074000b7812 */ /* 0x040fe400078efcff */
[----:B----4-:R-:W-:Y:S02]  /*3ba00*/  SEL R8, RZ, 0x4, P1 ;  /* 0x00000004ff087807 */ /* 0x010fe40000800000 */
[----:B------:R-:W-:Y:S02]  /*3ba10*/  ISETP.NE.U32.AND P3, PT, R5, RZ, PT ;  /* 0x000000ff0500720c */ /* 0x000fe40003f65070 */
[----:B------:R-:W-:Y:S01]  /*3ba20*/  LOP3.LUT R0, R0, 0x78, RZ, 0xfc, !PT ;  /* 0x0000007800007812 */ /* 0x000fe200078efcff */
[----:B-1----:R-:W-:Y:S01]  /*3ba30*/  IMAD R11, R11, UR13, RZ ;  /* 0x0000000d0b0b7c24 */ /* 0x002fe2000f8e02ff */
[----:B------:R-:W-:-:S04]  /*3ba40*/  SEL R8, R8, RZ, !P0 ;  /* 0x000000ff08087207 */ /* 0x000fc80004000000 */
[----:B------:R-:W-:Y:S01]  /*3ba50*/  ISETP.NE.U32.AND P1, PT, R8, RZ, PT ;  /* 0x000000ff0800720c */ /* 0x000fe20003f25070 */
[----:B------:R-:W-:-:S04]  /*3ba60*/  IMAD.WIDE R8, R11, 0x4, R6 ;  /* 0x000000040b087825 */ /* 0x000fc800078e0206 */
[----:B--2---:R-:W-:Y:S01]  /*3ba70*/  IMAD R0, R0, UR12, RZ ;  /* 0x0000000c00007c24 */ /* 0x004fe2000f8e02ff */
[----:B------:R-:W-:Y:S01]  /*3ba80*/  SEL R5, RZ, 0x4, P2 ;  /* 0x00000004ff057807 */ /* 0x000fe20001000000 */
[----:B------:R-:W2:Y:S04]  /*3ba90*/  LDL.LU R11, [R1+0x754] ;  /* 0x00075400010b7983 */ /* 0x000ea80000300800 */
[----:B------:R1:W-:Y:S04]  /*3baa0*/  LDGSTS.E [R4+-0x71800], desc[UR16][R8.64], P3 ;  /* 0x8e80000008047fae */ /* 0x0003e800099a1010 */
[----:B------:R-:W4:Y:S01]  /*3bab0*/  LDL.LU R18, [R1+0x748] ;  /* 0x0007480001127983 */ /* 0x000f220000300800 */
[----:B------:R-:W-:-:S03]  /*3bac0*/  SEL R5, R5, RZ, !P0 ;  /* 0x000000ff05057207 */ /* 0x000fc60004000000 */
[----:B------:R-:W2:Y:S04]  /*3bad0*/  LDL.LU R28, [R1+0x758] ;  /* 0x00075800011c7983 */ /* 0x000ea80000300800 */
[----:B------:R-:W2:Y:S04]  /*3bae0*/  LDL.LU R23, [R1+0x734] ;  /* 0x0007340001177983 */ /* 0x000ea80000300800 */
[----:B------:R-:W2:Y:S01]  /*3baf0*/  LDL.LU R21, [R1+0x744] ;  /* 0x0007440001157983 */ /* 0x000ea20000300800 */
[----:B-1----:R-:W-:Y:S02]  /*3bb00*/  IMAD.WIDE R8, R0, 0x4, R6 ;  /* 0x0000000400087825 */ /* 0x002fe400078e0206 */
[----:B------:R-:W1:Y:S01]  /*3bb10*/  S2R R0, SR_TID.X ;  /* 0x0000000000007919 */ /* 0x000e620000002100 */
[----:B------:R-:W-:-:S02]  /*3bb20*/  ISETP.NE.U32.AND P2, PT, R5, RZ, PT ;  /* 0x000000ff0500720c */ /* 0x000fc40003f45070 */
[----:B------:R3:W-:Y:S02]  /*3bb30*/  LDGSTS.E [R4+-0x71000], desc[UR16][R8.64], P1 ;  /* 0x8f00000008047fae */ /* 0x0007e400089a1010 */
[----:B---3--:R-:W-:-:S09]  /*3bb40*/  IMAD.WIDE R8, R12, 0x4, R6 ;  /* 0x000000040c087825 */ /* 0x008fd200078e0206 */
[----:B------:R1:W-:Y:S04]  /*3bb50*/  LDGSTS.E [R4+-0x70800], desc[UR16][R8.64], P2 ;  /* 0x8f80000008047fae */ /* 0x0003e800091a1010 */
[----:B------:R-:W-:Y:S01]  /*3bb60*/  STL [R1+0xab8], R24 ;  /* 0x000ab81801007387 */ /* 0x000fe20000100800 */
[----:B------:R-:W-:-:S03]  /*3bb70*/  ULEA UR12, UR8, UR5, 0x12 ;  /* 0x00000005080c7291 */ /* 0x000fc6000f8e90ff */
[----:B------:R-:W0:Y:S01]  /*3bb80*/  LDGDEPBAR ;  /* 0x00000000000079af */ /* 0x000e220000000000 */
[C---:B-1----:R-:W-:Y:S01]  /*3bb90*/  LOP3.LUT R4, R0.reuse, 0x7f, RZ, 0xc0, !PT ;  /* 0x0000007f00047812 */ /* 0x042fe200078ec0ff */
[----:B------:R-:W-:-:S03]  /*3bba0*/  IMAD.SHL.U32 R12, R0, 0x4, RZ ;  /* 0x00000004000c7824 */ /* 0x000fc600078e00ff */
[----:B------:R-:W-:Y:S02]  /*3bbb0*/  ISETP.GE.AND P1, PT, R4, UR7, PT ;  /* 0x0000000704007c0c */ /* 0x000fe4000bf26270 */
[----:B------:R-:W-:Y:S02]  /*3bbc0*/  LOP3.LUT R0, R0, 0x180, RZ, 0xc0, !PT ;  /* 0x0000018000007812 */ /* 0x000fe400078ec0ff */
[----:B------:R-:W-:Y:S02]  /*3bbd0*/  SEL R4, RZ, 0x4, P1 ;  /* 0x00000004ff047807 */ /* 0x000fe40000800000 */
[----:B------:R-:W-:Y:S02]  /*3bbe0*/  IADD3 R8, P1, PT, R2, R24, RZ ;  /* 0x0000001802087210 */ /* 0x000fe40007f3e0ff */
[----:B------:R-:W-:-:S04]  /*3bbf0*/  SHF.R.U32.HI R0, RZ, 0x3, R0 ;  /* 0x00000003ff007819 */ /* 0x000fc80000011600 */
[----:B------:R-:W-:Y:S01]  /*3bc00*/  LOP3.LUT R0, R0, 0x7fc, R12, 0x78, !PT ;  /* 0x000007fc00007812 */ /* 0x000fe200078e780c */
[----:B------:R1:W-:Y:S01]  /*3bc10*/  STL [R1+0xabc], R10 ;  /* 0x000abc0a01007387 */ /* 0x0003e20000100800 */
[----:B------:R-:W-:-:S03]  /*3bc20*/  IMAD.X R9, R10, 0x1, R3, P1 ;  /* 0x000000010a097824 */ /* 0x000fc600008e0603 */
[----:B------:R-:W3:Y:S04]  /*3bc30*/  LDL R13, [R1+0x718] ;  /* 0x00071800010d7983 */ /* 0x000ee80000100800 */
[----:B-1----:R-:W3:Y:S04]  /*3bc40*/  LDL.LU R10, [R1+0x728] ;  /* 0x00072800010a7983 */ /* 0x002ee80000300800 */
[----:B------:R-:W3:Y:S04]  /*3bc50*/  LDL.LU R24, [R1+0x6f4] ;  /* 0x0006f40001187983 */ /* 0x000ee80000300800 */
[----:B------:R-:W3:Y:S04]  /*3bc60*/  LDL.LU R12, [R1+0x730] ;  /* 0x00073000010c7983 */ /* 0x000ee80000300800 */
[----:B------:R-:W3:Y:S01]  /*3bc70*/  LDL.LU R14, [R1+0x738] ;  /* 0x00073800010e7983 */ /* 0x000ee20000300800 */
[----:B------:R-:W-:-:S03]  /*3bc80*/  SEL R4, R4, RZ, !P0 ;  /* 0x000000ff04047207 */ /* 0x000fc60004000000 */
[----:B------:R-:W3:Y:S04]  /*3bc90*/  LDL.LU R15, [R1+0x704] ;  /* 0x00070400010f7983 */ /* 0x000ee80000300800 */
[----:B------:R-:W3:Y:S04]  /*3bca0*/  LDL.LU R16, [R1+0x740] ;  /* 0x0007400001107983 */ /* 0x000ee80000300800 */
[----:B------:R-:W3:Y:S01]  /*3bcb0*/  LDL.LU R17, [R1+0x70c] ;  /* 0x00070c0001117983 */ /* 0x000ee20000300800 */
[----:B------:R-:W-:Y:S01]  /*3bcc0*/  ISETP.NE.U32.AND P0, PT, R4, RZ, PT ;  /* 0x000000ff0400720c */ /* 0x000fe20003f05070 */
[----:B------:R-:W-:-:S02]  /*3bcd0*/  VIADD R4, R0, UR12 ;  /* 0x0000000c00047c36 */ /* 0x000fc40008000000 */
        /* <DEDUP_REMOVED lines=9> */
[----:B------:R2:W-:Y:S02]  /*3bd70*/  LDGSTS.E [R4], desc[UR16][R8.64], P0 ;  /* 0x0000000008047fae */ /* 0x0005e400081a1010 */
[----:B--2---:R-:W-:-:S05]  /*3bd80*/  IADD3 R8, P1, PT, R2, R28, RZ ;  /* 0x0000001c02087210 */ /* 0x004fca0007f3e0ff */
[----:B------:R-:W-:-:S05]  /*3bd90*/  IMAD.X R9, R11, 0x1, R3, P1 ;  /* 0x000000010b097824 */ /* 0x000fca00008e0603 */
[----:B------:R4:W-:Y:S04]  /*3bda0*/  LDGSTS.E [R4+0x1000], desc[UR16][R8.64], P0 ;  /* 0x0100000008047fae */ /* 0x0009e800081a1010 */
[----:B------:R1:W-:Y:S04]  /*3bdb0*/  STL [R1+0xac0], R28 ;  /* 0x000ac01c01007387 */ /* 0x0003e80000100800 */
[----:B-1----:R-:W2:Y:S01]  /*3bdc0*/  LDL R28, [R1+0x6d8] ;  /* 0x0006d800011c7983 */ /* 0x002ea20000100800 */
[----:B----4-:R-:W-:-:S05]  /*3bdd0*/  IADD3 R8, P1, PT, R2, R18, RZ ;  /* 0x0000001202087210 */ /* 0x010fca0007f3e0ff */
[----:B------:R-:W-:Y:S01]  /*3bde0*/  IMAD.X R9, R21, 0x1, R3, P1 ;  /* 0x0000000115097824 */ /* 0x000fe200008e0603 */
[----:B------:R1:W-:Y:S04]  /*3bdf0*/  STL [R1+0xac4], R11 ;  /* 0x000ac40b01007387 */ /* 0x0003e80000100800 */
[----:B------:R3:W-:Y:S04]  /*3be00*/  LDGSTS.E [R4+0x2000], desc[UR16][R8.64], P0 ;  /* 0x0200000008047fae */ /* 0x0007e800081a1010 */
[----:B-1----:R-:W4:Y:S04]  /*3be10*/  LDL.LU R11, [R1+0x720] ;  /* 0x00072000010b7983 */ /* 0x002f280000300800 */
[----:B------:R1:W-:Y:S04]  /*3be20*/  STL [R1+0xac8], R18 ;  /* 0x000ac81201007387 */ /* 0x0003e80000100800 */
[----:B-1----:R-:W2:Y:S04]  /*3be30*/  LDL.LU R18, [R1+0x6e4] ;  /* 0x0006e40001127983 */ /* 0x002ea80000300800 */
[----:B------:R1:W-:Y:S04]  /*3be40*/  STL [R1+0xacc], R21 ;  /* 0x000acc1501007387 */ /* 0x0003e80000100800 */
[----:B-1----:R-:W2:Y:S01]  /*3be50*/  LDL R21, [R1+0x6e8] ;  /* 0x0006e80001157983 */ /* 0x002ea20000100800 */
[----:B---3--:R-:W-:-:S03]  /*3be60*/  IADD3 R8, P1, PT, R2, R14, RZ ;  /* 0x0000000e02087210 */ /* 0x008fc60007f3e0ff */
[----:B------:R1:W-:Y:S02]  /*3be70*/  STL [R1+0xad0], R14 ;  /* 0x000ad00e01007387 */ /* 0x0003e40000100800 */
[----:B------:R-:W-:-:S05]  /*3be80*/  IMAD.X R9, R23, 0x1, R3, P1 ;  /* 0x0000000117097824 */ /* 0x000fca00008e0603 */
[----:B------:R3:W-:Y:S04]  /*3be90*/  LDGSTS.E [R4+0x3000], desc[UR16][R8.64], P0 ;  /* 0x0300000008047fae */ /* 0x0007e800081a1010 */
[----:B-1----:R-:W2:Y:S04]  /*3bea0*/  LDL R14, [R1+0x6f8] ;  /* 0x0006f800010e7983 */ /* 0x002ea80000100800 */
[----:B------:R1:W-:Y:S04]  /*3beb0*/  STL [R1+0xad4], R23 ;  /* 0x000ad41701007387 */ /* 0x0003e80000100800 */
[----:B-1----:R-:W2:Y:S01]  /*3bec0*/  LDL.LU R23, [R1+0x6d4] ;  /* 0x0006d40001177983 */ /* 0x002ea20000300800 */
[----:B---3--:R-:W-:-:S03]  /*3bed0*/  IADD3 R8, P1, PT, R2, R10, RZ ;  /* 0x0000000a02087210 */ /* 0x008fc60007f3e0ff */
[----:B------:R1:W-:Y:S04]  /*3bee0*/  STL [R1+0xad8], R10 ;  /* 0x000ad80a01007387 */ /* 0x0003e80000100800 */
[----:B-1----:R-:W3:Y:S01]  /*3bef0*/  LDL.LU R10, [R1+0x708] ;  /* 0x00070800010a7983 */ /* 0x002ee20000300800 */
[----:B------:R-:W-:-:S05]  /*3bf00*/  IMAD.X R9, R27, 0x1, R3, P1 ;  /* 0x000000011b097824 */ /* 0x000fca00008e0603 */
[----:B------:R1:W-:Y:S02]  /*3bf10*/  LDGSTS.E [R4+0x4000], desc[UR16][R8.64], P0 ;  /* 0x0400000008047fae */ /* 0x0003e400081a1010 */
[----:B-1----:R-:W-:-:S05]  /*3bf20*/  IADD3 R8, P1, PT, R2, R13, RZ ;  /* 0x0000000d02087210 */ /* 0x002fca0007f3e0ff */
[----:B------:R-:W-:Y:S01]  /*3bf30*/  IMAD.X R9, R19, 0x1, R3, P1 ;  /* 0x0000000113097824 */ /* 0x000fe200008e0603 */
[----:B------:R-:W-:Y:S04]  /*3bf40*/  STL [R1+0xadc], R27 ;  /* 0x000adc1b01007387 */ /* 0x000fe80000100800 */
[----:B------:R-:W4:Y:S04]  /*3bf50*/  LDL R13, [R1+0x6c8] ;  /* 0x0006c800010d7983 */ /* 0x000f280000100800 */
[----:B------:R3:W-:Y:S04]  /*3bf60*/  LDGSTS.E [R4+0x5000], desc[UR16][R8.64], P0 ;  /* 0x0500000008047fae */ /* 0x0007e800081a1010 */
[----:B------:R-:W-:Y:S01]  /*3bf70*/  STL [R1+0xae0], R19 ;  /* 0x000ae01301007387 */ /* 0x000fe20000100800 */
[----:B---3--:R-:W-:-:S03]  /*3bf80*/  IADD3 R8, P1, PT, R2, R10, RZ ;  /* 0x0000000a02087210 */ /* 0x008fc60007f3e0ff */
[----:B------:R-:W-:Y:S04]  /*3bf90*/  STL [R1+0xae8], R10 ;  /* 0x000ae80a01007387 */ /* 0x000fe80000100800 */
[----:B------:R1:W-:Y:S01]  /*3bfa0*/  STL [R1+0xae4], R15 ;  /* 0x000ae40f01007387 */ /* 0x0003e20000100800 */
[----:B------:R-:W-:-:S05]  /*3bfb0*/  IMAD.X R9, R15, 0x1, R3, P1 ;  /* 0x000000010f097824 */ /* 0x000fca00008e0603 */
[----:B------:R2:W-:Y:S04]  /*3bfc0*/  LDGSTS.E [R4+0x6000], desc[UR16][R8.64], P0 ;  /* 0x0600000008047fae */ /* 0x0005e800081a1010 */
[----:B-1----:R-:W3:Y:S04]  /*3bfd0*/  LDL.LU R15, [R1+0x6c4] ;  /* 0x0006c400010f7983 */ /* 0x002ee80000300800 */
[----:B------:R-:W3:Y:S01]  /*3bfe0*/  LDL R10, [R1+0x6b8] ;  /* 0x0006b800010a7983 */ /* 0x000ee20000100800 */
[----:B--2---:R-:W-:-:S05]  /*3bff0*/  IADD3 R8, P1, PT, R2, R14, RZ ;  /* 0x0000000e02087210 */ /* 0x004fca0007f3e0ff */
[----:B------:R-:W-:-:S05]  /*3c000*/  IMAD.X R9, R24, 0x1, R3, P1 ;  /* 0x0000000118097824 */ /* 0x000fca00008e0603 */
[----:B------:R1:W-:Y:S04]  /*3c010*/  LDGSTS.E [R4+0x7000], desc[UR16][R8.64], P0 ;  /* 0x0700000008047fae */ /* 0x0003e800081a1010 */
[----:B------:R-:W-:Y:S04]  /*3c020*/  STL [R1+0xaec], R24 ;  /* 0x000aec1801007387 */ /* 0x000fe80000100800 */
[----:B------:R2:W-:Y:S01]  /*3c030*/  STL [R1+0xaf0], R18 ;  /* 0x000af01201007387 */ /* 0x0005e20000100800 */
[----:B-1----:R-:W-:-:S05]  /*3c040*/  IADD3 R8, P1, PT, R2, R21, RZ ;  /* 0x0000001502087210 */ /* 0x002fca0007f3e0ff */
[----:B------:R-:W-:Y:S02]  /*3c050*/  IMAD.X R9, R18, 0x1, R3, P1 ;  /* 0x0000000112097824 */ /* 0x000fe400008e0603 */
[----:B--2---:R-:W2:Y:S04]  /*3c060*/  LDL.LU R18, [R1+0x6b4] ;  /* 0x0006b40001127983 */ /* 0x004ea80000300800 */
[----:B------:R-:W2:Y:S04]  /*3c070*/  LDL R27, [R1+0x6a8] ;  /* 0x0006a800011b7983 */ /* 0x000ea80000100800 */
[----:B------:R-:W2:Y:S04]  /*3c080*/  LDL R21, [R1+0x6a4] ;  /* 0x0006a40001157983 */ /* 0x000ea80000100800 */
[----:B------:R1:W-:Y:S04]  /*3c090*/  STL [R1+0xaf4], R23 ;  /* 0x000af41701007387 */ /* 0x0003e80000100800 */
[----:B------:R-:W2:Y:S04]  /*3c0a0*/  LDL R24, [R1+0x698] ;  /* 0x0006980001187983 */ /* 0x000ea80000100800 */
[----:B------:R-:W2:Y:S04]  /*3c0b0*/  LDL R19, [R1+0x694] ;  /* 0x0006940001137983 */ /* 0x000ea80000100800 */
[----:B------:R1:W-:Y:S02]  /*3c0c0*/  LDGSTS.E [R4+0x8000], desc[UR16][R8.64], P0 ;  /* 0x0800000008047fae */ /* 0x0003e400081a1010 */
[----:B-1----:R-:W-:-:S05]  /*3c0d0*/  IADD3 R8, P1, PT, R2, R28, RZ ;  /* 0x0000001c02087210 */ /* 0x002fca0007f3e0ff */
[----:B------:R-:W-:-:S05]  /*3c0e0*/  IMAD.X R9, R23, 0x1, R3, P1 ;  /* 0x0000000117097824 */ /* 0x000fca00008e0603 */
[----:B------:R4:W-:Y:S02]  /*3c0f0*/  LDGSTS.E [R4+0x9000], desc[UR16][R8.64], P0 ;  /* 0x0900000008047fae */ /* 0x0009e400081a1010 */
[----:B----4-:R-:W-:Y:S02]  /*3c100*/  IADD3 R8, P1, PT, R2, R13, RZ ;  /* 0x0000000d02087210 */ /* 0x010fe40007f3e0ff */
[----:B---3--:R1:W-:Y:S04]  /*3c110*/  STL [R1+0xaf8], R15 ;  /* 0x000af80f01007387 */ /* 0x0083e80000100800 */
[----:B------:R-:W3:Y:S04]  /*3c120*/  LDL R14, [R1+0x688] ;  /* 0x00068800010e7983 */ /* 0x000ee80000100800 */
[----:B------:R-:W4:Y:S01]  /*3c130*/  LDL R13, [R1+0x684] ;  /* 0x00068400010d7983 */ /* 0x000f220000100800 */
[----:B------:R-:W-:-:S03]  /*3c140*/  IMAD.X R9, R15, 0x1, R3, P1 ;  /* 0x000000010f097824 */ /* 0x000fc600008e0603 */
[----:B------:R-:W4:Y:S04]  /*3c150*/  LDL R23, [R1+0x678] ;  /* 0x0006780001177983 */ /* 0x000f280000100800 */
[----:B------:R1:W-:Y:S02]  /*3c160*/  LDGSTS.E [R4+0xa000], desc[UR16][R8.64], P0 ;  /* 0x0a00000008047fae */ /* 0x0003e400081a1010 */
[----:B-1----:R-:W-:Y:S02]  /*3c170*/  IADD3 R8, P1, PT, R2, R10, RZ ;  /* 0x0000000a02087210 */ /* 0x002fe40007f3e0ff */
[----:B------:R-:W4:Y:S03]  /*3c180*/  LDL R10, [R1+0x674] ;  /* 0x00067400010a7983 */ /* 0x000f260000100800 */
[----:B--2---:R-:W-:-:S05]  /*3c190*/  IMAD.X R9, R18, 0x1, R3, P1 ;  /* 0x0000000112097824 */ /* 0x004fca00008e0603 */
[----:B------:R1:W-:Y:S04]  /*3c1a0*/  LDGSTS.E [R4+0xb000], desc[UR16][R8.64], P0 ;  /* 0x0b00000008047fae */ /* 0x0003e800081a1010 */
[----:B------:R2:W-:Y:S04]  /*3c1b0*/  STL [R1+0xafc], R18 ;  /* 0x000afc1201007387 */ /* 0x0005e80000100800 */
[----:B------:R-:W4:Y:S04]  /*3c1c0*/  LDL R15, [R1+0x654] ;  /* 0x00065400010f7983 */ /* 0x000f280000100800 */
[----:B------:R-:W4:Y:S04]  /*3c1d0*/  LDL R28, [R1+0x3c4] ;  /* 0x0003c400011c7983 */ /* 0x000f280000100800 */
[----:B--2---:R-:W2:Y:S01]  /*3c1e0*/  LDL R18, [R1+0x664] ;  /* 0x0006640001127983 */ /* 0x004ea20000100800 */
[----:B-1----:R-:W-:-:S03]  /*3c1f0*/  IADD3 R8, P1, PT, R2, R27, RZ ;  /* 0x0000001b02087210 */ /* 0x002fc60007f3e0ff */
[----:B------:R-:W2:Y:S02]  /*3c200*/  LDL R27, [R1+0x3b8] ;  /* 0x0003b800011b7983 */ /* 0x000ea40000100800 */
[----:B------:R-:W-:Y:S02]  /*3c210*/  IMAD.X R9, R21, 0x1, R3, P1 ;  /* 0x0000000115097824 */ /* 0x000fe400008e0603 */
[----:B------:R-:W2:Y:S04]  /*3c220*/  LDL R21, [R1+0x668] ;  /* 0x0006680001157983 */ /* 0x000ea80000100800 */
[----:B------:R1:W-:Y:S02]  /*3c230*/  LDGSTS.E [R4+0xc000], desc[UR16][R8.64], P0 ;  /* 0x0c00000008047fae */ /* 0x0003e400081a1010 */
[----:B-1----:R-:W-:-:S02]  /*3c240*/  IADD3 R8, P1, PT, R2, R24, RZ ;  /* 0x0000001802087210 */ /* 0x002fc40007f3e0ff */
[----:B------:R-:W2:Y:S03]  /*3c250*/  LDL R24, [R1+0x424] ;  /* 0x0004240001187983 */ /* 0x000ea60000100800 */
[----:B------:R-:W-:Y:S02]  /*3c260*/  IMAD.X R9, R19, 0x1, R3, P1 ;  /* 0x0000000113097824 */ /* 0x000fe400008e0603 */
[----:B------:R-:W2:Y:S04]  /*3c270*/  LDL R19, [R1+0x658] ;  /* 0x0006580001137983 */ /* 0x000ea80000100800 */
[----:B------:R3:W-:Y:S02]  /*3c280*/  LDGSTS.E [R4+0xd000], desc[UR16][R8.64], P0 ;  /* 0x0d00000008047fae */ /* 0x0007e400081a1010 */
[----:B---3--:R-:W-:-:S02]  /*3c290*/  IADD3 R8, P1, PT, R2, R14, RZ ;  /* 0x0000000e02087210 */ /* 0x008fc40007f3e0ff */
[----:B------:R-:W3:Y:S03]  /*3c2a0*/  LDL R14, [R1+0x648] ;  /* 0x00064800010e7983 */ /* 0x000ee60000100800 */
[----:B----4-:R-:W-:Y:S02]  /*3c2b0*/  IMAD.X R9, R13, 0x1, R3, P1 ;  /* 0x000000010d097824 */ /* 0x010fe400008e0603 */
[----:B------:R-:W4:Y:S04]  /*3c2c0*/  LDL R13, [R1+0x644] ;  /* 0x00064400010d7983 */ /* 0x000f280000100800 */
[----:B------:R1:W-:Y:S02]  /*3c2d0*/  LDGSTS.E [R4+0xe000], desc[UR16][R8.64], P0 ;  /* 0x0e00000008047fae */ /* 0x0003e400081a1010 */
[----:B-1----:R-:W-:-:S02]  /*3c2e0*/  IADD3 R8, P1, PT, R2, R23, RZ ;  /* 0x0000001702087210 */ /* 0x002fc40007f3e0ff */
[----:B------:R-:W4:Y:S03]  /*3c2f0*/  LDL R23, [R1+0x638] ;  /* 0x0006380001177983 */ /* 0x000f260000100800 */
[----:B------:R-:W-:Y:S02]  /*3c300*/  IMAD.X R9, R10, 0x1, R3, P1 ;  /* 0x000000010a097824 */ /* 0x000fe400008e0603 */
[----:B------:R-:W4:Y:S04]  /*3c310*/  LDL R10, [R1+0x634] ;  /* 0x00063400010a7983 */ /* 0x000f280000100800 */
[----:B------:R2:W-:Y:S02]  /*3c320*/  LDGSTS.E [R4+0xf000], desc[UR16][R8.64], P0 ;  /* 0x0f00000008047fae */ /* 0x0005e400081a1010 */
[----:B--2---:R-:W-:-:S02]  /*3c330*/  IADD3 R8, P1, PT, R2, R21, RZ ;  /* 0x0000001502087210 */ /* 0x004fc40007f3e0ff */
[----:B------:R-:W2:Y:S03]  /*3c340*/  LDL R21, [R1+0x628] ;  /* 0x0006280001157983 */ /* 0x000ea60000100800 */
        /* <DEDUP_REMOVED lines=145> */
[----:B---3--:R-:W-:Y:S02]  /*3cc60*/  IMAD.X R9, R14, 0x1, R3, P1 ;  /* 0x000000010e097824 */ /* 0x008fe400008e0603 */
[----:B------:R-:W3:Y:S04]  /*3cc70*/  LDL R14, [R1+0x454] ;  /* 0x00045400010e7983 */ /* 0x000ee80000100800 */
[----:B------:R1:W-:Y:S02]  /*3cc80*/  LDGSTS.E [R4+0x2d000], desc[UR16][R8.64], P0 ;  /* 0x2d00000008047fae */ /* 0x0003e400081a1010 */
[----:B-1----:R-:W-:-:S02]  /*3cc90*/  IADD3 R8, P1, PT, R2, R19, RZ ;  /* 0x0000001302087210 */ /* 0x002fc40007f3e0ff */
        /* <DEDUP_REMOVED lines=26> */
[----:B--2---:R-:W-:Y:S02]  /*3ce40*/  IMAD.X R9, R18, 0x1, R3, P1 ;  /* 0x0000000112097824 */ /* 0x004fe400008e0603 */
[----:B------:R-:W2:Y:S04]  /*3ce50*/  LDL R18, [R1+0x3e8] ;  /* 0x0003e80001127983 */ /* 0x000ea80000100800 */
[----:B------:R1:W-:Y:S02]  /*3ce60*/  LDGSTS.E [R4+0x33000], desc[UR16][R8.64], P0 ;  /* 0x3300000008047fae */ /* 0x0003e400081a1010 */
[----:B-1----:R-:W-:-:S02]  /*3ce70*/  IADD3 R8, P1, PT, R2, R15, RZ ;  /* 0x0000000f02087210 */ /* 0x002fc40007f3e0ff */
        /* <DEDUP_REMOVED lines=31> */
[----:B------:R-:W-:-:S05]  /*3d070*/  IMAD.X R9, R28, 0x1, R3, P1 ;  /* 0x000000011c097824 */ /* 0x000fca00008e0603 */
[----:B------:R1:W-:Y:S02]  /*3d080*/  LDGSTS.E [R4+0x3a000], desc[UR16][R8.64], P0 ;  /* 0x3a00000008047fae */ /* 0x0003e400081a1010 */
[----:B-1----:R-:W-:-:S05]  /*3d090*/  IADD3 R8, P1, PT, R2, R27, RZ ;  /* 0x0000001b02087210 */ /* 0x002fca0007f3e0ff */
[----:B------:R-:W-:-:S05]  /*3d0a0*/  IMAD.X R9, R24, 0x1, R3, P1 ;  /* 0x0000000118097824 */ /* 0x000fca00008e0603 */
[----:B------:R1:W-:Y:S01]  /*3d0b0*/  LDGSTS.E [R4+0x3b000], desc[UR16][R8.64], P0 ;  /* 0x3b00000008047fae */ /* 0x0003e200081a1010 */
[----:B------:R-:W2:Y:S01]  /*3d0c0*/  S2R R28, SR_TID.X ;  /* 0x00000000001c7919 */ /* 0x000ea20000002100 */
[----:B-1----:R-:W-:-:S05]  /*3d0d0*/  IADD3 R8, P1, PT, R2, R23, RZ ;  /* 0x0000001702087210 */ /* 0x002fca0007f3e0ff */
[----:B------:R-:W-:-:S05]  /*3d0e0*/  IMAD.X R9, R21, 0x1, R3, P1 ;  /* 0x0000000115097824 */ /* 0x000fca00008e0603 */
[----:B------:R1:W-:Y:S02]  /*3d0f0*/  LDGSTS.E [R4+0x3c000], desc[UR16][R8.64], P0 ;  /* 0x3c00000008047fae */ /* 0x0003e400081a1010 */
[----:B-1----:R-:W-:-:S05]  /*3d100*/  IADD3 R8, P1, PT, R2, R19, RZ ;  /* 0x0000001302087210 */ /* 0x002fca0007f3e0ff */
[----:B--2---:R-:W-:-:S05]  /*3d110*/  IMAD.X R9, R18, 0x1, R3, P1 ;  /* 0x0000000112097824 */ /* 0x004fca00008e0603 */
[----:B------:R1:W-:Y:S02]  /*3d120*/  LDGSTS.E [R4+0x3d000], desc[UR16][R8.64], P0 ;  /* 0x3d00000008047fae */ /* 0x0003e400081a1010 */
[----:B-1----:R-:W-:Y:S02]  /*3d130*/  IADD3 R8, P1, PT, R2, R15, RZ ;  /* 0x0000000f02087210 */ /* 0x002fe40007f3e0ff */
[----:B------:R-:W-:Y:S04]  /*3d140*/  STL [R1+0xb00], R26 ;  /* 0x000b001a01007387 */ /* 0x000fe80000100800 */
[----:B------:R1:W-:Y:S01]  /*3d150*/  STL [R1+0xb04], R5 ;  /* 0x000b040501007387 */ /* 0x0003e20000100800 */
[----:B---3--:R-:W-:-:S05]  /*3d160*/  IMAD.X R9, R14, 0x1, R3, P1 ;  /* 0x000000010e097824 */ /* 0x008fca00008e0603 */
[----:B------:R4:W-:Y:S02]  /*3d170*/  LDGSTS.E [R4+0x3e000], desc[UR16][R8.64], P0 ;  /* 0x3e00000008047fae */ /* 0x0009e400081a1010 */
[----:B----4-:R-:W-:Y:S01]  /*3d180*/  IADD3 R8, P1, PT, R2, R13, RZ ;  /* 0x0000000d02087210 */ /* 0x010fe20007f3e0ff */
[----:B------:R-:W-:-:S04]  /*3d190*/  IMAD.SHL.U32 R13, R28, 0x4, RZ ;  /* 0x000000041c0d7824 */ /* 0x000fc800078e00ff */
[----:B------:R-:W-:Y:S01]  /*3d1a0*/  IMAD.X R9, R10, 0x1, R3, P1 ;  /* 0x000000010a097824 */ /* 0x000fe200008e0603 */
[----:B------:R-:W-:-:S04]  /*3d1b0*/  LOP3.LUT R10, R28, 0x180, RZ, 0xc0, !PT ;  /* 0x000001801c0a7812 */ /* 0x000fc800078ec0ff */
[----:B------:R-:W-:Y:S01]  /*3d1c0*/  SHF.R.U32.HI R10, RZ, 0x3, R10 ;  /* 0x00000003ff0a7819 */ /* 0x000fe2000001160a */
[----:B------:R2:W-:Y:S03]  /*3d1d0*/  LDGSTS.E [R4+0x3f000], desc[UR16][R8.64], P0 ;  /* 0x3f00000008047fae */ /* 0x0005e600081a1010 */
[----:B------:R-:W-:Y:S02]  /*3d1e0*/  LOP3.LUT R10, R10, 0x7fc, R13, 0x78, !PT ;  /* 0x000007fc0a0a7812 */ /* 0x000fe400078e780d */
[----:B--2---:R-:W-:Y:S02]  /*3d1f0*/  IADD3 R8, P1, PT, R2, R26, RZ ;  /* 0x0000001a02087210 */ /* 0x004fe40007f3e0ff */
[----:B------:R-:W-:-:S03]  /*3d200*/  LOP3.LUT R10, R10, 0x40, RZ, 0x3c, !PT ;  /* 0x000000400a0a7812 */ /* 0x000fc600078e3cff */
[----:B------:R-:W-:Y:S02]  /*3d210*/  IMAD.X R9, R5, 0x1, R3, P1 ;  /* 0x0000000105097824 */ /* 0x000fe400008e0603 */
[----:B-1----:R-:W2:Y:S04]  /*3d220*/  LDL.LU R5, [R1+0x660] ;  /* 0x0006600001057983 */ /* 0x002ea80000300800 */
[----:B------:R-:W3:Y:S04]  /*3d230*/  LDL.LU R26, [R1+0x6d0] ;  /* 0x0006d000011a7983 */ /* 0x000ee80000300800 */
[----:B------:R-:W4:Y:S04]  /*3d240*/  LDL.LU R18, [R1+0x69c] ;  /* 0x00069c0001127983 */ /* 0x000f280000300800 */
[----:B------:R-:W2:Y:S04]  /*3d250*/  LDL.LU R15, [R1+0x6e0] ;  /* 0x0006e000010f7983 */ /* 0x000ea80000300800 */
[----:B------:R-:W2:Y:S01]  /*3d260*/  LDL.LU R23, [R1+0x6ac] ;  /* 0x0006ac0001177983 */ /* 0x000ea20000300800 */
[----:B------:R-:W-:-:S03]  /*3d270*/  VIADD R4, R10, UR12 ;  /* 0x0000000c0a047c36 */ /* 0x000fc60008000000 */
        /* <DEDUP_REMOVED lines=8> */
[----:B------:R1:W-:Y:S02]  /*3d300*/  LDGSTS.E [R4+0x800], desc[UR16][R8.64], P0 ;  /* 0x0080000008047fae */ /* 0x0003e400081a1010 */
[----:B-1----:R-:W-:-:S05]  /*3d310*/  IADD3 R8, P1, PT, R2, R0, RZ ;  /* 0x0000000002087210 */ /* 0x002fca0007f3e0ff */
[----:B------:R-:W-:-:S05]  /*3d320*/  IMAD.X R9, R20, 0x1, R3, P1 ;  /* 0x0000000114097824 */ /* 0x000fca00008e0603 */
[----:B------:R1:W-:Y:S04]  /*3d330*/  LDGSTS.E [R4+0x1800], desc[UR16][R8.64], P0 ;  /* 0x0180000008047fae */ /* 0x0003e800081a1010 */
[----:B------:R1:W-:Y:S04]  /*3d340*/  STL [R1+0xb08], R0 ;  /* 0x000b080001007387 */ /* 0x0003e80000100800 */
[----:B-1----:R-:W4:Y:S01]  /*3d350*/  LDL R0, [R1+0x680] ;  /* 0x0006800001007983 */ /* 0x002f220000100800 */
[----:B------:R-:W-:-:S03]  /*3d360*/  IADD3 R8, P1, PT, R2, R16, RZ ;  /* 0x0000001002087210 */ /* 0x000fc60007f3e0ff */
[----:B------:R1:W-:Y:S02]  /*3d370*/  STL [R1+0xb0c], R20 ;  /* 0x000b0c1401007387 */ /* 0x0003e40000100800 */
[----:B------:R-:W-:-:S05]  /*3d380*/  IMAD.X R9, R22, 0x1, R3, P1 ;  /* 0x0000000116097824 */ /* 0x000fca00008e0603 */
[----:B------:R1:W-:Y:S04]  /*3d390*/  LDGSTS.E [R4+0x2800], desc[UR16][R8.64], P0 ;  /* 0x0280000008047fae */ /* 0x0003e800081a1010 */
[----:B-1----:R-:W4:Y:S04]  /*3d3a0*/  LDL.LU R20, [R1+0x68c] ;  /* 0x00068c0001147983 */ /* 0x002f280000300800 */
[----:B------:R1:W-:Y:S01]  /*3d3b0*/  STL [R1+0xb10], R16 ;  /* 0x000b101001007387 */ /* 0x0003e20000100800 */
[----:B------:R-:W-:-:S03]  /*3d3c0*/  IADD3 R8, P1, PT, R2, R12, RZ ;  /* 0x0000000c02087210 */ /* 0x000fc60007f3e0ff */
[----:B-1----:R-:W4:Y:S04]  /*3d3d0*/  LDL.LU R16, [R1+0x6c0] ;  /* 0x0006c00001107983 */ /* 0x002f280000300800 */
[----:B------:R-:W-:Y:S01]  /*3d3e0*/  STL [R1+0xb14], R22 ;  /* 0x000b141601007387 */ /* 0x000fe20000100800 */
[----:B------:R-:W-:-:S03]  /*3d3f0*/  IMAD.X R9, R25, 0x1, R3, P1 ;  /* 0x0000000119097824 */ /* 0x000fc600008e0603 */
[----:B------:R-:W-:Y:S04]  /*3d400*/  STL [R1+0xb18], R12 ;  /* 0x000b180c01007387 */ /* 0x000fe80000100800 */
[----:B------:R1:W-:Y:S04]  /*3d410*/  STL [R1+0xb1c], R25 ;  /* 0x000b1c1901007387 */ /* 0x0003e80000100800 */
[----:B------:R1:W-:Y:S04]  /*3d420*/  LDGSTS.E [R4+0x3800], desc[UR16][R8.64], P0 ;  /* 0x0380000008047fae */ /* 0x0003e800081a1010 */
[----:B-1----:R-:W4:Y:S04]  /*3d430*/  LDL.LU R25, [R1+0x67c] ;  /* 0x00067c0001197983 */ /* 0x002f280000300800 */
[----:B------:R1:W-:Y:S01]  /*3d440*/  STL [R1+0xb20], R11 ;  /* 0x000b200b01007387 */ /* 0x0003e20000100800 */
[----:B------:R-:W-:-:S03]  /*3d450*/  IADD3 R8, P1, PT, R2, R11, RZ ;  /* 0x0000000b02087210 */ /* 0x000fc60007f3e0ff */
[----:B-1----:R-:W4:Y:S02]  /*3d460*/  LDL.LU R11, [R1+0x6b0] ;  /* 0x0006b000010b7983 */ /* 0x002f240000300800 */
[----:B------:R-:W-:-:S05]  /*3d470*/  IMAD.X R9, R29, 0x1, R3, P1 ;  /* 0x000000011d097824 */ /* 0x000fca00008e0603 */
[----:B------:R2:W-:Y:S04]  /*3d480*/  LDGSTS.E [R4+0x4800], desc[UR16][R8.64], P0 ;  /* 0x0480000008047fae */ /* 0x0005e800081a1010 */
[----:B------:R1:W-:Y:S04]  /*3d490*/  STL [R1+0xb24], R29 ;  /* 0x000b241d01007387 */ /* 0x0003e80000100800 */
[----:B-1----:R-:W4:Y:S01]  /*3d4a0*/  LDL.LU R29, [R1+0x650] ;  /* 0x00065000011d7983 */ /* 0x002f220000300800 */
[----:B--2---:R-:W-:-:S05]  /*3d4b0*/  IADD3 R8, P1, PT, R2, R14, RZ ;  /* 0x0000000e02087210 */ /* 0x004fca0007f3e0ff */
[----:B------:R-:W-:-:S05]  /*3d4c0*/  IMAD.X R9, R17, 0x1, R3, P1 ;  /* 0x0000000111097824 */ /* 0x000fca00008e0603 */
[----:B------:R1:W-:Y:S04]  /*3d4d0*/  LDGSTS.E [R4+0x5800], desc[UR16][R8.64], P0 ;  /* 0x0580000008047fae */ /* 0x0003e800081a1010 */
[----:B------:R-:W-:Y:S01]  /*3d4e0*/  STL [R1+0xb28], R14 ;  /* 0x000b280e01007387 */ /* 0x000fe20000100800 */
[----:B-1----:R-:W-:-:S05]  /*3d4f0*/  IADD3 R8, P1, PT, R2, R19, RZ ;  /* 0x0000001302087210 */ /* 0x002fca0007f3e0ff */
[----:B---3--:R-:W-:Y:S01]  /*3d500*/  IMAD.X R9, R13, 0x1, R3, P1 ;  /* 0x000000010d097824 */ /* 0x008fe200008e0603 */
[----:B------:R1:W-:Y:S04]  /*3d510*/  STL [R1+0xb2c], R17 ;  /* 0x000b2c1101007387 */ /* 0x0003e80000100800 */
[----:B------:R2:W-:Y:S04]  /*3d520*/  LDGSTS.E [R4+0x6800], desc[UR16][R8.64], P0 ;  /* 0x0680000008047fae */ /* 0x0005e800081a1010 */
[----:B-1----:R-:W3:Y:S04]  /*3d530*/  LDL.LU R17, [R1+0x66c] ;  /* 0x00066c0001117983 */ /* 0x002ee80000300800 */
[----:B------:R1:W-:Y:S01]  /*3d540*/  STL [R1+0xb30], R19 ;  /* 0x000b301301007387 */ /* 0x0003e20000100800 */
[----:B--2---:R-:W-:-:S03]  /*3d550*/  IADD3 R8, P1, PT, R2, R24, RZ ;  /* 0x0000001802087210 */ /* 0x004fc60007f3e0ff */
[----:B-1----:R-:W2:Y:S02]  /*3d560*/  LDL.LU R19, [R1+0x6a0] ;  /* 0x0006a00001137983 */ /* 0x002ea40000300800 */
[----:B------:R-:W-:Y:S02]  /*3d570*/  IMAD.X R9, R28, 0x1, R3, P1 ;  /* 0x000000011c097824 */ /* 0x000fe400008e0603 */
[----:B------:R-:W-:Y:S04]  /*3d580*/  STL [R1+0xb34], R13 ;  /* 0x000b340d01007387 */ /* 0x000fe80000100800 */
[----:B------:R1:W-:Y:S04]  /*3d590*/  STL [R1+0xb38], R24 ;  /* 0x000b381801007387 */ /* 0x0003e80000100800 */
[----:B------:R1:W-:Y:S04]  /*3d5a0*/  LDGSTS.E [R4+0x7800], desc[UR16][R8.64], P0 ;  /* 0x0780000008047fae */ /* 0x0003e800081a1010 */
[----:B-1----:R-:W3:Y:S04]  /*3d5b0*/  LDL.LU R24, [R1+0x65c] ;  /* 0x00065c0001187983 */ /* 0x002ee80000300800 */
[----:B------:R1:W-:Y:S01]  /*3d5c0*/  STL [R1+0xb3c], R28 ;  /* 0x000b3c1c01007387 */ /* 0x0003e20000100800 */
[----:B------:R-:W-:-:S05]  /*3d5d0*/  IADD3 R8, P1, PT, R2, R15, RZ ;  /* 0x0000000f02087210 */ /* 0x000fca0007f3e0ff */
[----:B------:R-:W-:Y:S01]  /*3d5e0*/  IMAD.X R9, R21, 0x1, R3, P1 ;  /* 0x0000000115097824 */ /* 0x000fe200008e0603 */
[----:B-1----:R-:W3:Y:S04]  /*3d5f0*/  LDL.LU R28, [R1+0x690] ;  /* 0x00069000011c7983 */ /* 0x002ee80000300800 */
[----:B------:R1:W-:Y:S02]  /*3d600*/  LDGSTS.E [R4+0x8800], desc[UR16][R8.64], P0 ;  /* 0x0880000008047fae */ /* 0x0003e400081a1010 */
[----:B-1----:R-:W-:-:S05]  /*3d610*/  IADD3 R8, P1, PT, R2, R26, RZ ;  /* 0x0000001a02087210 */ /* 0x002fca0007f3e0ff */
[----:B------:R-:W-:Y:S01]  /*3d620*/  IMAD.X R9, R27, 0x1, R3, P1 ;  /* 0x000000011b097824 */ /* 0x000fe200008e0603 */
[----:B------:R1:W-:Y:S04]  /*3d630*/  STL [R1+0xb40], R15 ;  /* 0x000b400f01007387 */ /* 0x0003e80000100800 */
[----:B------:R4:W-:Y:S04]  /*3d640*/  LDGSTS.E [R4+0x9800], desc[UR16][R8.64], P0 ;  /* 0x0980000008047fae */ /* 0x0009e800081a1010 */
[----:B-1----:R-:W3:Y:S04]  /*3d650*/  LDL.LU R15, [R1+0x640] ;  /* 0x00064000010f7983 */ /* 0x002ee80000300800 */
[----:B------:R-:W-:Y:S01]  /*3d660*/  STL [R1+0xb44], R21 ;  /* 0x000b441501007387 */ /* 0x000fe20000100800 */
[----:B----4-:R-:W-:-:S03]  /*3d670*/  IADD3 R8, P1, PT, R2, R16, RZ ;  /* 0x0000001002087210 */ /* 0x010fc60007f3e0ff */
[----:B------:R1:W-:Y:S02]  /*3d680*/  STL [R1+0xb48], R26 ;  /* 0x000b481a01007387 */ /* 0x0003e40000100800 */
[----:B------:R-:W-:-:S05]  /*3d690*/  IMAD.X R9, R10, 0x1, R3, P1 ;  /* 0x000000010a097824 */ /* 0x000fca00008e0603 */
[----:B------:R4:W-:Y:S04]  /*3d6a0*/  LDGSTS.E [R4+0xa800], desc[UR16][R8.64], P0 ;  /* 0x0a80000008047fae */ /* 0x0009e800081a1010 */
[----:B-1----:R-:W3:Y:S04]  /*3d6b0*/  LDL.LU R26, [R1+0x64c] ;  /* 0x00064c00011a7983 */ /* 0x002ee80000300800 */
[----:B------:R-:W-:Y:S04]  /*3d6c0*/  STL [R1+0xb4c], R27 ;  /* 0x000b4c1b01007387 */ /* 0x000fe80000100800 */
[----:B------:R-:W-:Y:S04]  /*3d6d0*/  STL [R1+0xb50], R16 ;  /* 0x000b501001007387 */ /* 0x000fe80000100800 */
[----:B------:R1:W-:Y:S01]  /*3d6e0*/  STL [R1+0xb54], R10 ;  /* 0x000b540a01007387 */ /* 0x0003e20000100800 */
[----:B----4-:R-:W-:-:S03]  /*3d6f0*/  IADD3 R8, P1, PT, R2, R11, RZ ;  /* 0x0000000b02087210 */ /* 0x010fc60007f3e0ff */
[----:B-1----:R-:W4:Y:S04]  /*3d700*/  LDL.LU R10, [R1+0x63c] ;  /* 0x00063c00010a7983 */ /* 0x002f280000300800 */
[----:B------:R1:W-:Y:S04]  /*3d710*/  STL [R1+0xb58], R11 ;  /* 0x000b580b01007387 */ /* 0x0003e80000100800 */
[----:B-1----:R-:W4:Y:S01]  /*3d720*/  LDL.LU R11, [R1+0x670] ;  /* 0x00067000010b7983 */ /* 0x002f220000300800 */
[----:B------:R-:W-:-:S05]  /*3d730*/  IMAD.X R9, R23, 0x1, R3, P1 ;  /* 0x0000000117097824 */ /* 0x000fca00008e0603 */
[----:B------:R2:W-:Y:S04]  /*3d740*/  LDGSTS.E [R4+0xb800], desc[UR16][R8.64], P0 ;  /* 0x0b80000008047fae */ /* 0x0005e800081a1010 */
[----:B------:R-:W-:Y:S01]  /*3d750*/  STL [R1+0xb5c], R23 ;  /* 0x000b5c1701007387 */ /* 0x000fe20000100800 */
[----:B--2---:R-:W-:-:S03]  /*3d760*/  IADD3 R8, P1, PT, R2, R19, RZ ;  /* 0x0000001302087210 */ /* 0x004fc60007f3e0ff */
[----:B------:R-:W-:Y:S02]  /*3d770*/  STL [R1+0xb60], R19 ;  /* 0x000b601301007387 */ /* 0x000fe40000100800 */
[----:B------:R-:W-:Y:S02]  /*3d780*/  IMAD.X R9, R18, 0x1, R3, P1 ;  /* 0x0000000112097824 */ /* 0x000fe400008e0603 */
[----:B------:R-:W-:Y:S04]  /*3d790*/  STL [R1+0xb64], R18 ;  /* 0x000b641201007387 */ /* 0x000fe80000100800 */
[----:B------:R3:W-:Y:S02]  /*3d7a0*/  LDGSTS.E [R4+0xc800], desc[UR16][R8.64], P0 ;  /* 0x0c80000008047fae */ /* 0x0007e400081a1010 */
[----:B---3--:R-:W-:-:S02]  /*3d7b0*/  IADD3 R8, P1, PT, R2, R28, RZ ;  /* 0x0000001c02087210 */ /* 0x008fc40007f3e0ff */
[----:B------:R-:W-:Y:S04]  /*3d7c0*/  STL [R1+0xb68], R28 ;  /* 0x000b681c01007387 */ /* 0x000fe80000100800 */
[----:B------:R1:W-:Y:S04]  /*3d7d0*/  STL [R1+0xb6c], R20 ;  /* 0x000b6c1401007387 */ /* 0x0003e80000100800 */
[----:B------:R-:W2:Y:S04]  /*3d7e0*/  LDL R22, [R1+0x5d0] ;  /* 0x0005d00001167983 */ /* 0x000ea80000100800 */
[----:B------:R-:W3:Y:S04]  /*3d7f0*/  LDL.LU R12, [R1+0x5b0] ;  /* 0x0005b000010c7983 */ /* 0x000ee80000300800 */
[----:B------:R-:W2:Y:S01]  /*3d800*/  LDL.LU R21, [R1+0x5ac] ;  /* 0x0005ac0001157983 */ /* 0x000ea20000300800 */
[----:B------:R-:W-:-:S03]  /*3d810*/  IMAD.X R9, R20, 0x1, R3, P1 ;  /* 0x0000000114097824 */ /* 0x000fc600008e0603 */
[----:B------:R-:W2:Y:S04]  /*3d820*/  LDL.LU R13, [R1+0x5bc] ;  /* 0x0005bc00010d7983 */ /* 0x000ea80000300800 */
[----:B------:R1:W-:Y:S04]  /*3d830*/  LDGSTS.E [R4+0xd800], desc[UR16][R8.64], P0 ;  /* 0x0d80000008047fae */ /* 0x0003e800081a1010 */
[----:B-1----:R-:W2:Y:S04]  /*3d840*/  LDL.LU R20, [R1+0x5dc] ;  /* 0x0005dc0001147983 */ /* 0x002ea80000300800 */
[----:B------:R-:W2:Y:S04]  /*3d850*/  LDL.LU R28, [R1+0x620] ;  /* 0x00062000011c7983 */ /* 0x000ea80000300800 */
[----:B------:R-:W2:Y:S04]  /*3d860*/  LDL.LU R18, [R1+0x5ec] ;  /* 0x0005ec0001127983 */ /* 0x000ea80000300800 */
[----:B------:R-:W2:Y:S04]  /*3d870*/  LDL.LU R19, [R1+0x630] ;  /* 0x0006300001137983 */ /* 0x000ea80000300800 */
[----:B------:R-:W3:Y:S04]  /*3d880*/  LDL.LU R16, [R1+0x5fc] ;  /* 0x0005fc0001107983 */ /* 0x000ee80000300800 */
[----:B------:R-:W3:Y:S04]  /*3d890*/  LDL.LU R23, [R1+0x60c] ;  /* 0x00060c0001177983 */ /* 0x000ee80000300800 */
[----:B------:R-:W3:Y:S01]  /*3d8a0*/  LDL.LU R14, [R1+0x61c] ;  /* 0x00061c00010e7983 */ /* 0x000ee20000300800 */
[----:B------:R-:W-:-:S03]  /*3d8b0*/  IADD3 R8, P1, PT, R2, R0, RZ ;  /* 0x0000000002087210 */ /* 0x000fc60007f3e0ff */
[----:B------:R-:W3:Y:S02]  /*3d8c0*/  LDL.LU R0, [R1+0x62c] ;  /* 0x00062c0001007983 */ /* 0x000ee40000300800 */
[----:B------:R-:W-:Y:S02]  /*3d8d0*/  IMAD.X R9, R25, 0x1, R3, P1 ;  /* 0x0000000119097824 */ /* 0x000fe400008e0603 */
[----:B------:R1:W-:Y:S04]  /*3d8e0*/  STL [R1+0xb70], R25 ;  /* 0x000b701901007387 */ /* 0x0003e80000100800 */
[----:B------:R4:W-:Y:S04]  /*3d8f0*/  LDGSTS.E [R4+0xe800], desc[UR16][R8.64], P0 ;  /* 0x0e80000008047fae */ /* 0x0009e800081a1010 */
[----:B-1----:R-:W3:Y:S01]  /*3d900*/  LDL.LU R25, [R1+0x610] ;  /* 0x0006100001197983 */ /* 0x002ee20000300800 */
[----:B----4-:R-:W-:-:S03]  /*3d910*/  IADD3 R8, P1, PT, R2, R11, RZ ;  /* 0x0000000b02087210 */ /* 0x010fc60007f3e0ff */
[----:B------:R1:W-:Y:S02]  /*3d920*/  STL [R1+0xb74], R11 ;  /* 0x000b740b01007387 */ /* 0x0003e40000100800 */
[----:B------:R-:W-:-:S05]  /*3d930*/  IMAD.X R9, R17, 0x1, R3, P1 ;  /* 0x0000000111097824 */ /* 0x000fca00008e0603 */
[----:B------:R4:W-:Y:S04]  /*3d940*/  LDGSTS.E [R4+0xf800], desc[UR16][R8.64], P0 ;  /* 0x0f80000008047fae */ /* 0x0009e800081a1010 */
[----:B-1----:R-:W3:Y:S04]  /*3d950*/  LDL.LU R11, [R1+0x5cc] ;  /* 0x0005cc00010b7983 */ /* 0x002ee80000300800 */
[----:B------:R1:W-:Y:S01]  /*3d960*/  STL [R1+0xb78], R17 ;  /* 0x000b781101007387 */ /* 0x0003e20000100800 */
[----:B----4-:R-:W-:-:S03]  /*3d970*/  IADD3 R8, P1, PT, R2, R5, RZ ;  /* 0x0000000502087210 */ /* 0x010fc60007f3e0ff */
[----:B-1----:R-:W4:Y:S02]  /*3d980*/  LDL.LU R17, [R1+0x600] ;  /* 0x0006000001117983 */ /* 0x002f240000300800 */
[----:B------:R-:W-:Y:S02]  /*3d990*/  IMAD.X R9, R24, 0x1, R3, P1 ;  /* 0x0000000118097824 */ /* 0x000fe400008e0603 */
[----:B------:R-:W-:Y:S04]  /*3d9a0*/  STL [R1+0xb7c], R5 ;  /* 0x000b7c0501007387 */ /* 0x000fe80000100800 */
[----:B------:R1:W-:Y:S04]  /*3d9b0*/  STL [R1+0xb80], R24 ;  /* 0x000b801801007387 */ /* 0x0003e80000100800 */
[----:B------:R1:W-:Y:S04]  /*3d9c0*/  LDGSTS.E [R4+0x10800], desc[UR16][R8.64], P0 ;  /* 0x1080000008047fae */ /* 0x0003e800081a1010 */
[----:B-1----:R-:W4:Y:S01]  /*3d9d0*/  LDL.LU R24, [R1+0x5f0] ;  /* 0x0005f00001187983 */ /* 0x002f220000300800 */
[----:B------:R-:W-:-:S03]  /*3d9e0*/  IADD3 R8, P1, PT, R2, R29, RZ ;  /* 0x0000001d02087210 */ /* 0x000fc60007f3e0ff */
[----:B------:R-:W-:Y:S02]  /*3d9f0*/  STL [R1+0xb84], R29 ;  /* 0x000b841d01007387 */ /* 0x000fe40000100800 */
[----:B------:R-:W-:Y:S02]  /*3da00*/  IMAD.X R9, R26, 0x1, R3, P1 ;  /* 0x000000011a097824 */ /* 0x000fe400008e0603 */
[----:B------:R-:W-:Y:S04]  /*3da10*/  STL [R1+0xb88], R26 ;  /* 0x000b881a01007387 */ /* 0x000fe80000100800 */
[----:B------:R1:W-:Y:S04]  /*3da20*/  STL [R1+0xb8c], R15 ;  /* 0x000b8c0f01007387 */ /* 0x0003e80000100800 */
[----:B------:R1:W-:Y:S02]  /*3da30*/  LDGSTS.E [R4+0x11800], desc[UR16][R8.64], P0 ;  /* 0x1180000008047fae */ /* 0x0003e400081a1010 */
[----:B-1----:R-:W-:-:S02]  /*3da40*/  IADD3 R8, P1, PT, R2, R15, RZ ;  /* 0x0000000f02087210 */ /* 0x002fc40007f3e0ff */
[----:B------:R-:W4:Y:S03]  /*3da50*/  LDL.LU R15, [R1+0x5e0] ;  /* 0x0005e000010f7983 */ /* 0x000f260000300800 */
[----:B------:R-:W-:-:S05]  /*3da60*/  IMAD.X R9, R10, 0x1, R3, P1 ;  /* 0x000000010a097824 */ /* 0x000fca00008e0603 */
[----:B------:R2:W-:Y:S04]  /*3da70*/  LDGSTS.E [R4+0x12800], desc[UR16][R8.64], P0 ;  /* 0x1280000008047fae */ /* 0x0005e800081a1010 */
[----:B------:R-:W-:Y:S01]  /*3da80*/  STL [R1+0xb90], R10 ;  /* 0x000b900a01007387 */ /* 0x000fe20000100800 */
[----:B--2---:R-:W-:-:S03]  /*3da90*/  IADD3 R8, P1, PT, R2, R19, RZ ;  /* 0x0000001302087210 */ /* 0x004fc60007f3e0ff */
[----:B------:R1:W-:Y:S02]  /*3daa0*/  STL [R1+0xb94], R19 ;  /* 0x000b941301007387 */ /* 0x0003e40000100800 */
[----:B---3--:R-:W-:Y:S02]  /*3dab0*/  IMAD.X R9, R0, 0x1, R3, P1 ;  /* 0x0000000100097824 */ /* 0x008fe400008e0603 */
[----:B-1----:R-:W2:Y:S04]  /*3dac0*/  LDL.LU R19, [R1+0x59c] ;  /* 0x00059c0001137983 */ /* 0x002ea80000300800 */
[----:B------:R1:W-:Y:S04]  /*3dad0*/  LDGSTS.E [R4+0x13800], desc[UR16][R8.64], P0 ;  /* 0x1380000008047fae */ /* 0x0003e800081a1010 */
[----:B------:R-:W-:Y:S04]  /*3dae0*/  STL [R1+0xb98], R0 ;  /* 0x000b980001007387 */ /* 0x000fe80000100800 */
[----:B------:R3:W-:Y:S01]  /*3daf0*/  STL [R1+0xb9c], R28 ;  /* 0x000b9c1c01007387 */ /* 0x0007e20000100800 */
[----:B-1----:R-:W-:-:S03]  /*3db00*/  IADD3 R8, P1, PT, R2, R28, RZ ;  /* 0x0000001c02087210 */ /* 0x002fc60007f3e0ff */
[----:B---3--:R-:W3:Y:S04]  /*3db10*/  LDL.LU R28, [R1+0x58c] ;  /* 0x00058c00011c7983 */ /* 0x008ee80000300800 */
[----:B------:R1:W-:Y:S01]  /*3db20*/  STL [R1+0xba0], R14 ;  /* 0x000ba00e01007387 */ /* 0x0003e20000100800 */
[----:B------:R-:W-:-:S05]  /*3db30*/  IMAD.X R9, R14, 0x1, R3, P1 ;  /* 0x000000010e097824 */ /* 0x000fca00008e0603 */
[----:B------:R1:W-:Y:S04]  /*3db40*/  LDGSTS.E [R4+0x14800], desc[UR16][R8.64], P0 ;  /* 0x1480000008047fae */ /* 0x0003e800081a1010 */
[----:B-1----:R-:W2:Y:S01]  /*3db50*/  LDL.LU R14, [R1+0x5c0] ;  /* 0x0005c000010e7983 */ /* 0x002ea20000300800 */
[----:B------:R-:W-:-:S05]  /*3db60*/  IADD3 R8, P1, PT, R2, R25, RZ ;  /* 0x0000001902087210 */ /* 0x000fca0007f3e0ff */
[----:B------:R-:W-:-:S05]  /*3db70*/  IMAD.X R9, R23, 0x1, R3, P1 ;  /* 0x0000000117097824 */ /* 0x000fca00008e0603 */
[----:B------:R4:W-:Y:S04]  /*3db80*/  LDGSTS.E [R4+0x15800], desc[UR16][R8.64], P0 ;  /* 0x1580000008047fae */ /* 0x0009e800081a1010 */
[----:B------:R-:W-:Y:S04]  /*3db90*/  STL [R1+0xba4], R25 ;  /* 0x000ba41901007387 */ /* 0x000fe80000100800 */
[----:B------:R-:W-:Y:S01]  /*3dba0*/  STL [R1+0xba8], R23 ;  /* 0x000ba81701007387 */ /* 0x000fe20000100800 */
        /* <DEDUP_REMOVED lines=10> */
[----:B------:R-:W-:Y:S04]  /*3dc50*/  STL [R1+0xbb8], R18 ;  /* 0x000bb81201007387 */ /* 0x000fe80000100800 */
[----:B------:R1:W-:Y:S02]  /*3dc60*/  LDGSTS.E [R4+0x17800], desc[UR16][R8.64], P0 ;  /* 0x1780000008047fae */ /* 0x0003e400081a1010 */
[----:B-1----:R-:W-:-:S02]  /*3dc70*/  IADD3 R8, P1, PT, R2, R15, RZ ;  /* 0x0000000f02087210 */ /* 0x002fc40007f3e0ff */
[----:B------:R-:W-:Y:S04]  /*3dc80*/  STL [R1+0xbbc], R15 ;  /* 0x000bbc0f01007387 */ /* 0x000fe80000100800 */
[----:B------:R1:W-:Y:S04]  /*3dc90*/  STL [R1+0xbc0], R20 ;  /* 0x000bc01401007387 */ /* 0x0003e80000100800 */
[----:B------:R-:W4:Y:S01]  /*3dca0*/  LDL R10, [R1+0x560] ;  /* 0x00056000010a7983 */ /* 0x000f220000100800 */
[----:B------:R-:W-:-:S03]  /*3dcb0*/  IMAD.X R9, R20, 0x1, R3, P1 ;  /* 0x0000000114097824 */ /* 0x000fc600008e0603 */
[----:B------:R-:W4:Y:S04]  /*3dcc0*/  LDL.LU R0, [R1+0x520] ;  /* 0x0005200001007983 */ /* 0x000f280000300800 */
[----:B------:R1:W-:Y:S04]  /*3dcd0*/  LDGSTS.E [R4+0x18800], desc[UR16][R8.64], P0 ;  /* 0x1880000008047fae */ /* 0x0003e800081a1010 */
[----:B-1----:R-:W4:Y:S04]  /*3dce0*/  LDL.LU R20, [R1+0x570] ;  /* 0x0005700001147983 */ /* 0x002f280000300800 */
[----:B------:R-:W4:Y:S04]  /*3dcf0*/  LDL.LU R15, [R1+0x53c] ;  /* 0x00053c00010f7983 */ /* 0x000f280000300800 */
[----:B------:R-:W4:Y:S04]  /*3dd00*/  LDL.LU R18, [R1+0x580] ;  /* 0x0005800001127983 */ /* 0x000f280000300800 */
[----:B------:R-:W4:Y:S04]  /*3dd10*/  LDL.LU R24, [R1+0x54c] ;  /* 0x00054c0001187983 */ /* 0x000f280000300800 */
[----:B------:R-:W4:Y:S04]  /*3dd20*/  LDL.LU R26, [R1+0x55c] ;  /* 0x00055c00011a7983 */ /* 0x000f280000300800 */
[----:B------:R-:W4:Y:S04]  /*3dd30*/  LDL.LU R5, [R1+0x56c] ;  /* 0x00056c0001057983 */ /* 0x000f280000300800 */
[----:B------:R-:W4:Y:S01]  /*3dd40*/  LDL.LU R25, [R1+0x57c] ;  /* 0x00057c0001197983 */ /* 0x000f220000300800 */
[----:B------:R-:W-:-:S05]  /*3dd50*/  IADD3 R8, P1, PT, R2, R22, RZ ;  /* 0x0000001602087210 */ /* 0x000fca0007f3e0ff */
[----:B------:R-:W-:-:S05]  /*3dd60*/  IMAD.X R9, R11, 0x1, R3, P1 ;  /* 0x000000010b097824 */ /* 0x000fca00008e0603 */
[----:B------:R2:W-:Y:S04]  /*3dd70*/  LDGSTS.E [R4+0x19800], desc[UR16][R8.64], P0 ;  /* 0x1980000008047fae */ /* 0x0005e800081a1010 */
[----:B------:R1:W-:Y:S04]  /*3dd80*/  STL [R1+0xbc4], R11 ;  /* 0x000bc40b01007387 */ /* 0x0003e80000100800 */
[----:B-1----:R-:W4:Y:S01]  /*3dd90*/  LDL.LU R11, [R1+0x52c] ;  /* 0x00052c00010b7983 */ /* 0x002f220000300800 */
[----:B--2---:R-:W-:-:S05]  /*3dda0*/  IADD3 R8, P1, PT, R2, R14, RZ ;  /* 0x0000000e02087210 */ /* 0x004fca0007f3e0ff */
[----:B------:R-:W-:-:S05]  /*3ddb0*/  IMAD.X R9, R13, 0x1, R3, P1 ;  /* 0x000000010d097824 */ /* 0x000fca00008e0603 */
[----:B------:R1:W-:Y:S02]  /*3ddc0*/  LDGSTS.E [R4+0x1a800], desc[UR16][R8.64], P0 ;  /* 0x1a80000008047fae */ /* 0x0003e400081a1010 */
[----:B-1----:R-:W-:-:S05]  /*3ddd0*/  IADD3 R8, P1, PT, R2, R12, RZ ;  /* 0x0000000c02087210 */ /* 0x002fca0007f3e0ff */
[----:B------:R-:W-:Y:S01]  /*3dde0*/  IMAD.X R9, R21, 0x1, R3, P1 ;  /* 0x0000000115097824 */ /* 0x000fe200008e0603 */
[----:B------:R1:W-:Y:S04]  /*3ddf0*/  STL [R1+0xbc8], R14 ;  /* 0x000bc80e01007387 */ /* 0x0003e80000100800 */
[----:B------:R3:W-:Y:S04]  /*3de00*/  LDGSTS.E [R4+0x1b800], desc[UR16][R8.64], P0 ;  /* 0x1b80000008047fae */ /* 0x0007e800081a1010 */
[----:B-1----:R-:W2:Y:S04]  /*3de10*/  LDL.LU R14, [R1+0x51c] ;  /* 0x00051c00010e7983 */ /* 0x002ea80000300800 */
[----:B------:R1:W-:Y:S04]  /*3de20*/  STL [R1+0xbcc], R13 ;  /* 0x000bcc0d01007387 */ /* 0x0003e80000100800 */
[----:B-1----:R-:W2:Y:S01]  /*3de30*/  LDL.LU R13, [R1+0x550] ;  /* 0x00055000010d7983 */ /* 0x002ea20000300800 */
[----:B---3--:R-:W-:-:S05]  /*3de40*/  IADD3 R8, P1, PT, R2, R17, RZ ;  /* 0x0000001102087210 */ /* 0x008fca0007f3e0ff */
[----:B------:R-:W-:Y:S01]  /*3de50*/  IMAD.X R9, R19, 0x1, R3, P1 ;  /* 0x0000000113097824 */ /* 0x000fe200008e0603 */
[----:B------:R-:W-:Y:S04]  /*3de60*/  STL [R1+0xbd0], R12 ;  /* 0x000bd00c01007387 */ /* 0x000fe80000100800 */
[----:B------:R4:W-:Y:S04]  /*3de70*/  LDGSTS.E [R4+0x1c800], desc[UR16][R8.64], P0 ;  /* 0x1c80000008047fae */ /* 0x0009e800081a1010 */
[----:B------:R1:W-:Y:S04]  /*3de80*/  STL [R1+0xbd4], R21 ;  /* 0x000bd41501007387 */ /* 0x0003e80000100800 */
[----:B-1----:R-:W3:Y:S01]  /*3de90*/  LDL.LU R21, [R1+0x540] ;  /* 0x0005400001157983 */ /* 0x002ee20000300800 */
[----:B----4-:R-:W-:-:S05]  /*3dea0*/  IADD3 R8, P1, PT, R2, R16, RZ ;  /* 0x0000001002087210 */ /* 0x010fca0007f3e0ff */
[----:B------:R-:W-:Y:S01]  /*3deb0*/  IMAD.X R9, R28, 0x1, R3, P1 ;  /* 0x000000011c097824 */ /* 0x000fe200008e0603 */
[----:B------:R-:W-:Y:S04]  /*3dec0*/  STL [R1+0xbd8], R17 ;  /* 0x000bd81101007387 */ /* 0x000fe80000100800 */
[----:B------:R1:W-:Y:S04]  /*3ded0*/  LDGSTS.E [R4+0x1d800], desc[UR16][R8.64], P0 ;  /* 0x1d80000008047fae */ /* 0x0003e800081a1010 */
[----:B------:R4:W-:Y:S04]  /*3dee0*/  STL [R1+0xbdc], R19 ;  /* 0x000bdc1301007387 */ /* 0x0009e80000100800 */
[----:B----4-:R-:W4:Y:S01]  /*3def0*/  LDL.LU R19, [R1+0x530] ;  /* 0x0005300001137983 */ /* 0x010f220000300800 */
[----:B-1----:R-:W-:-:S05]  /*3df00*/  IADD3 R8, P1, PT, R2, R18, RZ ;  /* 0x0000001202087210 */ /* 0x002fca0007f3e0ff */
[----:B------:R-:W-:-:S05]  /*3df10*/  IMAD.X R9, R25, 0x1, R3, P1 ;  /* 0x0000000119097824 */ /* 0x000fca00008e0603 */
[----:B------:R1:W-:Y:S04]  /*3df20*/  LDGSTS.E [R4+0x1e800], desc[UR16][R8.64], P0 ;  /* 0x1e80000008047fae */ /* 0x0003e800081a1010 */
[----:B------:R-:W-:Y:S04]  /*3df30*/  STL [R1+0xbe0], R16 ;  /* 0x000be01001007387 */ /* 0x000fe80000100800 */
[----:B------:R-:W-:Y:S04]  /*3df40*/  STL [R1+0xbe4], R28 ;  /* 0x000be41c01007387 */ /* 0x000fe80000100800 */
[----:B------:R-:W-:Y:S01]  /*3df50*/  STL [R1+0xbe8], R18 ;  /* 0x000be81201007387 */ /* 0x000fe20000100800 */
[----:B-1----:R-:W-:-:S03]  /*3df60*/  IADD3 R8, P1, PT, R2, R20, RZ ;  /* 0x0000001402087210 */ /* 0x002fc60007f3e0ff */
[----:B------:R-:W-:Y:S02]  /*3df70*/  STL [R1+0xbec], R25 ;  /* 0x000bec1901007387 */ /* 0x000fe40000100800 */
[----:B------:R-:W-:Y:S02]  /*3df80*/  IMAD.X R9, R5, 0x1, R3, P1 ;  /* 0x0000000105097824 */ /* 0x000fe400008e0603 */
[----:B------:R-:W-:Y:S04]  /*3df90*/  STL [R1+0xbf0], R20 ;  /* 0x000bf01401007387 */ /* 0x000fe80000100800 */
[----:B------:R1:W-:Y:S04]  /*3dfa0*/  STL [R1+0xbf4], R5 ;  /* 0x000bf40501007387 */ /* 0x0003e80000100800 */
[----:B------:R1:W-:Y:S02]  /*3dfb0*/  LDGSTS.E [R4+0x1f800], desc[UR16][R8.64], P0 ;  /* 0x1f80000008047fae */ /* 0x0003e400081a1010 */
[----:B-1----:R-:W-:-:S02]  /*3dfc0*/  IADD3 R8, P1, PT, R2, R10, RZ ;  /* 0x0000000a02087210 */ /* 0x002fc40007f3e0ff */
[----:B------:R-:W4:Y:S04]  /*3dfd0*/  LDL R10, [R1+0x4f0] ;  /* 0x0004f000010a7983 */ /* 0x000f280000100800 */
[----:B------:R-:W4:Y:S04]  /*3dfe0*/  LDL.LU R23, [R1+0x500] ;  /* 0x0005000001177983 */ /* 0x000f280000300800 */
[----:B------:R-:W4:Y:S04]  /*3dff0*/  LDL.LU R22, [R1+0x4cc] ;  /* 0x0004cc0001167983 */ /* 0x000f280000300800 */
[----:B------:R-:W4:Y:S04]  /*3e000*/  LDL.LU R5, [R1+0x510] ;  /* 0x0005100001057983 */ /* 0x000f280000300800 */
[----:B------:R-:W4:Y:S04]  /*3e010*/  LDL.LU R20, [R1+0x4dc] ;  /* 0x0004dc0001147983 */ /* 0x000f280000300800 */
[----:B------:R-:W4:Y:S04]  /*3e020*/  LDL.LU R18, [R1+0x4ec] ;  /* 0x0004ec0001127983 */ /* 0x000f280000300800 */
[----:B------:R-:W4:Y:S04]  /*3e030*/  LDL.LU R27, [R1+0x4fc] ;  /* 0x0004fc00011b7983 */ /* 0x000f280000300800 */
[----:B------:R-:W4:Y:S01]  /*3e040*/  LDL.LU R29, [R1+0x50c] ;  /* 0x00050c00011d7983 */ /* 0x000f220000300800 */
[----:B------:R-:W-:-:S05]  /*3e050*/  IMAD.X R9, R26, 0x1, R3, P1 ;  /* 0x000000011a097824 */ /* 0x000fca00008e0603 */
[----:B------:R2:W-:Y:S04]  /*3e060*/  LDGSTS.E [R4+0x20800], desc[UR16][R8.64], P0 ;  /* 0x2080000008047fae */ /* 0x0005e800081a1010 */
[----:B------:R1:W-:Y:S04]  /*3e070*/  STL [R1+0xbf8], R26 ;  /* 0x000bf81a01007387 */ /* 0x0003e80000100800 */
[----:B-1----:R-:W4:Y:S01]  /*3e080*/  LDL.LU R26, [R1+0x4bc] ;  /* 0x0004bc00011a7983 */ /* 0x002f220000300800 */
[----:B--2---:R-:W-:-:S05]  /*3e090*/  IADD3 R8, P1, PT, R2, R13, RZ ;  /* 0x0000000d02087210 */ /* 0x004fca0007f3e0ff */
[----:B------:R-:W-:-:S05]  /*3e0a0*/  IMAD.X R9, R24, 0x1, R3, P1 ;  /* 0x0000000118097824 */ /* 0x000fca00008e0603 */
[----:B------:R3:W-:Y:S04]  /*3e0b0*/  LDGSTS.E [R4+0x21800], desc[UR16][R8.64], P0 ;  /* 0x2180000008047fae */ /* 0x0007e800081a1010 */
[----:B------:R1:W-:Y:S04]  /*3e0c0*/  STL [R1+0xbfc], R13 ;  /* 0x000bfc0d01007387 */ /* 0x0003e80000100800 */
[----:B-1----:R-:W2:Y:S01]  /*3e0d0*/  LDL.LU R13, [R1+0x4ac] ;  /* 0x0004ac00010d7983 */ /* 0x002ea20000300800 */
[----:B---3--:R-:W-:-:S05]  /*3e0e0*/  IADD3 R8, P1, PT, R2, R21, RZ ;  /* 0x0000001502087210 */ /* 0x008fca0007f3e0ff */
[----:B------:R-:W-:Y:S01]  /*3e0f0*/  IMAD.X R9, R15, 0x1, R3, P1 ;  /* 0x000000010f097824 */ /* 0x000fe200008e0603 */
[----:B------:R1:W-:Y:S04]  /*3e100*/  STL [R1+0xc00], R24 ;  /* 0x000c001801007387 */ /* 0x0003e80000100800 */
[----:B------:R4:W-:Y:S04]  /*3e110*/  LDGSTS.E [R4+0x22800], desc[UR16][R8.64], P0 ;  /* 0x2280000008047fae */ /* 0x0009e800081a1010 */
[----:B-1----:R-:W3:Y:S01]  /*3e120*/  LDL.LU R24, [R1+0x4e0] ;  /* 0x0004e00001187983 */ /* 0x002ee20000300800 */
[----:B----4-:R-:W-:-:S05]  /*3e130*/  IADD3 R8, P1, PT, R2, R19, RZ ;  /* 0x0000001302087210 */ /* 0x010fca0007f3e0ff */
[----:B------:R-:W-:Y:S01]  /*3e140*/  IMAD.X R9, R11, 0x1, R3, P1 ;  /* 0x000000010b097824 */ /* 0x000fe200008e0603 */
[----:B------:R-:W-:Y:S04]  /*3e150*/  STL [R1+0xc04], R21 ;  /* 0x000c041501007387 */ /* 0x000fe80000100800 */
[----:B------:R1:W-:Y:S04]  /*3e160*/  STL [R1+0xc08], R15 ;  /* 0x000c080f01007387 */ /* 0x0003e80000100800 */
[----:B------:R4:W-:Y:S04]  /*3e170*/  LDGSTS.E [R4+0x23800], desc[UR16][R8.64], P0 ;  /* 0x2380000008047fae */ /* 0x0009e800081a1010 */
[----:B-1----:R-:W2:Y:S01]  /*3e180*/  LDL.LU R15, [R1+0x4d0] ;  /* 0x0004d000010f7983 */ /* 0x002ea20000300800 */
[----:B----4-:R-:W-:-:S05]  /*3e190*/  IADD3 R8, P1, PT, R2, R0, RZ ;  /* 0x0000000002087210 */ /* 0x010fca0007f3e0ff */
[----:B------:R-:W-:Y:S01]  /*3e1a0*/  IMAD.X R9, R14, 0x1, R3, P1 ;  /* 0x000000010e097824 */ /* 0x000fe200008e0603 */
[----:B------:R-:W-:Y:S04]  /*3e1b0*/  STL [R1+0xc0c], R19 ;  /* 0x000c0c1301007387 */ /* 0x000fe80000100800 */
[----:B------:R1:W-:Y:S04]  /*3e1c0*/  STL [R1+0xc10], R11 ;  /* 0x000c100b01007387 */ /* 0x0003e80000100800 */
[----:B------:R4:W-:Y:S04]  /*3e1d0*/  LDGSTS.E [R4+0x24800], desc[UR16][R8.64], P0 ;  /* 0x2480000008047fae */ /* 0x0009e800081a1010 */
[----:B-1----:R-:W2:Y:S04]  /*3e1e0*/  LDL.LU R11, [R1+0x4c0] ;  /* 0x0004c000010b7983 */ /* 0x002ea80000300800 */
[----:B------:R-:W-:Y:S04]  /*3e1f0*/  STL [R1+0xc14], R0 ;  /* 0x000c140001007387 */ /* 0x000fe80000100800 */
[----:B------:R-:W-:Y:S01]  /*3e200*/  STL [R1+0xc18], R14 ;  /* 0x000c180e01007387 */ /* 0x000fe20000100800 */
[----:B----4-:R-:W-:-:S05]  /*3e210*/  IADD3 R8, P1, PT, R2, R5, RZ ;  /* 0x0000000502087210 */ /* 0x010fca0007f3e0ff */
[----:B------:R-:W-:Y:S01]  /*3e220*/  IMAD.X R9, R29, 0x1, R3, P1 ;  /* 0x000000011d097824 */ /* 0x000fe200008e0603 */
[----:B------:R1:W-:Y:S04]  /*3e230*/  STL [R1+0xc1c], R5 ;  /* 0x000c1c0501007387 */ /* 0x0003e80000100800 */
[----:B------:R4:W-:Y:S04]  /*3e240*/  LDGSTS.E [R4+0x25800], desc[UR16][R8.64], P0 ;  /* 0x2580000008047fae */ /* 0x0009e800081a1010 */
[----:B-1----:R-:W2:Y:S04]  /*3e250*/  LDL.LU R5, [R1+0x4b0] ;  /* 0x0004b00001057983 */ /* 0x002ea80000300800 */
[----:B------:R-:W-:Y:S01]  /*3e260*/  STL [R1+0xc20], R29 ;  /* 0x000c201d01007387 */ /* 0x000fe20000100800 */
[----:B----4-:R-:W-:-:S03]  /*3e270*/  IADD3 R8, P1, PT, R2, R23, RZ ;  /* 0x0000001702087210 */ /* 0x010fc60007f3e0ff */
[----:B------:R1:W-:Y:S04]  /*3e280*/  STL [R1+0xc24], R23 ;  /* 0x000c241701007387 */ /* 0x0003e80000100800 */
[----:B------:R-:W-:Y:S01]  /*3e290*/  STL [R1+0xc28], R27 ;  /* 0x000c281b01007387 */ /* 0x000fe20000100800 */
[----:B------:R-:W-:-:S03]  /*3e2a0*/  IMAD.X R9, R27, 0x1, R3, P1 ;  /* 0x000000011b097824 */ /* 0x000fc600008e0603 */
[----:B------:R-:W4:Y:S04]  /*3e2b0*/  LDL R0, [R1+0x470] ;  /* 0x0004700001007983 */ /* 0x000f280000100800 */
[----:B------:R-:W4:Y:S04]  /*3e2c0*/  LDL.LU R25, [R1+0x43c] ;  /* 0x00043c0001197983 */ /* 0x000f280000300800 */
[----:B------:R-:W4:Y:S04]  /*3e2d0*/  LDL.LU R28, [R1+0x480] ;  /* 0x00048000011c7983 */ /* 0x000f280000300800 */
[----:B------:R1:W-:Y:S04]  /*3e2e0*/  LDGSTS.E [R4+0x26800], desc[UR16][R8.64], P0 ;  /* 0x2680000008047fae */ /* 0x0003e800081a1010 */
[----:B------:R-:W4:Y:S04]  /*3e2f0*/  LDL.LU R16, [R1+0x44c] ;  /* 0x00044c0001107983 */ /* 0x000f280000300800 */
[----:B-1----:R-:W4:Y:S01]  /*3e300*/  LDL.LU R23, [R1+0x490] ;  /* 0x0004900001177983 */ /* 0x002f220000300800 */
[----:B------:R-:W-:-:S03]  /*3e310*/  IADD3 R8, P1, PT, R2, R10, RZ ;  /* 0x0000000a02087210 */ /* 0x000fc60007f3e0ff */
        /* <DEDUP_REMOVED lines=8> */
[----:B------:R-:W-:Y:S01]  /*3e3a0*/  STL [R1+0xc2c], R18 ;  /* 0x000c2c1201007387 */ /* 0x000fe20000100800 */
[----:B---3--:R-:W-:-:S05]  /*3e3b0*/  IADD3 R8, P1, PT, R2, R24, RZ ;  /* 0x0000001802087210 */ /* 0x008fca0007f3e0ff */
[----:B------:R-:W-:-:S05]  /*3e3c0*/  IMAD.X R9, R20, 0x1, R3, P1 ;  /* 0x0000000114097824 */ /* 0x000fca00008e0603 */
[----:B------:R2:W-:Y:S02]  /*3e3d0*/  LDGSTS.E [R4+0x28800], desc[UR16][R8.64], P0 ;  /* 0x2880000008047fae */ /* 0x0005e400081a1010 */
[----:B--2---:R-:W-:-:S05]  /*3e3e0*/  IADD3 R8, P1, PT, R2, R15, RZ ;  /* 0x0000000f02087210 */ /* 0x004fca0007f3e0ff */
[----:B------:R-:W-:-:S05]  /*3e3f0*/  IMAD.X R9, R22, 0x1, R3, P1 ;  /* 0x0000000116097824 */ /* 0x000fca00008e0603 */
[----:B------:R1:W-:Y:S04]  /*3e400*/  LDGSTS.E [R4+0x29800], desc[UR16][R8.64], P0 ;  /* 0x2980000008047fae */ /* 0x0003e800081a1010 */
[----:B------:R-:W-:Y:S04]  /*3e410*/  STL [R1+0xc30], R24 ;  /* 0x000c301801007387 */ /* 0x000fe80000100800 */
[----:B------:R-:W-:Y:S01]  /*3e420*/  STL [R1+0xc34], R20 ;  /* 0x000c341401007387 */ /* 0x000fe20000100800 */
[----:B-1----:R-:W-:-:S05]  /*3e430*/  IADD3 R8, P1, PT, R2, R11, RZ ;  /* 0x0000000b02087210 */ /* 0x002fca0007f3e0ff */
[----:B------:R-:W-:Y:S01]  /*3e440*/  IMAD.X R9, R26, 0x1, R3, P1 ;  /* 0x000000011a097824 */ /* 0x000fe200008e0603 */
[----:B------:R-:W-:Y:S04]  /*3e450*/  STL [R1+0xc38], R15 ;  /* 0x000c380f01007387 */ /* 0x000fe80000100800 */
[----:B------:R1:W-:Y:S04]  /*3e460*/  STL [R1+0xc3c], R22 ;  /* 0x000c3c1601007387 */ /* 0x0003e80000100800 */
[----:B------:R2:W-:Y:S04]  /*3e470*/  LDGSTS.E [R4+0x2a800], desc[UR16][R8.64], P0 ;  /* 0x2a80000008047fae */ /* 0x0005e800081a1010 */
[----:B-1----:R-:W3:Y:S04]  /*3e480*/  LDL.LU R22, [R1+0x42c] ;  /* 0x00042c0001167983 */ /* 0x002ee80000300800 */
[----:B------:R1:W-:Y:S04]  /*3e490*/  STL [R1+0xc40], R11 ;  /* 0x000c400b01007387 */ /* 0x0003e80000100800 */
[----:B-1----:R-:W3:Y:S01]  /*3e4a0*/  LDL.LU R11, [R1+0x460] ;  /* 0x00046000010b7983 */ /* 0x002ee20000300800 */
[----:B--2---:R-:W-:-:S05]  /*3e4b0*/  IADD3 R8, P1, PT, R2, R5, RZ ;  /* 0x0000000502087210 */ /* 0x004fca0007f3e0ff */
[----:B------:R-:W-:Y:S01]  /*3e4c0*/  IMAD.X R9, R13, 0x1, R3, P1 ;  /* 0x000000010d097824 */ /* 0x000fe200008e0603 */
[----:B------:R-:W-:Y:S04]  /*3e4d0*/  STL [R1+0xc44], R26 ;  /* 0x000c441a01007387 */ /* 0x000fe80000100800 */
[----:B------:R4:W-:Y:S04]  /*3e4e0*/  LDGSTS.E [R4+0x2b800], desc[UR16][R8.64], P0 ;  /* 0x2b80000008047fae */ /* 0x0009e800081a1010 */
[----:B------:R1:W-:Y:S04]  /*3e4f0*/  STL [R1+0xc48], R5 ;  /* 0x000c480501007387 */ /* 0x0003e80000100800 */
[----:B-1----:R-:W2:Y:S01]  /*3e500*/  LDL.LU R5, [R1+0x450] ;  /* 0x0004500001057983 */ /* 0x002ea20000300800 */
[----:B----4-:R-:W-:-:S05]  /*3e510*/  IADD3 R8, P1, PT, R2, R12, RZ ;  /* 0x0000000c02087210 */ /* 0x010fca0007f3e0ff */
[----:B------:R-:W-:Y:S01]  /*3e520*/  IMAD.X R9, R21, 0x1, R3, P1 ;  /* 0x0000000115097824 */ /* 0x000fe200008e0603 */
[----:B------:R1:W-:Y:S04]  /*3e530*/  STL [R1+0xc4c], R13 ;  /* 0x000c4c0d01007387 */ /* 0x0003e80000100800 */
[----:B------:R4:W-:Y:S04]  /*3e540*/  LDGSTS.E [R4+0x2c800], desc[UR16][R8.64], P0 ;  /* 0x2c80000008047fae */ /* 0x0009e800081a1010 */
[----:B-1----:R-:W2:Y:S01]  /*3e550*/  LDL.LU R13, [R1+0x440] ;  /* 0x00044000010d7983 */ /* 0x002ea20000300800 */
[----:B----4-:R-:W-:-:S05]  /*3e560*/  IADD3 R8, P1, PT, R2, R23, RZ ;  /* 0x0000001702087210 */ /* 0x010fca0007f3e0ff */
[----:B------:R-:W-:Y:S01]  /*3e570*/  IMAD.X R9, R19, 0x1, R3, P1 ;  /* 0x0000000113097824 */ /* 0x000fe200008e0603 */
[----:B------:R-:W-:Y:S04]  /*3e580*/  STL [R1+0xc50], R12 ;  /* 0x000c500c01007387 */ /* 0x000fe80000100800 */
[----:B------:R1:W-:Y:S04]  /*3e590*/  LDGSTS.E [R4+0x2d800], desc[UR16][R8.64], P0 ;  /* 0x2d80000008047fae */ /* 0x0003e800081a1010 */
[----:B------:R4:W-:Y:S04]  /*3e5a0*/  STL [R1+0xc54], R21 ;  /* 0x000c541501007387 */ /* 0x0009e80000100800 */
[----:B----4-:R-:W4:Y:S01]  /*3e5b0*/  LDL.LU R21, [R1+0x430] ;  /* 0x0004300001157983 */ /* 0x010f220000300800 */
[----:B-1----:R-:W-:-:S03]  /*3e5c0*/  IADD3 R8, P1, PT, R2, R28, RZ ;  /* 0x0000001c02087210 */ /* 0x002fc60007f3e0ff */
[----:B------:R-:W-:Y:S04]  /*3e5d0*/  STL [R1+0xc58], R23 ;  /* 0x000c581701007387 */ /* 0x000fe80000100800 */
[----:B------:R-:W-:Y:S01]  /*3e5e0*/  STL [R1+0xc5c], R19 ;  /* 0x000c5c1301007387 */ /* 0x000fe20000100800 */
[----:B------:R-:W-:-:S03]  /*3e5f0*/  IMAD.X R9, R14, 0x1, R3, P1 ;  /* 0x000000010e097824 */ /* 0x000fc600008e0603 */
[----:B------:R1:W-:Y:S04]  /*3e600*/  STL [R1+0xc60], R28 ;  /* 0x000c601c01007387 */ /* 0x0003e80000100800 */
[----:B------:R-:W-:Y:S04]  /*3e610*/  STL [R1+0xc64], R14 ;  /* 0x000c640e01007387 */ /* 0x000fe80000100800 */
[----:B------:R-:W4:Y:S04]  /*3e620*/  LDL R12, [R1+0x400] ;  /* 0x00040000010c7983 */ /* 0x000f280000100800 */
[----:B------:R1:W-:Y:S02]  /*3e630*/  LDGSTS.E [R4+0x2e800], desc[UR16][R8.64], P0 ;  /* 0x2e80000008047fae */ /* 0x0003e400081a1010 */
[----:B-1----:R-:W-:-:S02]  /*3e640*/  IADD3 R8, P1, PT, R2, R0, RZ ;  /* 0x0000000002087210 */ /* 0x002fc40007f3e0ff */
        /* <DEDUP_REMOVED lines=12> */
[----:B---3--:R-:W-:-:S05]  /*3e710*/  IADD3 R8, P1, PT, R2, R11, RZ ;  /* 0x0000000b02087210 */ /* 0x008fca0007f3e0ff */
[----:B------:R-:W-:-:S05]  /*3e720*/  IMAD.X R9, R10, 0x1, R3, P1 ;  /* 0x000000010a097824 */ /* 0x000fca00008e0603 */
[----:B------:R2:W-:Y:S02]  /*3e730*/  LDGSTS.E [R4+0x30800], desc[UR16][R8.64], P0 ;  /* 0x3080000008047fae */ /* 0x0005e400081a1010 */
[----:B--2---:R-:W-:-:S05]  /*3e740*/  IADD3 R8, P1, PT, R2, R5, RZ ;  /* 0x0000000502087210 */ /* 0x004fca0007f3e0ff */
[----:B------:R-:W-:-:S05]  /*3e750*/  IMAD.X R9, R16, 0x1, R3, P1 ;  /* 0x0000000110097824 */ /* 0x000fca00008e0603 */
[----:B------:R1:W-:Y:S02]  /*3e760*/  LDGSTS.E [R4+0x31800], desc[UR16][R8.64], P0 ;  /* 0x3180000008047fae */ /* 0x0003e400081a1010 */
[----:B-1----:R-:W-:-:S05]  /*3e770*/  IADD3 R8, P1, PT, R2, R13, RZ ;  /* 0x0000000d02087210 */ /* 0x002fca0007f3e0ff */
[----:B------:R-:W-:-:S05]  /*3e780*/  IMAD.X R9, R25, 0x1, R3, P1 ;  /* 0x0000000119097824 */ /* 0x000fca00008e0603 */
[----:B------:R4:W-:Y:S04]  /*3e790*/  LDGSTS.E [R4+0x32800], desc[UR16][R8.64], P0 ;  /* 0x3280000008047fae */ /* 0x0009e800081a1010 */
[----:B------:R1:W-:Y:S04]  /*3e7a0*/  STL [R1+0xc6c], R11 ;  /* 0x000c6c0b01007387 */ /* 0x0003e80000100800 */
[----:B-1----:R-:W2:Y:S01]  /*3e7b0*/  LDL.LU R11, [R1+0x3bc] ;  /* 0x0003bc00010b7983 */ /* 0x002ea20000300800 */
[----:B----4-:R-:W-:-:S05]  /*3e7c0*/  IADD3 R8, P1, PT, R2, R21, RZ ;  /* 0x0000001502087210 */ /* 0x010fca0007f3e0ff */
[----:B------:R-:W-:-:S05]  /*3e7d0*/  IMAD.X R9, R22, 0x1, R3, P1 ;  /* 0x0000000116097824 */ /* 0x000fca00008e0603 */
[----:B------:R1:W-:Y:S04]  /*3e7e0*/  LDGSTS.E [R4+0x33800], desc[UR16][R8.64], P0 ;  /* 0x3380000008047fae */ /* 0x0003e800081a1010 */
[----:B------:R3:W-:Y:S04]  /*3e7f0*/  STL [R1+0xc70], R10 ;  /* 0x000c700a01007387 */ /* 0x0007e80000100800 */
[----:B---3--:R-:W3:Y:S01]  /*3e800*/  LDL.LU R10, [R1+0x3f0] ;  /* 0x0003f000010a7983 */ /* 0x008ee20000300800 */
[----:B-1----:R-:W-:-:S03]  /*3e810*/  IADD3 R8, P1, PT, R2, R19, RZ ;  /* 0x0000001302087210 */ /* 0x002fc60007f3e0ff */
[----:B------:R-:W-:Y:S02]  /*3e820*/  STL [R1+0xc74], R5 ;  /* 0x000c740501007387 */ /* 0x000fe40000100800 */
[----:B------:R-:W-:Y:S02]  /*3e830*/  IMAD.X R9, R26, 0x1, R3, P1 ;  /* 0x000000011a097824 */ /* 0x000fe400008e0603 */
[----:B------:R1:W-:Y:S04]  /*3e840*/  STL [R1+0xc78], R16 ;  /* 0x000c781001007387 */ /* 0x0003e80000100800 */
[----:B------:R4:W-:Y:S04]  /*3e850*/  LDGSTS.E [R4+0x34800], desc[UR16][R8.64], P0 ;  /* 0x3480000008047fae */ /* 0x0009e800081a1010 */
[----:B-1----:R-:W2:Y:S04]  /*3e860*/  LDL.LU R16, [R1+0x3e0] ;  /* 0x0003e00001107983 */ /* 0x002ea80000300800 */
[----:B------:R-:W-:Y:S04]  /*3e870*/  STL [R1+0xc7c], R13 ;  /* 0x000c7c0d01007387 */ /* 0x000fe80000100800 */
[----:B------:R1:W-:Y:S01]  /*3e880*/  STL [R1+0xc80], R25 ;  /* 0x000c801901007387 */ /* 0x0003e20000100800 */
[----:B----4-:R-:W-:-:S03]  /*3e890*/  IADD3 R8, P1, PT, R2, R28, RZ ;  /* 0x0000001c02087210 */ /* 0x010fc60007f3e0ff */
[----:B-1----:R-:W4:Y:S04]  /*3e8a0*/  LDL.LU R25, [R1+0x3d0] ;  /* 0x0003d00001197983 */ /* 0x002f280000300800 */
[----:B------:R1:W-:Y:S04]  /*3e8b0*/  STL [R1+0xc84], R21 ;  /* 0x000c841501007387 */ /* 0x0003e80000100800 */
[----:B------:R-:W-:Y:S04]  /*3e8c0*/  STL [R1+0xc88], R22 ;  /* 0x000c881601007387 */ /* 0x000fe80000100800 */
[----:B------:R-:W-:Y:S01]  /*3e8d0*/  STL [R1+0xc8c], R19 ;  /* 0x000c8c1301007387 */ /* 0x000fe20000100800 */
[----:B------:R-:W-:-:S03]  /*3e8e0*/  IMAD.X R9, R17, 0x1, R3, P1 ;  /* 0x0000000111097824 */ /* 0x000fc600008e0603 */
[----:B------:R-:W-:Y:S04]  /*3e8f0*/  STL [R1+0xc90], R26 ;  /* 0x000c901a01007387 */ /* 0x000fe80000100800 */
[----:B------:R-:W-:Y:S04]  /*3e900*/  STL [R1+0xc94], R28 ;  /* 0x000c941c01007387 */ /* 0x000fe80000100800 */
[----:B------:R-:W-:Y:S04]  /*3e910*/  STL [R1+0xc98], R17 ;  /* 0x000c981101007387 */ /* 0x000fe80000100800 */
[----:B------:R1:W-:Y:S04]  /*3e920*/  LDGSTS.E [R4+0x35800], desc[UR16][R8.64], P0 ;  /* 0x3580000008047fae */ /* 0x0003e800081a1010 */
[----:B-1----:R-:W2:Y:S04]  /*3e930*/  LDL.LU R21, [R1+0x37c] ;  /* 0x00037c0001157983 */ /* 0x002ea80000300800 */
[----:B------:R-:W2:Y:S04]  /*3e940*/  LDL.LU R23, [R1+0x36c] ;  /* 0x00036c0001177983 */ /* 0x000ea80000300800 */
[----:B------:R-:W2:Y:S01]  /*3e950*/  LDL.LU R13, [R1+0x370] ;  /* 0x00037000010d7983 */ /* 0x000ea20000300800 */
[----:B------:R-:W-:-:S03]  /*3e960*/  IADD3 R8, P1, PT, R2, R12, RZ ;  /* 0x0000000c02087210 */ /* 0x000fc60007f3e0ff */
[----:B------:R-:W2:Y:S04]  /*3e970*/  LDL.LU R12, [R1+0x388] ;  /* 0x00038800010c7983 */ /* 0x000ea80000300800 */
[----:B--2---:R1:W-:Y:S04]  /*3e980*/  STL [R1+0xc9c], R12 ;  /* 0x000c9c0c01007387 */ /* 0x0043e80000100800 */
[----:B-1----:R-:W2:Y:S04]  /*3e990*/  LDL.LU R12, [R1+0x380] ;  /* 0x00038000010c7983 */ /* 0x002ea80000300800 */
[----:B------:R-:W2:Y:S04]  /*3e9a0*/  LDL.LU R5, [R1+0x390] ;  /* 0x0003900001057983 */ /* 0x000ea80000300800 */
[----:B------:R-:W2:Y:S01]  /*3e9b0*/  LDL.LU R17, [R1+0x398] ;  /* 0x0003980001117983 */ /* 0x000ea20000300800 */
[----:B------:R-:W-:-:S05]  /*3e9c0*/  IMAD.X R9, R18, 0x1, R3, P1 ;  /* 0x0000000112097824 */ /* 0x000fca00008e0603 */
[----:B------:R3:W-:Y:S02]  /*3e9d0*/  LDGSTS.E [R4+0x36800], desc[UR16][R8.64], P0 ;  /* 0x3680000008047fae */ /* 0x0007e400081a1010 */
[----:B---3--:R-:W-:-:S05]  /*3e9e0*/  IADD3 R8, P1, PT, R2, R10, RZ ;  /* 0x0000000a02087210 */ /* 0x008fca0007f3e0ff */
[----:B------:R-:W-:-:S05]  /*3e9f0*/  IMAD.X R9, R20, 0x1, R3, P1 ;  /* 0x0000000114097824 */ /* 0x000fca00008e0603 */
[----:B------:R1:W-:Y:S04]  /*3ea00*/  LDGSTS.E [R4+0x37800], desc[UR16][R8.64], P0 ;  /* 0x3780000008047fae */ /* 0x0003e800081a1010 */
[----:B--2---:R2:W-:Y:S04]  /*3ea10*/  STL [R1+0xca0], R17 ;  /* 0x000ca01101007387 */ /* 0x0045e80000100800 */
[----:B--2---:R-:W2:Y:S04]  /*3ea20*/  LDL.LU R17, [R1+0x378] ;  /* 0x0003780001117983 */ /* 0x004ea80000300800 */
[----:B------:R-:W3:Y:S04]  /*3ea30*/  LDL.LU R28, [R1+0x3a0] ;  /* 0x0003a000011c7983 */ /* 0x000ee80000300800 */
[----:B------:R-:W2:Y:S04]  /*3ea40*/  LDL.LU R26, [R1+0x3b0] ;  /* 0x0003b000011a7983 */ /* 0x000ea80000300800 */
[----:B------:R-:W3:Y:S04]  /*3ea50*/  LDL.LU R14, [R1+0x3b8] ;  /* 0x0003b800010e7983 */ /* 0x000ee80000300800 */
[----:B------:R-:W3:Y:S04]  /*3ea60*/  LDL.LU R19, [R1+0x384] ;  /* 0x0003840001137983 */ /* 0x000ee80000300800 */
[----:B------:R-:W3:Y:S04]  /*3ea70*/  LDL.LU R22, [R1+0x38c] ;  /* 0x00038c0001167983 */ /* 0x000ee80000300800 */
[----:B------:R-:W3:Y:S04]  /*3ea80*/  LDL.LU R24, [R1+0x39c] ;  /* 0x00039c0001187983 */ /* 0x000ee80000300800 */
[----:B------:R-:W3:Y:S01]  /*3ea90*/  LDL.LU R27, [R1+0x3ac] ;  /* 0x0003ac00011b7983 */ /* 0x000ee20000300800 */
[----:B-1----:R-:W-:-:S05]  /*3eaa0*/  IADD3 R8, P1, PT, R2, R16, RZ ;  /* 0x0000001002087210 */ /* 0x002fca0007f3e0ff */
[----:B------:R-:W-:-:S05]  /*3eab0*/  IMAD.X R9, R15, 0x1, R3, P1 ;  /* 0x000000010f097824 */ /* 0x000fca00008e0603 */
[----:B------:R4:W-:Y:S02]  /*3eac0*/  LDGSTS.E [R4+0x38800], desc[UR16][R8.64], P0 ;  /* 0x3880000008047fae */ /* 0x0009e400081a1010 */
[----:B----4-:R-:W-:-:S05]  /*3ead0*/  IADD3 R8, P1, PT, R2, R25, RZ ;  /* 0x0000001902087210 */ /* 0x010fca0007f3e0ff */
[----:B------:R-:W-:-:S05]  /*3eae0*/  IMAD.X R9, R29, 0x1, R3, P1 ;  /* 0x000000011d097824 */ /* 0x000fca00008e0603 */
[----:B------:R1:W-:Y:S02]  /*3eaf0*/  LDGSTS.E [R4+0x39800], desc[UR16][R8.64], P0 ;  /* 0x3980000008047fae */ /* 0x0003e400081a1010 */
[----:B-1----:R-:W-:-:S05]  /*3eb00*/  IADD3 R8, P1, PT, R2, R0, RZ ;  /* 0x0000000002087210 */ /* 0x002fca0007f3e0ff */
[----:B------:R-:W-:-:S05]  /*3eb10*/  IMAD.X R9, R11, 0x1, R3, P1 ;  /* 0x000000010b097824 */ /* 0x000fca00008e0603 */
[----:B------:R2:W-:Y:S02]  /*3eb20*/  LDGSTS.E [R4+0x3a800], desc[UR16][R8.64], P0 ;  /* 0x3a80000008047fae */ /* 0x0005e400081a1010 */
[----:B--2---:R-:W-:-:S05]  /*3eb30*/  IADD3 R8, P1, PT, R2, R26, RZ ;  /* 0x0000001a02087210 */ /* 0x004fca0007f3e0ff */
[----:B---3--:R-:W-:-:S05]  /*3eb40*/  IMAD.X R9, R27, 0x1, R3, P1 ;  /* 0x000000011b097824 */ /* 0x008fca00008e0603 */
[----:B------:R1:W-:Y:S02]  /*3eb50*/  LDGSTS.E [R4+0x3b800], desc[UR16][R8.64], P0 ;  /* 0x3b80000008047fae */ /* 0x0003e400081a1010 */
[----:B-1----:R-:W-:-:S05]  /*3eb60*/  IADD3 R8, P1, PT, R2, R28, RZ ;  /* 0x0000001c02087210 */ /* 0x002fca0007f3e0ff */
[----:B------:R-:W-:-:S05]  /*3eb70*/  IMAD.X R9, R24, 0x1, R3, P1 ;  /* 0x0000000118097824 */ /* 0x000fca00008e0603 */
        /* <DEDUP_REMOVED lines=9> */
[----:B------:R1:W-:Y:S01]  /*3ec10*/  LDGSTS.E [R4+0x3f800], desc[UR16][R8.64], P0 ;  /* 0x3f80000008047fae */ /* 0x0003e200081a1010 */
[----:B------:R-:W-:Y:S02]  /*3ec20*/  IADD3 R13, P4, PT, R13, UR26, RZ ;  /* 0x0000001a0d0d7c10 */ /* 0x000fe4000ff9e0ff */
[----:B------:R-:W-:Y:S02]  /*3ec30*/  IADD3 R17, P3, PT, R17, UR26, RZ ;  /* 0x0000001a11117c10 */ /* 0x000fe4000ff7e0ff */
[----:B------:R-:W-:Y:S02]  /*3ec40*/  IADD3 R12, P2, PT, R12, UR26, RZ ;  /* 0x0000001a0c0c7c10 */ /* 0x000fe4000ff5e0ff */
[----:B------:R-:W-:Y:S01]  /*3ec50*/  IADD3 R28, P5, PT, R28, UR26, RZ ;  /* 0x0000001a1c1c7c10 */ /* 0x000fe2000ffbe0ff */
[----:B------:R-:W-:Y:S01]  /*3ec60*/  UIADD3 UR4, UPT, UPT, UR4, 0x1, URZ ;  /* 0x0000000104047890 */ /* 0x000fe2000fffe0ff */
[----:B------:R-:W0:Y:S01]  /*3ec70*/  LDGDEPBAR ;  /* 0x00000000000079af */ /* 0x000e220000000000 */
[----:B-1----:R-:W-:-:S02]  /*3ec80*/  IMAD.U32 R4, RZ, RZ, UR11 ;  /* 0x0000000bff047e24 */ /* 0x002fc4000f8e00ff */
[----:B------:R-:W-:Y:S01]  /*3ec90*/  IMAD.MOV.U32 R8, RZ, RZ, R21 ;  /* 0x000000ffff087224 */ /* 0x000fe200078e0015 */
[----:B------:R-:W2:Y:S02]  /*3eca0*/  LDL.LU R9, [R1+0x3c8] ;  /* 0x0003c80001097983 */ /* 0x000ea40000300800 */
[----:B------:R-:W-:Y:S02]  /*3ecb0*/  LEA R21, P0, R4, R6, 0x2 ;  /* 0x0000000604157211 */ /* 0x000fe400078010ff */
[----:B------:R-:W3:Y:S02]  /*3ecc0*/  LDL.LU R4, [R1+0x374] ;  /* 0x0003740001047983 */ /* 0x000ee40000300800 */
[----:B------:R-:W-:Y:S02]  /*3ecd0*/  IADD3.X R7, PT, PT, R7, UR9, RZ, P0, !PT ;  /* 0x0000000907077c10 */ /* 0x000fe400087fe4ff */
[----:B------:R1:W-:Y:S01]  /*3ece0*/  STL [R1+0x770], R21 ;  /* 0x0007701501007387 */ /* 0x0003e20000100800 */
[----:B------:R-:W-:-:S03]  /*3ecf0*/  IMAD.MOV.U32 R6, RZ, RZ, R23 ;  /* 0x000000ffff067224 */ /* 0x000fc600078e0017 */
[----:B-1----:R-:W4:Y:S04]  /*3ed00*/  LDL.LU R21, [R1+0x394] ;  /* 0x0003940001157983 */ /* 0x002f280000300800 */
[----:B------:R1:W-:Y:S04]  /*3ed10*/  STL [R1+0x76c], R7 ;  /* 0x00076c0701007387 */ /* 0x0003e80000100800 */
[----:B-1----:R-:W2:Y:S04]  /*3ed20*/  LDL.LU R7, [R1+0x3a8] ;  /* 0x0003a80001077983 */ /* 0x002ea80000300800 */
[----:B------:R1:W-:Y:S04]  /*3ed30*/  STL [R1+0x370], R13 ;  /* 0x0003700d01007387 */ /* 0x0003e80000100800 */
[----:B-1----:R-:W4:Y:S04]  /*3ed40*/  LDL.LU R13, [R1+0x3d8] ;  /* 0x0003d800010d7983 */ /* 0x002f280000300800 */
[----:B------:R-:W4:Y:S04]  /*3ed50*/  LDL.LU R23, [R1+0x3a4] ;  /* 0x0003a40001177983 */ /* 0x000f280000300800 */
[----:B------:R1:W-:Y:S04]  /*3ed60*/  STL [R1+0x378], R17 ;  /* 0x0003781101007387 */ /* 0x0003e80000100800 */
[----:B-1----:R-:W4:Y:S04]  /*3ed70*/  LDL.LU R17, [R1+0xca0] ;  /* 0x000ca00001117983 */ /* 0x002f280000300800 */
[----:B------:R1:W-:Y:S04]  /*3ed80*/  STL [R1+0x380], R12 ;  /* 0x0003800c01007387 */ /* 0x0003e80000100800 */
[----:B-1----:R-:W4:Y:S01]  /*3ed90*/  LDL.LU R12, [R1+0xc9c] ;  /* 0x000c9c00010c7983 */ /* 0x002f220000300800 */
[----:B------:R-:W-:-:S02]  /*3eda0*/  IADD3 R5, P0, PT, R5, UR26, RZ ;  /* 0x0000001a05057c10 */ /* 0x000fc4000ff1e0ff */
[----:B------:R-:W-:-:S03]  /*3edb0*/  IADD3.X R6, PT, PT, R6, UR10, RZ, P4, !PT ;  /* 0x0000000a06067c10 */ /* 0x000fc6000a7fe4ff */
[----:B------:R1:W-:Y:S04]  /*3edc0*/  STL [R1+0x390], R5 ;  /* 0x0003900501007387 */ /* 0x0003e80000100800 */
[----:B-1----:R-:W4:Y:S01]  /*3edd0*/  LDL.LU R5, [R1+0x3e8] ;  /* 0x0003e80001057983 */ /* 0x002f220000300800 */
[----:B------:R-:W-:Y:S02]  /*3ede0*/  IADD3.X R8, PT, PT, R8, UR10, RZ, P2, !PT ;  /* 0x0000000a08087c10 */ /* 0x000fe400097fe4ff */
[----:B------:R-:W-:Y:S02]  /*3edf0*/  IADD3 R14, P2, PT, R14, UR26, RZ ;  /* 0x0000001a0e0e7c10 */ /* 0x000fe4000ff5e0ff */
[----:B------:R-:W-:Y:S02]  /*3ee00*/  IADD3.X R22, PT, PT, R22, UR10, RZ, P0, !PT ;  /* 0x0000000a16167c10 */ /* 0x000fe400087fe4ff */
[----:B------:R-:W-:-:S02]  /*3ee10*/  IADD3.X R24, PT, PT, R24, UR10, RZ, P5, !PT ;  /* 0x0000000a18187c10 */ /* 0x000fc4000affe4ff */
[----:B---3--:R-:W-:Y:S02]  /*3ee20*/  IADD3.X R4, PT, PT, R4, UR10, RZ, P3, !PT ;  /* 0x0000000a04047c10 */ /* 0x008fe40009ffe4ff */
[----:B------:R-:W-:Y:S02]  /*3ee30*/  IADD3 R26, P3, PT, R26, UR26, RZ ;  /* 0x0000001a1a1a7c10 */ /* 0x000fe4000ff7e0ff */
[----:B--2---:R-:W-:Y:S02]  /*3ee40*/  IADD3 R7, P4, PT, R7, UR26, RZ ;  /* 0x0000001a07077c10 */ /* 0x004fe4000ff9e0ff */
[----:B----4-:R-:W-:Y:S02]  /*3ee50*/  IADD3 R17, P6, PT, R17, UR26, RZ ;  /* 0x0000001a11117c10 */ /* 0x010fe4000ffde0ff */
[----:B------:R-:W-:-:S05]  /*3ee60*/  IADD3 R12, P1, PT, R12, UR26, RZ ;  /* 0x0000001a0c0c7c10 */ /* 0x000fca000ff3e0ff */
[----:B------:R1:W-:Y:S04]  /*3ee70*/  STL [R1+0x388], R12 ;  /* 0x0003880c01007387 */ /* 0x0003e80000100800 */
[----:B-1----:R-:W2:Y:S04]  /*3ee80*/  LDL.LU R12, [R1+0x3b4] ;  /* 0x0003b400010c7983 */ /* 0x002ea80000300800 */
[----:B------:R1:W-:Y:S04]  /*3ee90*/  STL [R1+0x398], R17 ;  /* 0x0003981101007387 */ /* 0x0003e80000100800 */
[----:B-1----:R-:W3:Y:S04]  /*3eea0*/  LDL.LU R17, [R1+0xc98] ;  /* 0x000c980001117983 */ /* 0x002ee80000300800 */
[----:B------:R1:W-:Y:S04]  /*3eeb0*/  STL [R1+0x3a0], R28 ;  /* 0x0003a01c01007387 */ /* 0x0003e80000100800 */
[----:B-1----:R-:W4:Y:S04]  /*3eec0*/  LDL.LU R28, [R1+0xc94] ;  /* 0x000c9400011c7983 */ /* 0x002f280000300800 */
[----:B------:R1:W-:Y:S04]  /*3eed0*/  STL [R1+0x36c], R6 ;  /* 0x00036c0601007387 */ /* 0x0003e80000100800 */
[----:B-1----:R-:W3:Y:S04]  /*3eee0*/  LDL.LU R6, [R1+0x3f8] ;  /* 0x0003f80001067983 */ /* 0x002ee80000300800 */
[----:B------:R1:W-:Y:S04]  /*3eef0*/  STL [R1+0x3a8], R7 ;  /* 0x0003a80701007387 */ /* 0x0003e80000100800 */
[----:B-1----:R-:W4:Y:S04]  /*3ef00*/  LDL.LU R7, [R1+0x3c4] ;  /* 0x0003c40001077983 */ /* 0x002f280000300800 */
[----:B------:R1:W-:Y:S01]  /*3ef10*/  STL [R1+0x374], R4 ;  /* 0x0003740401007387 */ /* 0x0003e20000100800 */
[----:B------:R-:W-:-:S03]  /*3ef20*/  IADD3.X R19, PT, PT, R19, UR10, RZ, P1, !PT ;  /* 0x0000000a13137c10 */ /* 0x000fc60008ffe4ff */
[----:B-1----:R-:W4:Y:S04]  /*3ef30*/  LDL.LU R4, [R1+0x400] ;  /* 0x0004000001047983 */ /* 0x002f280000300800 */
[----:B------:R1:W-:Y:S01]  /*3ef40*/  STL [R1+0x3b0], R26 ;  /* 0x0003b01a01007387 */ /* 0x0003e20000100800 */
[----:B------:R-:W-:-:S03]  /*3ef50*/  IADD3 R0, P1, PT, R0, UR26, RZ ;  /* 0x0000001a00007c10 */ /* 0x000fc6000ff3e0ff */
[----:B-1----:R-:W4:Y:S04]  /*3ef60*/  LDL.LU R26, [R1+0xc90] ;  /* 0x000c9000011a7983 */ /* 0x002f280000300800 */
[----:B------:R1:W-:Y:S01]  /*3ef70*/  STL [R1+0x37c], R8 ;  /* 0x00037c0801007387 */ /* 0x0003e20000100800 */
[----:B------:R-:W-:-:S03]  /*3ef80*/  IADD3 R9, P0, PT, R9, UR26, RZ ;  /* 0x0000001a09097c10 */ /* 0x000fc6000ff1e0ff */
[----:B-1----:R-:W4:Y:S04]  /*3ef90*/  LDL.LU R8, [R1+0x408] ;  /* 0x0004080001087983 */ /* 0x002f280000300800 */
        /* <DEDUP_REMOVED lines=8> */
[----:B------:R1:W-:Y:S04]  /*3f020*/  STL [R1+0x38c], R22 ;  /* 0x00038c1601007387 */ /* 0x0003e80000100800 */
        /* <DEDUP_REMOVED lines=8> */
[----:B-1----:R-:W4:Y:S01]  /*3f0b0*/  LDL.LU R24, [R1+0x428] ;  /* 0x0004280001187983 */ /* 0x002f220000300800 */
[----:B------:R-:W-:-:S02]  /*3f0c0*/  IADD3 R13, P5, PT, R13, UR26, RZ ;  /* 0x0000001a0d0d7c10 */ /* 0x000fc4000ffbe0ff */
[----:B------:R-:W-:Y:S02]  /*3f0d0*/  IADD3.X R23, PT, PT, R23, UR10, RZ, P4, !PT ;  /* 0x0000000a17177c10 */ /* 0x000fe4000a7fe4ff */
[----:B------:R-:W-:Y:S02]  /*3f0e0*/  IADD3 R16, P4, PT, R16, UR26, RZ ;  /* 0x0000001a10107c10 */ /* 0x000fe4000ff9e0ff */
[----:B------:R-:W-:Y:S01]  /*3f0f0*/  IADD3.X R27, PT, PT, R27, UR10, RZ, P3, !PT ;  /* 0x0000000a1b1b7c10 */ /* 0x000fe20009ffe4ff */
[----:B------:R1:W-:Y:S01]  /*3f100*/  STL [R1+0x3d8], R13 ;  /* 0x0003d80d01007387 */ /* 0x0003e20000100800 */
[----:B------:R-:W-:-:S03]  /*3f110*/  IADD3 R5, P3, PT, R5, UR26, RZ ;  /* 0x0000001a05057c10 */ /* 0x000fc6000ff7e0ff */
[----:B-1----:R-:W4:Y:S04]  /*3f120*/  LDL.LU R13, [R1+0xc7c] ;  /* 0x000c7c00010d7983 */ /* 0x002f280000300800 */
[----:B------:R1:W-:Y:S01]  /*3f130*/  STL [R1+0x3a4], R23 ;  /* 0x0003a41701007387 */ /* 0x0003e20000100800 */
[----:B------:R-:W-:-:S03]  /*3f140*/  IADD3.X R11, PT, PT, R11, UR10, RZ, P1, !PT ;  /* 0x0000000a0b0b7c10 */ /* 0x000fc60008ffe4ff */
[----:B-1----:R-:W4:Y:S04]  /*3f150*/  LDL.LU R23, [R1+0x3f4] ;  /* 0x0003f40001177983 */ /* 0x002f280000300800 */
[----:B------:R1:W-:Y:S04]  /*3f160*/  STL [R1+0x3e0], R16 ;  /* 0x0003e01001007387 */ /* 0x0003e80000100800 */
[----:B-1----:R-:W4:Y:S04]  /*3f170*/  LDL.LU R16, [R1+0xc78] ;  /* 0x000c780001107983 */ /* 0x002f280000300800 */
[----:B------:R1:W-:Y:S04]  /*3f180*/  STL [R1+0x3ac], R27 ;  /* 0x0003ac1b01007387 */ /* 0x0003e80000100800 */
[----:B-1----:R-:W4:Y:S04]  /*3f190*/  LDL.LU R27, [R1+0x438] ;  /* 0x00043800011b7983 */ /* 0x002f280000300800 */
[----:B------:R1:W-:Y:S04]  /*3f1a0*/  STL [R1+0x3e8], R5 ;  /* 0x0003e80501007387 */ /* 0x0003e80000100800 */
[----:B-1----:R-:W4:Y:S01]  /*3f1b0*/  LDL.LU R5, [R1+0xc74] ;  /* 0x000c740001057983 */ /* 0x002f220000300800 */
[----:B------:R-:W-:-:S02]  /*3f1c0*/  IADD3.X R29, PT, PT, R29, UR10, RZ, P6, !PT ;  /* 0x0000000a1d1d7c10 */ /* 0x000fc4000b7fe4ff */
[----:B------:R-:W-:Y:S02]  /*3f1d0*/  IADD3.X R15, PT, PT, R15, UR10, RZ, P4, !PT ;  /* 0x0000000a0f0f7c10 */ /* 0x000fe4000a7fe4ff */
[----:B--2---:R-:W-:Y:S02]  /*3f1e0*/  IADD3.X R12, PT, PT, R12, UR10, RZ, P2, !PT ;  /* 0x0000000a0c0c7c10 */ /* 0x004fe400097fe4ff */
[----:B------:R-:W-:-:S03]  /*3f1f0*/  IADD3 R10, P2, PT, R10, UR26, RZ ;  /* 0x0000001a0a0a7c10 */ /* 0x000fc6000ff5e0ff */
[----:B------:R1:W-:Y:S04]  /*3f200*/  STL [R1+0x3b4], R12 ;  /* 0x0003b40c01007387 */ /* 0x0003e80000100800 */
[----:B-1----:R-:W2:Y:S04]  /*3f210*/  LDL.LU R12, [R1+0x404] ;  /* 0x00040400010c7983 */ /* 0x002ea80000300800 */
[----:B------:R1:W-:Y:S04]  /*3f220*/  STL [R1+0x3f0], R10 ;  /* 0x0003f00a01007387 */ /* 0x0003e80000100800 */
[----:B-1----:R-:W2:Y:S04]  /*3f230*/  LDL.LU R10, [R1+0xc70] ;  /* 0x000c7000010a7983 */ /* 0x002ea80000300800 */
[----:B------:R1:W-:Y:S01]  /*3f240*/  STL [R1+0x3bc], R11 ;  /* 0x0003bc0b01007387 */ /* 0x0003e20000100800 */
[----:B---3--:R-:W-:-:S03]  /*3f250*/  IADD3 R6, P1, PT, R6, UR26, RZ ;  /* 0x0000001a06067c10 */ /* 0x008fc6000ff3e0ff */
[----:B-1----:R-:W3:Y:S04]  /*3f260*/  LDL.LU R11, [R1+0xc6c] ;  /* 0x000c6c00010b7983 */ /* 0x002ee80000300800 */
[----:B------:R1:W-:Y:S01]  /*3f270*/  STL [R1+0x3f8], R6 ;  /* 0x0003f80601007387 */ /* 0x0003e20000100800 */
[----:B----4-:R-:W-:-:S03]  /*3f280*/  IADD3.X R7, PT, PT, R7, UR10, RZ, P0, !PT ;  /* 0x0000000a07077c10 */ /* 0x010fc600087fe4ff */
[----:B-1----:R-:W4:Y:S04]  /*3f290*/  LDL.LU R6, [R1+0x448] ;  /* 0x0004480001067983 */ /* 0x002f280000300800 */
[----:B------:R1:W-:Y:S01]  /*3f2a0*/  STL [R1+0x3c4], R7 ;  /* 0x0003c40701007387 */ /* 0x0003e20000100800 */
[----:B------:R-:W-:-:S03]  /*3f2b0*/  IADD3 R4, P0, PT, R4, UR26, RZ ;  /* 0x0000001a04047c10 */ /* 0x000fc6000ff1e0ff */
[----:B-1----:R-:W3:Y:S04]  /*3f2c0*/  LDL.LU R7, [R1+0x414] ;  /* 0x0004140001077983 */ /* 0x002ee80000300800 */
[----:B------:R1:W-:Y:S04]  /*3f2d0*/  STL [R1+0x3cc], R29 ;  /* 0x0003cc1d01007387 */ /* 0x0003e80000100800 */
[----:B-1----:R-:W3:Y:S04]  /*3f2e0*/  LDL.LU R29, [R1+0xc68] ;  /* 0x000c6800011d7983 */ /* 0x002ee80000300800 */
[----:B------:R1:W-:Y:S01]  /*3f2f0*/  STL [R1+0x400], R4 ;  /* 0x0004000401007387 */ /* 0x0003e20000100800 */
[----:B------:R-:W-:-:S03]  /*3f300*/  IADD3 R8, P6, PT, R8, UR26, RZ ;  /* 0x0000001a08087c10 */ /* 0x000fc6000ffde0ff */
[----:B-1----:R-:W3:Y:S04]  /*3f310*/  LDL.LU R4, [R1+0x458] ;  /* 0x0004580001047983 */ /* 0x002ee80000300800 */
[----:B------:R1:W-:Y:S01]  /*3f320*/  STL [R1+0x408], R8 ;  /* 0x0004080801007387 */ /* 0x0003e20000100800 */
[----:B------:R-:W-:Y:S02]  /*3f330*/  IADD3.X R14, PT, PT, R14, UR10, RZ, P5, !PT ;  /* 0x0000000a0e0e7c10 */ /* 0x000fe4000affe4ff */
[----:B------:R-:W-:Y:S01]  /*3f340*/  IADD3 R28, P5, PT, R28, UR26, RZ ;  /* 0x0000001a1c1c7c10 */ /* 0x000fe2000ffbe0ff */
[----:B-1----:R-:W3:Y:S04]  /*3f350*/  LDL.LU R8, [R1+0x424] ;  /* 0x0004240001087983 */ /* 0x002ee80000300800 */
[----:B------:R1:W-:Y:S04]  /*3f360*/  STL [R1+0x3d4], R14 ;  /* 0x0003d40e01007387 */ /* 0x0003e80000100800 */
[----:B-1----:R-:W3:Y:S04]  /*3f370*/  LDL.LU R14, [R1+0xc64] ;  /* 0x000c6400010e7983 */ /* 0x002ee80000300800 */
[----:B------:R1:W-:Y:S01]  /*3f380*/  STL [R1+0x410], R28 ;  /* 0x0004101c01007387 */ /* 0x0003e20000100800 */
[----:B------:R-:W-:-:S03]  /*3f390*/  IADD3 R0, P4, PT, R0, UR26, RZ ;  /* 0x0000001a00007c10 */ /* 0x000fc6000ff9e0ff */
[----:B-1----:R-:W3:Y:S04]  /*3f3a0*/  LDL.LU R28, [R1+0xc60] ;  /* 0x000c6000011c7983 */ /* 0x002ee80000300800 */
[----:B------:R1:W-:Y:S04]  /*3f3b0*/  STL [R1+0x3dc], R15 ;  /* 0x0003dc0f01007387 */ /* 0x0003e80000100800 */
[----:B-1----:R-:W3:Y:S04]  /*3f3c0*/  LDL.LU R15, [R1+0x468] ;  /* 0x00046800010f7983 */ /* 0x002ee80000300800 */
[----:B------:R1:W-:Y:S01]  /*3f3d0*/  STL [R1+0x418], R0 ;  /* 0x0004180001007387 */ /* 0x0003e20000100800 */
[----:B------:R-:W-:-:S03]  /*3f3e0*/  IADD3.X R9, PT, PT, R9, UR10, RZ, P3, !PT ;  /* 0x0000000a09097c10 */ /* 0x000fc60009ffe4ff */
[----:B-1----:R-:W3:Y:S04]  /*3f3f0*/  LDL.LU R0, [R1+0x434] ;  /* 0x0004340001007983 */ /* 0x002ee80000300800 */
[----:B------:R1:W-:Y:S01]  /*3f400*/  STL [R1+0x3e4], R9 ;  /* 0x0003e40901007387 */ /* 0x0003e20000100800 */
[----:B------:R-:W-:Y:S02]  /*3f410*/  IADD3 R19, P3, PT, R19, UR26, RZ ;  /* 0x0000001a13137c10 */ /* 0x000fe4000ff7e0ff */
[----:B------:R-:W-:Y:S01]  /*3f420*/  IADD3.X R20, PT, PT, R20, UR10, RZ, P2, !PT ;  /* 0x0000000a14147c10 */ /* 0x000fe200097fe4ff */
[----:B-1----:R-:W3:Y:S04]  /*3f430*/  LDL.LU R9, [R1+0x470] ;  /* 0x0004700001097983 */ /* 0x002ee80000300800 */
[----:B------:R1:W-:Y:S04]  /*3f440*/  STL [R1+0x420], R19 ;  /* 0x0004201301007387 */ /* 0x0003e80000100800 */
[----:B-1----:R-:W3:Y:S04]  /*3f450*/  LDL.LU R19, [R1+0xc5c] ;  /* 0x000c5c0001137983 */ /* 0x002ee80000300800 */
[----:B------:R1:W-:Y:S01]  /*3f460*/  STL [R1+0x3ec], R20 ;  /* 0x0003ec1401007387 */ /* 0x0003e20000100800 */
[----:B------:R-:W-:-:S03]  /*3f470*/  IADD3 R24, P2, PT, R24, UR26, RZ ;  /* 0x0000001a18187c10 */ /* 0x000fc6000ff5e0ff */
[----:B-1----:R-:W3:Y:S04]  /*3f480*/  LDL.LU R20, [R1+0x478] ;  /* 0x0004780001147983 */ /* 0x002ee80000300800 */
[----:B------:R1:W-:Y:S04]  /*3f490*/  STL [R1+0x428], R24 ;  /* 0x0004281801007387 */ /* 0x0003e80000100800 */
[----:B-1----:R-:W3:Y:S01]  /*3f4a0*/  LDL.LU R24, [R1+0x444] ;  /* 0x0004440001187983 */ /* 0x002ee20000300800 */
[----:B------:R-:W-:Y:S02]  /*3f4b0*/  IADD3.X R18, PT, PT, R18, UR10, RZ, P0, !PT ;  /* 0x0000000a12127c10 */ /* 0x000fe400087fe4ff */
[----:B------:R-:W-:-:S02]  /*3f4c0*/  IADD3.X R23, PT, PT, R23, UR10, RZ, P1, !PT ;  /* 0x0000000a17177c10 */ /* 0x000fc40008ffe4ff */
[----:B------:R-:W-:-:S03]  /*3f4d0*/  IADD3 R21, P1, PT, R21, UR26, RZ ;  /* 0x0000001a15157c10 */ /* 0x000fc6000ff3e0ff */
[----:B------:R1:W-:Y:S01]  /*3f4e0*/  STL [R1+0x3f4], R23 ;  /* 0x0003f41701007387 */ /* 0x0003e20000100800 */
[----:B------:R-:W-:-:S03]  /*3f4f0*/  IADD3.X R17, PT, PT, R17, UR10, RZ, P5, !PT ;  /* 0x0000000a11117c10 */ /* 0x000fc6000affe4ff */
        /* <DEDUP_REMOVED lines=8> */
[----:B-1----:R-:W3:Y:S01]  /*3f580*/  LDL.LU R27, [R1+0x454] ;  /* 0x00045400011b7983 */ /* 0x002ee20000300800 */
        /* <DEDUP_REMOVED lines=8> */
[----:B----4-:R-:W-:-:S03]  /*3f610*/  IADD3 R6, P5, PT, R6, UR26, RZ ;  /* 0x0000001a06067c10 */ /* 0x010fc6000ffbe0ff */
[----:B-1----:R-:W4:Y:S04]  /*3f620*/  LDL.LU R17, [R1+0x498] ;  /* 0x0004980001117983 */ /* 0x002f280000300800 */
[----:B------:R1:W-:Y:S01]  /*3f630*/  STL [R1+0x448], R6 ;  /* 0x0004480601007387 */ /* 0x0003e20000100800 */
[----:B---3--:R-:W-:Y:S02]  /*3f640*/  IADD3.X R7, PT, PT, R7, UR10, RZ, P4, !PT ;  /* 0x0000000a07077c10 */ /* 0x008fe4000a7fe4ff */
[----:B------:R-:W-:Y:S01]  /*3f650*/  IADD3 R5, P4, PT, R5, UR26, RZ ;  /* 0x0000001a05057c10 */ /* 0x000fe2000ff9e0ff */
[----:B-1----:R-:W3:Y:S04]  /*3f660*/  LDL.LU R6, [R1+0x464] ;  /* 0x0004640001067983 */ /* 0x002ee80000300800 */
[----:B------:R1:W-:Y:S04]  /*3f670*/  STL [R1+0x450], R5 ;  /* 0x0004500501007387 */ /* 0x0003e80000100800 */
[----:B-1----:R-:W2:Y:S04]  /*3f680*/  LDL.LU R5, [R1+0xc48] ;  /* 0x000c480001057983 */ /* 0x002ea80000300800 */
[----:B------:R-:W-:Y:S04]  /*3f690*/  STL [R1+0x414], R7 ;  /* 0x0004140701007387 */ /* 0x000fe80000100800 */
[----:B------:R1:W-:Y:S01]  /*3f6a0*/  STL [R1+0x41c], R26 ;  /* 0x00041c1a01007387 */ /* 0x0003e20000100800 */
[----:B------:R-:W-:-:S03]  /*3f6b0*/  IADD3 R4, P3, PT, R4, UR26, RZ ;  /* 0x0000001a04047c10 */ /* 0x000fc6000ff7e0ff */
[----:B-1----:R-:W2:Y:S04]  /*3f6c0*/  LDL.LU R26, [R1+0xc44] ;  /* 0x000c4400011a7983 */ /* 0x002ea80000300800 */
[----:B------:R-:W2:Y:S04]  /*3f6d0*/  LDL.LU R7, [R1+0x4a8] ;  /* 0x0004a80001077983 */ /* 0x000ea80000300800 */
[----:B------:R1:W-:Y:S01]  /*3f6e0*/  STL [R1+0x458], R4 ;  /* 0x0004580401007387 */ /* 0x0003e20000100800 */
[----:B------:R-:W-:Y:S02]  /*3f6f0*/  IADD3.X R8, PT, PT, R8, UR10, RZ, P2, !PT ;  /* 0x0000000a08087c10 */ /* 0x000fe400097fe4ff */
[----:B------:R-:W-:Y:S01]  /*3f700*/  IADD3 R11, P2, PT, R11, UR26, RZ ;  /* 0x0000001a0b0b7c10 */ /* 0x000fe2000ff5e0ff */
[----:B-1----:R-:W2:Y:S04]  /*3f710*/  LDL.LU R4, [R1+0x474] ;  /* 0x0004740001047983 */ /* 0x002ea80000300800 */
[----:B------:R1:W-:Y:S04]  /*3f720*/  STL [R1+0x460], R11 ;  /* 0x0004600b01007387 */ /* 0x0003e80000100800 */
[----:B------:R-:W-:Y:S04]  /*3f730*/  STL [R1+0x424], R8 ;  /* 0x0004240801007387 */ /* 0x000fe80000100800 */
[----:B-1----:R-:W2:Y:S04]  /*3f740*/  LDL.LU R11, [R1+0xc40] ;  /* 0x000c4000010b7983 */ /* 0x002ea80000300800 */
[----:B------:R1:W-:Y:S01]  /*3f750*/  STL [R1+0x42c], R22 ;  /* 0x00042c1601007387 */ /* 0x0003e20000100800 */
[----:B------:R-:W-:-:S03]  /*3f760*/  IADD3.X R25, PT, PT, R25, UR10, RZ, P6, !PT ;  /* 0x0000000a19197c10 */ /* 0x000fc6000b7fe4ff */
[----:B-1----:R-:W2:Y:S04]  /*3f770*/  LDL.LU R22, [R1+0xc3c] ;  /* 0x000c3c0001167983 */ /* 0x002ea80000300800 */
[----:B------:R-:W2:Y:S01]  /*3f780*/  LDL.LU R8, [R1+0x4b8] ;  /* 0x0004b80001087983 */ /* 0x000ea20000300800 */
[----:B------:R-:W-:-:S05]  /*3f790*/  IADD3 R15, P1, PT, R15, UR26, RZ ;  /* 0x0000001a0f0f7c10 */ /* 0x000fca000ff3e0ff */
[----:B------:R1:W-:Y:S01]  /*3f7a0*/  STL [R1+0x468], R15 ;  /* 0x0004680f01007387 */ /* 0x0003e20000100800 */
[----:B------:R-:W-:-:S03]  /*3f7b0*/  IADD3.X R0, PT, PT, R0, UR10, RZ, P0, !PT ;  /* 0x0000000a00007c10 */ /* 0x000fc600087fe4ff */
[----:B-1----:R-:W2:Y:S04]  /*3f7c0*/  LDL.LU R15, [R1+0xc38] ;  /* 0x000c3800010f7983 */ /* 0x002ea80000300800 */
[----:B------:R1:W-:Y:S01]  /*3f7d0*/  STL [R1+0x434], R0 ;  /* 0x0004340001007387 */ /* 0x0003e20000100800 */
[----:B------:R-:W-:-:S03]  /*3f7e0*/  IADD3 R9, P0, PT, R9, UR26, RZ ;  /* 0x0000001a09097c10 */ /* 0x000fc6000ff1e0ff */
[----:B-1----:R-:W2:Y:S04]  /*3f7f0*/  LDL.LU R0, [R1+0x484] ;  /* 0x0004840001007983 */ /* 0x002ea80000300800 */
[----:B------:R1:W-:Y:S04]  /*3f800*/  STL [R1+0x470], R9 ;  /* 0x0004700901007387 */ /* 0x0003e80000100800 */
[----:B-1----:R-:W2:Y:S04]  /*3f810*/  LDL.LU R9, [R1+0x4c8] ;  /* 0x0004c80001097983 */ /* 0x002ea80000300800 */
[----:B------:R1:W-:Y:S01]  /*3f820*/  STL [R1+0x43c], R25 ;  /* 0x00043c1901007387 */ /* 0x0003e20000100800 */
[----:B------:R-:W-:-:S03]  /*3f830*/  IADD3 R20, P6, PT, R20, UR26, RZ ;  /* 0x0000001a14147c10 */ /* 0x000fc6000ffde0ff */
[----:B-1----:R-:W2:Y:S04]  /*3f840*/  LDL.LU R25, [R1+0x494] ;  /* 0x0004940001197983 */ /* 0x002ea80000300800 */
[----:B------:R1:W-:Y:S01]  /*3f850*/  STL [R1+0x478], R20 ;  /* 0x0004781401007387 */ /* 0x0003e20000100800 */
[----:B------:R-:W-:Y:S02]  /*3f860*/  IADD3.X R16, PT, PT, R16, UR10, RZ, P4, !PT ;  /* 0x0000000a10107c10 */ /* 0x000fe4000a7fe4ff */
[----:B------:R-:W-:Y:S02]  /*3f870*/  IADD3.X R24, PT, PT, R24, UR10, RZ, P5, !PT ;  /* 0x0000000a18187c10 */ /* 0x000fe4000affe4ff */
[----:B------:R-:W-:Y:S01]  /*3f880*/  IADD3 R28, P5, PT, R28, UR26, RZ ;  /* 0x0000001a1c1c7c10 */ /* 0x000fe2000ffbe0ff */
        /* <DEDUP_REMOVED lines=8> */
[----:B------:R-:W-:-:S05]  /*3f910*/  IADD3 R18, P4, PT, R18, UR26, RZ ;  /* 0x0000001a12127c10 */ /* 0x000fca000ff9e0ff */
[----:B------:R1:W-:Y:S01]  /*3f920*/  STL [R1+0x488], R18 ;  /* 0x0004881201007387 */ /* 0x0003e20000100800 */
[----:B------:R-:W-:Y:S02]  /*3f930*/  IADD3.X R27, PT, PT, R27, UR10, RZ, P3, !PT ;  /* 0x0000000a1b1b7c10 */ /* 0x000fe40009ffe4ff */
[----:B------:R-:W-:Y:S01]  /*3f940*/  IADD3 R23, P3, PT, R23, UR26, RZ ;  /* 0x0000001a17177c10 */ /* 0x000fe2000ff7e0ff */
[----:B-1----:R-:W2:Y:S04]  /*3f950*/  LDL.LU R18, [R1+0xc2c] ;  /* 0x000c2c0001127983 */ /* 0x002ea80000300800 */
[----:B------:R1:W-:Y:S01]  /*3f960*/  STL [R1+0x454], R27 ;  /* 0x0004541b01007387 */ /* 0x0003e20000100800 */
[----:B------:R-:W-:-:S03]  /*3f970*/  IADD3.X R29, PT, PT, R29, UR10, RZ, P0, !PT ;  /* 0x0000000a1d1d7c10 */ /* 0x000fc600087fe4ff */
[----:B-1----:R-:W2:Y:S04]  /*3f980*/  LDL.LU R27, [R1+0xc28] ;  /* 0x000c2800011b7983 */ /* 0x002ea80000300800 */
[----:B------:R1:W-:Y:S04]  /*3f990*/  STL [R1+0x490], R23 ;  /* 0x0004901701007387 */ /* 0x0003e80000100800 */
[----:B-1----:R-:W2:Y:S04]  /*3f9a0*/  LDL.LU R23, [R1+0xc24] ;  /* 0x000c240001177983 */ /* 0x002ea80000300800 */
[----:B------:R1:W-:Y:S04]  /*3f9b0*/  STL [R1+0x45c], R10 ;  /* 0x00045c0a01007387 */ /* 0x0003e80000100800 */
[----:B-1----:R-:W2:Y:S01]  /*3f9c0*/  LDL.LU R10, [R1+0x4e8] ;  /* 0x0004e800010a7983 */ /* 0x002ea20000300800 */
[----:B------:R-:W-:-:S02]  /*3f9d0*/  IADD3.X R14, PT, PT, R14, UR10, RZ, P5, !PT ;  /* 0x0000000a0e0e7c10 */ /* 0x000fc4000affe4ff */
[----:B------:R-:W-:Y:S02]  /*3f9e0*/  IADD3.X R19, PT, PT, R19, UR10, RZ, P3, !PT ;  /* 0x0000000a13137c10 */ /* 0x000fe40009ffe4ff */
[----:B----4-:R-:W-:-:S05]  /*3f9f0*/  IADD3 R17, P2, PT, R17, UR26, RZ ;  /* 0x0000001a11117c10 */ /* 0x010fca000ff5e0ff */
[----:B------:R1:W-:Y:S01]  /*3fa00*/  STL [R1+0x498], R17 ;  /* 0x0004981101007387 */ /* 0x0003e20000100800 */
[----:B---3--:R-:W-:Y:S02]  /*3fa10*/  IADD3.X R6, PT, PT, R6, UR10, RZ, P1, !PT ;  /* 0x0000000a06067c10 */ /* 0x008fe40008ffe4ff */
[----:B--2---:R-:W-:Y:S01]  /*3fa20*/  IADD3 R12, P1, PT, R12, UR26, RZ ;  /* 0x0000001a0c0c7c10 */ /* 0x004fe2000ff3e0ff */
[----:B-1----:R-:W2:Y:S04]  /*3fa30*/  LDL.LU R17, [R1+0x4b4] ;  /* 0x0004b40001117983 */ /* 0x002ea80000300800 */
[----:B------:R1:W-:Y:S04]  /*3fa40*/  STL [R1+0x464], R6 ;  /* 0x0004640601007387 */ /* 0x0003e80000100800 */
[----:B-1----:R-:W3:Y:S04]  /*3fa50*/  LDL.LU R6, [R1+0x4f0] ;  /* 0x0004f00001067983 */ /* 0x002ee80000300800 */
[----:B------:R1:W-:Y:S01]  /*3fa60*/  STL [R1+0x4a0], R12 ;  /* 0x0004a00c01007387 */ /* 0x0003e20000100800 */
[----:B------:R-:W-:-:S03]  /*3fa70*/  IADD3 R7, P0, PT, R7, UR26, RZ ;  /* 0x0000001a07077c10 */ /* 0x000fc6000ff1e0ff */
[----:B-1----:R-:W4:Y:S04]  /*3fa80*/  LDL.LU R12, [R1+0x4f8] ;  /* 0x0004f800010c7983 */ /* 0x002f280000300800 */
[----:B------:R1:W-:Y:S01]  /*3fa90*/  STL [R1+0x46c], R29 ;  /* 0x00046c1d01007387 */ /* 0x0003e20000100800 */
[----:B------:R-:W-:Y:S02]  /*3faa0*/  IADD3.X R4, PT, PT, R4, UR10, RZ, P6, !PT ;  /* 0x0000000a04047c10 */ /* 0x000fe4000b7fe4ff */
[----:B------:R-:W-:Y:S01]  /*3fab0*/  IADD3 R5, P6, PT, R5, UR26, RZ ;  /* 0x0000001a05057c10 */ /* 0x000fe2000ffde0ff */
[----:B-1----:R-:W4:Y:S04]  /*3fac0*/  LDL.LU R29, [R1+0xc20] ;  /* 0x000c2000011d7983 */ /* 0x002f280000300800 */
[----:B------:R1:W-:Y:S04]  /*3fad0*/  STL [R1+0x4a8], R7 ;  /* 0x0004a80701007387 */ /* 0x0003e80000100800 */
[----:B-1----:R-:W4:Y:S04]  /*3fae0*/  LDL.LU R7, [R1+0x4c4] ;  /* 0x0004c40001077983 */ /* 0x002f280000300800 */
[----:B------:R1:W-:Y:S01]  /*3faf0*/  STL [R1+0x4b0], R5 ;  /* 0x0004b00501007387 */ /* 0x0003e20000100800 */
[----:B------:R-:W-:-:S03]  /*3fb00*/  IADD3 R8, P5, PT, R8, UR26, RZ ;  /* 0x0000001a08087c10 */ /* 0x000fc6000ffbe0ff */
[----:B-1----:R-:W4:Y:S04]  /*3fb10*/  LDL.LU R5, [R1+0xc1c] ;  /* 0x000c1c0001057983 */ /* 0x002f280000300800 */
[----:B------:R-:W-:Y:S04]  /*3fb20*/  STL [R1+0x474], R4 ;  /* 0x0004740401007387 */ /* 0x000fe80000100800 */
[----:B------:R1:W-:Y:S04]  /*3fb30*/  STL [R1+0x47c], R14 ;  /* 0x00047c0e01007387 */ /* 0x0003e80000100800 */
[----:B-1----:R-:W4:Y:S04]  /*3fb40*/  LDL.LU R14, [R1+0xc18] ;  /* 0x000c1800010e7983 */ /* 0x002f280000300800 */
[----:B------:R-:W4:Y:S04]  /*3fb50*/  LDL.LU R4, [R1+0x508] ;  /* 0x0005080001047983 */ /* 0x000f280000300800 */
[----:B------:R1:W-:Y:S04]  /*3fb60*/  STL [R1+0x4b8], R8 ;  /* 0x0004b80801007387 */ /* 0x0003e80000100800 */
[----:B-1----:R-:W4:Y:S01]  /*3fb70*/  LDL.LU R8, [R1+0x4d4] ;  /* 0x0004d40001087983 */ /* 0x002f220000300800 */
[----:B------:R-:W-:-:S02]  /*3fb80*/  IADD3.X R0, PT, PT, R0, UR10, RZ, P4, !PT ;  /* 0x0000000a00007c10 */ /* 0x000fc4000a7fe4ff */
[----:B------:R-:W-:-:S03]  /*3fb90*/  IADD3 R11, P4, PT, R11, UR26, RZ ;  /* 0x0000001a0b0b7c10 */ /* 0x000fc6000ff9e0ff */
[----:B------:R1:W-:Y:S01]  /*3fba0*/  STL [R1+0x484], R0 ;  /* 0x0004840001007387 */ /* 0x0003e20000100800 */
[----:B------:R-:W-:-:S03]  /*3fbb0*/  IADD3 R9, P3, PT, R9, UR26, RZ ;  /* 0x0000001a09097c10 */ /* 0x000fc6000ff7e0ff */
[----:B-1----:R-:W4:Y:S04]  /*3fbc0*/  LDL.LU R0, [R1+0xc14] ;  /* 0x000c140001007983 */ /* 0x002f280000300800 */
[----:B------:R1:W-:Y:S01]  /*3fbd0*/  STL [R1+0x4c0], R11 ;  /* 0x0004c00b01007387 */ /* 0x0003e20000100800 */
[----:B------:R-:W-:-:S03]  /*3fbe0*/  IADD3.X R25, PT, PT, R25, UR10, RZ, P2, !PT ;  /* 0x0000000a19197c10 */ /* 0x000fc600097fe4ff */
[----:B-1----:R-:W4:Y:S04]  /*3fbf0*/  LDL.LU R11, [R1+0xc10] ;  /* 0x000c1000010b7983 */ /* 0x002f280000300800 */
[----:B------:R1:W-:Y:S01]  /*3fc00*/  STL [R1+0x48c], R19 ;  /* 0x00048c1301007387 */ /* 0x0003e20000100800 */
[----:B------:R-:W-:Y:S02]  /*3fc10*/  IADD3 R15, P2, PT, R15, UR26, RZ ;  /* 0x0000001a0f0f7c10 */ /* 0x000fe4000ff5e0ff */
[----:B------:R-:W-:Y:S01]  /*3fc20*/  IADD3.X R21, PT, PT, R21, UR10, RZ, P1, !PT ;  /* 0x0000000a15157c10 */ /* 0x000fe20008ffe4ff */
[----:B-1----:R-:W4:Y:S04]  /*3fc30*/  LDL.LU R19, [R1+0xc0c] ;  /* 0x000c0c0001137983 */ /* 0x002f280000300800 */
[----:B------:R1:W-:Y:S04]  /*3fc40*/  STL [R1+0x494], R25 ;  /* 0x0004941901007387 */ /* 0x0003e80000100800 */
[----:B-1----:R-:W4:Y:S04]  /*3fc50*/  LDL.LU R25, [R1+0x518] ;  /* 0x0005180001197983 */ /* 0x002f280000300800 */
        /* <DEDUP_REMOVED lines=13> */
[----:B------:R-:W-:-:S03]  /*3fd30*/  IADD3.X R13, PT, PT, R13, UR10, RZ, P6, !PT ;  /* 0x0000000a0d0d7c10 */ /* 0x000fc6000b7fe4ff */
[----:B------:R1:W-:Y:S01]  /*3fd40*/  STL [R1+0x4e0], R24 ;  /* 0x0004e01801007387 */ /* 0x0003e20000100800 */
[----:B------:R-:W-:-:S03]  /*3fd50*/  IADD3.X R26, PT, PT, R26, UR10, RZ, P4, !PT ;  /* 0x0000000a1a1a7c10 */ /* 0x000fc6000a7fe4ff */
[----:B-1----:R-:W4:Y:S04]  /*3fd60*/  LDL.LU R24, [R1+0xc00] ;  /* 0x000c000001187983 */ /* 0x002f280000300800 */
[----:B------:R1:W-:Y:S01]  /*3fd70*/  STL [R1+0x4ac], R13 ;  /* 0x0004ac0d01007387 */ /* 0x0003e20000100800 */
[----:B------:R-:W-:-:S03]  /*3fd80*/  IADD3 R10, P6, PT, R10, UR26, RZ ;  /* 0x0000001a0a0a7c10 */ /* 0x000fc6000ffde0ff */
[----:B-1----:R-:W4:Y:S04]  /*3fd90*/  LDL.LU R13, [R1+0xbfc] ;  /* 0x000bfc00010d7983 */ /* 0x002f280000300800 */
[----:B------:R1:W-:Y:S04]  /*3fda0*/  STL [R1+0x4e8], R10 ;  /* 0x0004e80a01007387 */ /* 0x0003e80000100800 */
[----:B-1----:R-:W4:Y:S01]  /*3fdb0*/  LDL.LU R10, [R1+0x538] ;  /* 0x00053800010a7983 */ /* 0x002f220000300800 */
[----:B------:R-:W-:Y:S02]  /*3fdc0*/  IADD3.X R22, PT, PT, R22, UR10, RZ, P2, !PT ;  /* 0x0000000a16167c10 */ /* 0x000fe400097fe4ff */
[----:B------:R-:W-:-:S02]  /*3fdd0*/  IADD3.X R20, PT, PT, R20, UR10, RZ, P0, !PT ;  /* 0x0000000a14147c10 */ /* 0x000fc400087fe4ff */
[----:B--2---:R-:W-:-:S05]  /*3fde0*/  IADD3.X R17, PT, PT, R17, UR10, RZ, P5, !PT ;  /* 0x0000000a11117c10 */ /* 0x004fca000affe4ff */
[----:B------:R1:W-:Y:S01]  /*3fdf0*/  STL [R1+0x4b4], R17 ;  /* 0x0004b41101007387 */ /* 0x0003e20000100800 */
[----:B---3--:R-:W-:-:S03]  /*3fe00*/  IADD3 R6, P5, PT, R6, UR26, RZ ;  /* 0x0000001a06067c10 */ /* 0x008fc6000ffbe0ff */
[----:B-1----:R-:W2:Y:S04]  /*3fe10*/  LDL.LU R17, [R1+0x504] ;  /* 0x0005040001117983 */ /* 0x002ea80000300800 */
[----:B------:R1:W-:Y:S01]  /*3fe20*/  STL [R1+0x4bc], R26 ;  /* 0x0004bc1a01007387 */ /* 0x0003e20000100800 */
[----:B----4-:R-:W-:-:S03]  /*3fe30*/  IADD3 R12, P4, PT, R12, UR26, RZ ;  /* 0x0000001a0c0c7c10 */ /* 0x010fc6000ff9e0ff */
[----:B-1----:R-:W3:Y:S04]  /*3fe40*/  LDL.LU R26, [R1+0xbf8] ;  /* 0x000bf800011a7983 */ /* 0x002ee80000300800 */
[----:B------:R-:W-:Y:S04]  /*3fe50*/  STL [R1+0x4f0], R6 ;  /* 0x0004f00601007387 */ /* 0x000fe80000100800 */
[----:B------:R1:W-:Y:S04]  /*3fe60*/  STL [R1+0x4f8], R12 ;  /* 0x0004f80c01007387 */ /* 0x0003e80000100800 */
[----:B-1----:R-:W4:Y:S04]  /*3fe70*/  LDL.LU R12, [R1+0x548] ;  /* 0x00054800010c7983 */ /* 0x002f280000300800 */
[----:B------:R-:W3:Y:S01]  /*3fe80*/  LDL.LU R6, [R1+0x514] ;  /* 0x0005140001067983 */ /* 0x000ee20000300800 */
[----:B------:R-:W-:-:S02]  /*3fe90*/  IADD3.X R7, PT, PT, R7, UR10, RZ, P3, !PT ;  /* 0x0000000a07077c10 */ /* 0x000fc40009ffe4ff */
[----:B------:R-:W-:-:S05]  /*3fea0*/  IADD3 R23, P3, PT, R23, UR26, RZ ;  /* 0x0000001a17177c10 */ /* 0x000fca000ff7e0ff */
[----:B------:R1:W-:Y:S04]  /*3feb0*/  STL [R1+0x500], R23 ;  /* 0x0005001701007387 */ /* 0x0003e80000100800 */
[----:B------:R-:W-:Y:S04]  /*3fec0*/  STL [R1+0x4c4], R7 ;  /* 0x0004c40701007387 */ /* 0x000fe80000100800 */
[----:B-1----:R-:W3:Y:S04]  /*3fed0*/  LDL.LU R23, [R1+0x558] ;  /* 0x0005580001177983 */ /* 0x002ee80000300800 */
[----:B------:R1:W-:Y:S01]  /*3fee0*/  STL [R1+0x4cc], R22 ;  /* 0x0004cc1601007387 */ /* 0x0003e20000100800 */
[----:B------:R-:W-:-:S03]  /*3fef0*/  IADD3 R4, P2, PT, R4, UR26, RZ ;  /* 0x0000001a04047c10 */ /* 0x000fc6000ff5e0ff */
[----:B-1----:R-:W3:Y:S04]  /*3ff00*/  LDL.LU R22, [R1+0x524] ;  /* 0x0005240001167983 */ /* 0x002ee80000300800 */
[----:B------:R-:W3:Y:S04]  /*3ff10*/  LDL.LU R7, [R1+0x560] ;  /* 0x0005600001077983 */ /* 0x000ee80000300800 */
[----:B------:R-:W-:Y:S01]  /*3ff20*/  STL [R1+0x508], R4 ;  /* 0x0005080401007387 */ /* 0x000fe20000100800 */
[----:B------:R-:W-:Y:S02]  /*3ff30*/  IADD3.X R8, PT, PT, R8, UR10, RZ, P1, !PT ;  /* 0x0000000a08087c10 */ /* 0x000fe40008ffe4ff */
[----:B------:R-:W-:-:S05]  /*3ff40*/  IADD3 R5, P1, PT, R5, UR26, RZ ;  /* 0x0000001a05057c10 */ /* 0x000fca000ff3e0ff */
[----:B------:R1:W-:Y:S04]  /*3ff50*/  STL [R1+0x510], R5 ;  /* 0x0005100501007387 */ /* 0x0003e80000100800 */
[----:B------:R1:W-:Y:S04]  /*3ff60*/  STL [R1+0x4d4], R8 ;  /* 0x0004d40801007387 */ /* 0x0003e80000100800 */
[----:B-1----:R-:W3:Y:S04]  /*3ff70*/  LDL.LU R5, [R1+0xbf4] ;  /* 0x000bf40001057983 */ /* 0x002ee80000300800 */
[----:B------:R-:W3:Y:S04]  /*3ff80*/  LDL.LU R4, [R1+0x568] ;  /* 0x0005680001047983 */ /* 0x000ee80000300800 */
[----:B------:R-:W3:Y:S04]  /*3ff90*/  LDL.LU R8, [R1+0x534] ;  /* 0x0005340001087983 */ /* 0x000ee80000300800 */
[----:B------:R1:W-:Y:S01]  /*3ffa0*/  STL [R1+0x4dc], R20 ;  /* 0x0004dc1401007387 */ /* 0x0003e20000100800 */
[----:B------:R-:W-:-:S03]  /*3ffb0*/  IADD3.X R18, PT, PT, R18, UR10, RZ, P5, !PT ;  /* 0x0000000a12127c10 */ /* 0x000fc6000affe4ff */
[----:B-1----:R-:W3:Y:S01]  /*3ffc0*/  LDL.LU R20, [R1+0xbf0] ;  /* 0x000bf00001147983 */ /* 0x002ee20000300800 */
[----:B------:R-:W-:Y:S02]  /*3ffd0*/  IADD3.X R27, PT, PT, R27, UR10, RZ, P3, !PT ;  /* 0x0000000a1b1b7c10 */ /* 0x000fe40009ffe4ff */
[----:B------:R-:W-:-:S05]  /*3ffe0*/  IADD3 R25, P0, PT, R25, UR26, RZ ;  /* 0x0000001a19197c10 */ /* 0x000fca000ff1e0ff */
[----:B------:R1:W-:Y:S01]  /*3fff0*/  STL [R1+0x518], R25 ;  /* 0x0005181901007387 */ /* 0x0003e20000100800 */
[----:B------:R-:W-:Y:S02]  /*40000*/  IADD3.X R9, PT, PT, R9, UR10, RZ, P6, !PT ;  /* 0x0000000a09097c10 */ /* 0x000fe4000b7fe4ff */
[----:B------:R-:W-:Y:S01]  /*40010*/  IADD3 R0, P6, PT, R0, UR26, RZ ;  /* 0x0000001a00007c10 */ /* 0x000fe2000ffde0ff */
[----:B-1----:R-:W3:Y:S04]  /*40020*/  LDL.LU R25, [R1+0xbec] ;  /* 0x000bec0001197983 */ /* 0x002ee80000300800 */
[----:B------:R1:W-:Y:S04]  /*40030*/  STL [R1+0x4e4], R9 ;  /* 0x0004e40901007387 */ /* 0x0003e80000100800 */
        /* <DEDUP_REMOVED lines=14> */
[----:B------:R1:W-:Y:S04]  /*40120*/  STL [R1+0x4fc], R27 ;  /* 0x0004fc1b01007387 */ /* 0x0003e80000100800 */
[----:B-1----:R-:W3:Y:S01]  /*40130*/  LDL.LU R27, [R1+0x588] ;  /* 0x00058800011b7983 */ /* 0x002ee20000300800 */
[----:B------:R-:W-:-:S02]  /*40140*/  IADD3 R10, P3, PT, R10, UR26, RZ ;  /* 0x0000001a0a0a7c10 */ /* 0x000fc4000ff7e0ff */
[----:B------:R-:W-:-:S03]  /*40150*/  IADD3.X R29, PT, PT, R29, UR10, RZ, P1, !PT ;  /* 0x0000000a1d1d7c10 */ /* 0x000fc60008ffe4ff */
        /* <DEDUP_REMOVED lines=8> */
[----:B------:R1:W-:Y:S01]  /*401e0*/  STL [R1+0x540], R21 ;  /* 0x0005401501007387 */ /* 0x0003e20000100800 */
[----:B----4-:R-:W-:Y:S02]  /*401f0*/  IADD3 R12, P1, PT, R12, UR26, RZ ;  /* 0x0000001a0c0c7c10 */ /* 0x010fe4000ff3e0ff */
[----:B---3--:R-:W-:Y:S01]  /*40200*/  IADD3.X R6, PT, PT, R6, UR10, RZ, P0, !PT ;  /* 0x0000000a06067c10 */ /* 0x008fe200087fe4ff */
[----:B-1----:R-:W3:Y:S04]  /*40210*/  LDL.LU R21, [R1+0xbd4] ;  /* 0x000bd40001157983 */ /* 0x002ee80000300800 */
[----:B------:R1:W-:Y:S01]  /*40220*/  STL [R1+0x50c], R29 ;  /* 0x00050c1d01007387 */ /* 0x0003e20000100800 */
[----:B------:R-:W-:-:S03]  /*40230*/  IADD3 R13, P0, PT, R13, UR26, RZ ;  /* 0x0000001a0d0d7c10 */ /* 0x000fc6000ff1e0ff */
[----:B-1----:R-:W4:Y:S04]  /*40240*/  LDL.LU R29, [R1+0x598] ;  /* 0x00059800011d7983 */ /* 0x002f280000300800 */
[----:B------:R1:W-:Y:S01]  /*40250*/  STL [R1+0x548], R12 ;  /* 0x0005480c01007387 */ /* 0x0003e20000100800 */
[----:B------:R-:W-:-:S03]  /*40260*/  IADD3 R23, P6, PT, R23, UR26, RZ ;  /* 0x0000001a17177c10 */ /* 0x000fc6000ffde0ff */
[----:B-1----:R-:W2:Y:S04]  /*40270*/  LDL.LU R12, [R1+0xbd0] ;  /* 0x000bd000010c7983 */ /* 0x002ea80000300800 */
[----:B------:R1:W-:Y:S01]  /*40280*/  STL [R1+0x514], R6 ;  /* 0x0005140601007387 */ /* 0x0003e20000100800 */
[----:B------:R-:W-:-:S03]  /*40290*/  IADD3.X R22, PT, PT, R22, UR10, RZ, P5, !PT ;  /* 0x0000000a16167c10 */ /* 0x000fc6000affe4ff */
[----:B-1----:R-:W2:Y:S04]  /*402a0*/  LDL.LU R6, [R1+0x564] ;  /* 0x0005640001067983 */ /* 0x002ea80000300800 */
        /* <DEDUP_REMOVED lines=9> */
[----:B------:R-:W-:-:S03]  /*40340*/  IADD3.X R8, PT, PT, R8, UR10, RZ, P3, !PT ;  /* 0x0000000a08087c10 */ /* 0x000fc60009ffe4ff */
[----:B-1----:R-:W3:Y:S04]  /*40350*/  LDL.LU R22, [R1+0x574] ;  /* 0x0005740001167983 */ /* 0x002ee80000300800 */
[----:B------:R1:W-:Y:S01]  /*40360*/  STL [R1+0x52c], R11 ;  /* 0x00052c0b01007387 */ /* 0x0003e20000100800 */
[----:B------:R-:W-:-:S03]  /*40370*/  IADD3 R20, P3, PT, R20, UR26, RZ ;  /* 0x0000001a14147c10 */ /* 0x000fc6000ff7e0ff */
[----:B-1----:R-:W3:Y:S04]  /*40380*/  LDL.LU R11, [R1+0xbc4] ;  /* 0x000bc400010b7983 */ /* 0x002ee80000300800 */
[----:B------:R1:W-:Y:S01]  /*40390*/  STL [R1+0x560], R7 ;  /* 0x0005600701007387 */ /* 0x0003e20000100800 */
[----:B------:R-:W-:-:S03]  /*403a0*/  IADD3.X R15, PT, PT, R15, UR10, RZ, P2, !PT ;  /* 0x0000000a0f0f7c10 */ /* 0x000fc600097fe4ff */
[----:B-1----:R-:W3:Y:S04]  /*403b0*/  LDL.LU R7, [R1+0x5b8] ;  /* 0x0005b80001077983 */ /* 0x002ee80000300800 */
[----:B------:R1:W-:Y:S04]  /*403c0*/  STL [R1+0x568], R4 ;  /* 0x0005680401007387 */ /* 0x0003e80000100800 */
[----:B-1----:R-:W3:Y:S04]  /*403d0*/  LDL.LU R4, [R1+0x584] ;  /* 0x0005840001047983 */ /* 0x002ee80000300800 */
[----:B------:R-:W-:Y:S04]  /*403e0*/  STL [R1+0x534], R8 ;  /* 0x0005340801007387 */ /* 0x000fe80000100800 */
[----:B------:R1:W-:Y:S01]  /*403f0*/  STL [R1+0x570], R20 ;  /* 0x0005701401007387 */ /* 0x0003e20000100800 */
[----:B------:R-:W-:-:S03]  /*40400*/  IADD3 R9, P2, PT, R9, UR26, RZ ;  /* 0x0000001a09097c10 */ /* 0x000fc6000ff5e0ff */
[----:B-1----:R-:W3:Y:S04]  /*40410*/  LDL.LU R20, [R1+0xbc0] ;  /* 0x000bc00001147983 */ /* 0x002ee80000300800 */
[----:B------:R1:W-:Y:S01]  /*40420*/  STL [R1+0x53c], R15 ;  /* 0x00053c0f01007387 */ /* 0x0003e20000100800 */
[----:B------:R-:W-:-:S03]  /*40430*/  IADD3.X R0, PT, PT, R0, UR10, RZ, P1, !PT ;  /* 0x0000000a00007c10 */ /* 0x000fc60008ffe4ff */
[----:B-1----:R-:W3:Y:S04]  /*40440*/  LDL.LU R15, [R1+0xbbc] ;  /* 0x000bbc00010f7983 */ /* 0x002ee80000300800 */
[----:B------:R1:W-:Y:S01]  /*40450*/  STL [R1+0x544], R0 ;  /* 0x0005440001007387 */ /* 0x0003e20000100800 */
[----:B------:R-:W-:Y:S02]  /*40460*/  IADD3.X R24, PT, PT, R24, UR10, RZ, P0, !PT ;  /* 0x0000000a18187c10 */ /* 0x000fe400087fe4ff */
[----:B------:R-:W-:Y:S01]  /*40470*/  IADD3 R18, P1, PT, R18, UR26, RZ ;  /* 0x0000001a12127c10 */ /* 0x000fe2000ff3e0ff */
[----:B-1----:R-:W3:Y:S04]  /*40480*/  LDL.LU R0, [R1+0x5c8] ;  /* 0x0005c80001007983 */ /* 0x002ee80000300800 */
[----:B------:R1:W-:Y:S04]  /*40490*/  STL [R1+0x578], R9 ;  /* 0x0005780901007387 */ /* 0x0003e80000100800 */
[----:B------:R-:W3:Y:S04]  /*404a0*/  LDL.LU R8, [R1+0x594] ;  /* 0x0005940001087983 */ /* 0x000ee80000300800 */
[----:B-1----:R-:W3:Y:S04]  /*404b0*/  LDL.LU R9, [R1+0x5d0] ;  /* 0x0005d00001097983 */ /* 0x002ee80000300800 */
[----:B------:R1:W-:Y:S04]  /*404c0*/  STL [R1+0x580], R18 ;  /* 0x0005801201007387 */ /* 0x0003e80000100800 */
[----:B-1----:R-:W3:Y:S04]  /*404d0*/  LDL.LU R18, [R1+0xbb8] ;  /* 0x000bb80001127983 */ /* 0x002ee80000300800 */
[----:B------:R1:W-:Y:S04]  /*404e0*/  STL [R1+0x54c], R24 ;  /* 0x00054c1801007387 */ /* 0x0003e80000100800 */
[----:B-1----:R-:W3:Y:S01]  /*404f0*/  LDL.LU R24, [R1+0xbb4] ;  /* 0x000bb40001187983 */ /* 0x002ee20000300800 */
[----:B------:R-:W-:-:S05]  /*40500*/  IADD3 R27, P0, PT, R27, UR26, RZ ;  /* 0x0000001a1b1b7c10 */ /* 0x000fca000ff1e0ff */
[----:B------:R1:W-:Y:S04]  /*40510*/  STL [R1+0x588], R27 ;  /* 0x0005881b01007387 */ /* 0x0003e80000100800 */
[----:B-1----:R-:W3:Y:S01]  /*40520*/  LDL.LU R27, [R1+0x5d8] ;  /* 0x0005d800011b7983 */ /* 0x002ee20000300800 */
[----:B------:R-:W-:Y:S02]  /*40530*/  IADD3.X R10, PT, PT, R10, UR10, RZ, P6, !PT ;  /* 0x0000000a0a0a7c10 */ /* 0x000fe4000b7fe4ff */
[----:B------:R-:W-:Y:S02]  /*40540*/  IADD3 R16, P6, PT, R16, UR26, RZ ;  /* 0x0000001a10107c10 */ /* 0x000fe4000ffde0ff */
[----:B------:R-:W-:Y:S01]  /*40550*/  IADD3.X R26, PT, PT, R26, UR10, RZ, P5, !PT ;  /* 0x0000000a1a1a7c10 */ /* 0x000fe2000affe4ff */
[----:B------:R1:W-:Y:S01]  /*40560*/  STL [R1+0x554], R10 ;  /* 0x0005540a01007387 */ /* 0x0003e20000100800 */
[----:B------:R-:W-:-:S03]  /*40570*/  IADD3.X R5, PT, PT, R5, UR10, RZ, P3, !PT ;  /* 0x0000000a05057c10 */ /* 0x000fc60009ffe4ff */
[----:B-1----:R-:W3:Y:S04]  /*40580*/  LDL.LU R10, [R1+0x5a4] ;  /* 0x0005a400010a7983 */ /* 0x002ee80000300800 */
[----:B------:R1:W-:Y:S04]  /*40590*/  STL [R1+0x590], R16 ;  /* 0x0005901001007387 */ /* 0x0003e80000100800 */
[----:B-1----:R-:W3:Y:S04]  /*405a0*/  LDL.LU R16, [R1+0xbb0] ;  /* 0x000bb00001107983 */ /* 0x002ee80000300800 */
[----:B------:R1:W-:Y:S04]  /*405b0*/  STL [R1+0x55c], R26 ;  /* 0x00055c1a01007387 */ /* 0x0003e80000100800 */
[----:B-1----:R-:W3:Y:S01]  /*405c0*/  LDL.LU R26, [R1+0x5e8] ;  /* 0x0005e800011a7983 */ /* 0x002ee20000300800 */
[----:B------:R-:W-:-:S02]  /*405d0*/  IADD3.X R25, PT, PT, R25, UR10, RZ, P1, !PT ;  /* 0x0000000a19197c10 */ /* 0x000fc40008ffe4ff */
[----:B------:R-:W-:Y:S02]  /*405e0*/  IADD3.X R28, PT, PT, R28, UR10, RZ, P6, !PT ;  /* 0x0000000a1c1c7c10 */ /* 0x000fe4000b7fe4ff */
[----:B----4-:R-:W-:-:S05]  /*405f0*/  IADD3 R29, P5, PT, R29, UR26, RZ ;  /* 0x0000001a1d1d7c10 */ /* 0x010fca000ffbe0ff */
[----:B------:R1:W-:Y:S04]  /*40600*/  STL [R1+0x598], R29 ;  /* 0x0005981d01007387 */ /* 0x0003e80000100800 */
[----:B-1----:R-:W4:Y:S01]  /*40610*/  LDL.LU R29, [R1+0x5b4] ;  /* 0x0005b400011d7983 */ /* 0x002f220000300800 */
[----:B--2---:R-:W-:Y:S02]  /*40620*/  IADD3.X R6, PT, PT, R6, UR10, RZ, P4, !PT ;  /* 0x0000000a06067c10 */ /* 0x004fe4000a7fe4ff */
[----:B------:R-:W-:-:S05]  /*40630*/  IADD3 R17, P4, PT, R17, UR26, RZ ;  /* 0x0000001a11117c10 */ /* 0x000fca000ff9e0ff */
[----:B------:R1:W-:Y:S04]  /*40640*/  STL [R1+0x5a0], R17 ;  /* 0x0005a01101007387 */ /* 0x0003e80000100800 */
[----:B-1----:R-:W2:Y:S04]  /*40650*/  LDL.LU R17, [R1+0xbac] ;  /* 0x000bac0001117983 */ /* 0x002ea80000300800 */
[----:B------:R-:W-:Y:S04]  /*40660*/  STL [R1+0x564], R6 ;  /* 0x0005640601007387 */ /* 0x000fe80000100800 */
[----:B------:R1:W-:Y:S04]  /*40670*/  STL [R1+0x56c], R5 ;  /* 0x00056c0501007387 */ /* 0x0003e80000100800 */
[----:B-1----:R-:W2:Y:S04]  /*40680*/  LDL.LU R5, [R1+0x5f8] ;  /* 0x0005f80001057983 */ /* 0x002ea80000300800 */
[----:B------:R-:W2:Y:S01]  /*40690*/  LDL.LU R6, [R1+0x5c4] ;  /* 0x0005c40001067983 */ /* 0x000ea20000300800 */
[----:B---3--:R-:W-:-:S05]  /*406a0*/  IADD3 R23, P3, PT, R23, UR26, RZ ;  /* 0x0000001a17177c10 */ /* 0x008fca000ff7e0ff */
        /* <DEDUP_REMOVED lines=14> */
[----:B------:R1:W-:Y:S04]  /*40790*/  STL [R1+0x5b8], R7 ;  /* 0x0005b80701007387 */ /* 0x0003e80000100800 */
[----:B-1----:R-:W3:Y:S04]  /*407a0*/  LDL.LU R14, [R1+0xba0] ;  /* 0x000ba000010e7983 */ /* 0x002ee80000300800 */
[----:B------:R1:W-:Y:S04]  /*407b0*/  STL [R1+0x584], R4 ;  /* 0x0005840401007387 */ /* 0x0003e80000100800 */
[----:B------:R-:W3:Y:S01]  /*407c0*/  LDL.LU R7, [R1+0x618] ;  /* 0x0006180001077983 */ /* 0x000ee20000300800 */
[----:B------:R-:W-:-:S03]  /*407d0*/  IADD3.X R19, PT, PT, R19, UR10, RZ, P4, !PT ;  /* 0x0000000a13137c10 */ /* 0x000fc6000a7fe4ff */
[----:B-1----:R-:W3:Y:S04]  /*407e0*/  LDL.LU R4, [R1+0x5e4] ;  /* 0x0005e40001047983 */ /* 0x002ee80000300800 */
[----:B------:R1:W-:Y:S01]  /*407f0*/  STL [R1+0x58c], R28 ;  /* 0x00058c1c01007387 */ /* 0x0003e20000100800 */
[----:B------:R-:W-:-:S03]  /*40800*/  IADD3 R0, P6, PT, R0, UR26, RZ ;  /* 0x0000001a00007c10 */ /* 0x000fc6000ffde0ff */
[----:B-1----:R-:W3:Y:S01]  /*40810*/  LDL.LU R28, [R1+0xb9c] ;  /* 0x000b9c00011c7983 */ /* 0x002ee20000300800 */
[----:B------:R-:W-:-:S03]  /*40820*/  IADD3.X R8, PT, PT, R8, UR10, RZ, P5, !PT ;  /* 0x0000000a08087c10 */ /* 0x000fc6000affe4ff */
[----:B------:R1:W-:Y:S01]  /*40830*/  STL [R1+0x5c8], R0 ;  /* 0x0005c80001007387 */ /* 0x0003e20000100800 */
[----:B------:R-:W-:-:S03]  /*40840*/  IADD3 R9, P5, PT, R9, UR26, RZ ;  /* 0x0000001a09097c10 */ /* 0x000fc6000ffbe0ff */
[----:B-1----:R-:W3:Y:S04]  /*40850*/  LDL.LU R0, [R1+0xb98] ;  /* 0x000b980001007983 */ /* 0x002ee80000300800 */
[----:B------:R1:W-:Y:S04]  /*40860*/  STL [R1+0x594], R8 ;  /* 0x0005940801007387 */ /* 0x0003e80000100800 */
        /* <DEDUP_REMOVED lines=23> */
[----:B----4-:R-:W-:Y:S02]  /*409e0*/  IADD3.X R29, PT, PT, R29, UR10, RZ, P1, !PT ;  /* 0x0000000a1d1d7c10 */ /* 0x010fe40008ffe4ff */
[----:B------:R-:W-:-:S03]  /*409f0*/  IADD3 R24, P1, PT, R24, UR26, RZ ;  /* 0x0000001a18187c10 */ /* 0x000fc6000ff3e0ff */
[----:B------:R1:W-:Y:S04]  /*40a00*/  STL [R1+0x5b4], R29 ;  /* 0x0005b41d01007387 */ /* 0x0003e80000100800 */
[----:B-1----:R-:W4:Y:S04]  /*40a10*/  LDL.LU R29, [R1+0xb84] ;  /* 0x000b8400011d7983 */ /* 0x002f280000300800 */
[----:B------:R1:W-:Y:S04]  /*40a20*/  STL [R1+0x5f0], R24 ;  /* 0x0005f01801007387 */ /* 0x0003e80000100800 */
[----:B-1----:R-:W4:Y:S04]  /*40a30*/  LDL.LU R24, [R1+0xb80] ;  /* 0x000b800001187983 */ /* 0x002f280000300800 */
[----:B------:R1:W-:Y:S01]  /*40a40*/  STL [R1+0x5bc], R13 ;  /* 0x0005bc0d01007387 */ /* 0x0003e20000100800 */
[----:B--2---:R-:W-:-:S02]  /*40a50*/  IADD3 R5, P0, PT, R5, UR26, RZ ;  /* 0x0000001a05057c10 */ /* 0x004fc4000ff1e0ff */
[----:B------:R-:W-:Y:S01]  /*40a60*/  IADD3.X R6, PT, PT, R6, UR10, RZ, P6, !PT ;  /* 0x0000000a06067c10 */ /* 0x000fe2000b7fe4ff */
[----:B-1----:R-:W2:Y:S01]  /*40a70*/  LDL.LU R13, [R1+0x648] ;  /* 0x00064800010d7983 */ /* 0x002ea20000300800 */
[----:B------:R-:W-:-:S03]  /*40a80*/  IADD3 R17, P6, PT, R17, UR26, RZ ;  /* 0x0000001a11117c10 */ /* 0x000fc6000ffde0ff */
[----:B------:R1:W-:Y:S04]  /*40a90*/  STL [R1+0x5f8], R5 ;  /* 0x0005f80501007387 */ /* 0x0003e80000100800 */
[----:B-1----:R-:W4:Y:S04]  /*40aa0*/  LDL.LU R5, [R1+0xb7c] ;  /* 0x000b7c0001057983 */ /* 0x002f280000300800 */
[----:B------:R1:W-:Y:S04]  /*40ab0*/  STL [R1+0x5c4], R6 ;  /* 0x0005c40601007387 */ /* 0x0003e80000100800 */
[----:B-1----:R-:W4:Y:S04]  /*40ac0*/  LDL.LU R6, [R1+0x614] ;  /* 0x0006140001067983 */ /* 0x002f280000300800 */
[----:B------:R1:W-:Y:S01]  /*40ad0*/  STL [R1+0x600], R17 ;  /* 0x0006001101007387 */ /* 0x0003e20000100800 */
[----:B---3--:R-:W-:-:S03]  /*40ae0*/  IADD3 R12, P5, PT, R12, UR26, RZ ;  /* 0x0000001a0c0c7c10 */ /* 0x008fc6000ffbe0ff */
        /* <DEDUP_REMOVED lines=11> */
[----:B------:R1:W-:Y:S01]  /*40ba0*/  STL [R1+0x610], R25 ;  /* 0x0006101901007387 */ /* 0x0003e20000100800 */
[----:B------:R-:W-:-:S03]  /*40bb0*/  IADD3.X R4, PT, PT, R4, UR10, RZ, P2, !PT ;  /* 0x0000000a04047c10 */ /* 0x000fc600097fe4ff */
[----:B-1----:R-:W3:Y:S04]  /*40bc0*/  LDL.LU R25, [R1+0xb70] ;  /* 0x000b700001197983 */ /* 0x002ee80000300800 */
[----:B------:R1:W-:Y:S01]  /*40bd0*/  STL [R1+0x5dc], R20 ;  /* 0x0005dc1401007387 */ /* 0x0003e20000100800 */
[----:B------:R-:W-:-:S03]  /*40be0*/  IADD3 R28, P2, PT, R28, UR26, RZ ;  /* 0x0000001a1c1c7c10 */ /* 0x000fc6000ff5e0ff */
[----:B-1----:R-:W3:Y:S04]  /*40bf0*/  LDL.LU R20, [R1+0xb6c] ;  /* 0x000b6c0001147983 */ /* 0x002ee80000300800 */
[----:B------:R1:W-:Y:S04]  /*40c00*/  STL [R1+0x620], R28 ;  /* 0x0006201c01007387 */ /* 0x0003e80000100800 */
[----:B------:R-:W-:Y:S04]  /*40c10*/  STL [R1+0x618], R7 ;  /* 0x0006180701007387 */ /* 0x000fe80000100800 */
[----:B-1----:R-:W3:Y:S04]  /*40c20*/  LDL.LU R28, [R1+0xb68] ;  /* 0x000b6800011c7983 */ /* 0x002ee80000300800 */
[----:B------:R-:W-:Y:S04]  /*40c30*/  STL [R1+0x5e4], R4 ;  /* 0x0005e40401007387 */ /* 0x000fe80000100800 */
[----:B------:R1:W-:Y:S01]  /*40c40*/  STL [R1+0x5ec], R18 ;  /* 0x0005ec1201007387 */ /* 0x0003e20000100800 */
[----:B------:R-:W-:-:S02]  /*40c50*/  IADD3.X R16, PT, PT, R16, UR10, RZ, P6, !PT ;  /* 0x0000000a10107c10 */ /* 0x000fc4000b7fe4ff */
[----:B------:R-:W-:Y:S01]  /*40c60*/  IADD3 R8, P1, PT, R8, UR26, RZ ;  /* 0x0000001a08087c10 */ /* 0x000fe2000ff3e0ff */
[----:B-1----:R-:W3:Y:S04]  /*40c70*/  LDL.LU R18, [R1+0xb64] ;  /* 0x000b640001127983 */ /* 0x002ee80000300800 */
[----:B------:R-:W3:Y:S04]  /*40c80*/  LDL.LU R7, [R1+0x668] ;  /* 0x0006680001077983 */ /* 0x000ee80000300800 */
[----:B------:R-:W3:Y:S01]  /*40c90*/  LDL.LU R4, [R1+0x634] ;  /* 0x0006340001047983 */ /* 0x000ee20000300800 */
[----:B------:R-:W-:-:S02]  /*40ca0*/  IADD3.X R9, PT, PT, R9, UR10, RZ, P0, !PT ;  /* 0x0000000a09097c10 */ /* 0x000fc400087fe4ff */
[----:B------:R-:W-:-:S05]  /*40cb0*/  IADD3 R19, P0, PT, R19, UR26, RZ ;  /* 0x0000001a13137c10 */ /* 0x000fca000ff1e0ff */
[----:B------:R1:W-:Y:S04]  /*40cc0*/  STL [R1+0x630], R19 ;  /* 0x0006301301007387 */ /* 0x0003e80000100800 */
[----:B------:R-:W-:Y:S04]  /*40cd0*/  STL [R1+0x628], R8 ;  /* 0x0006280801007387 */ /* 0x000fe80000100800 */
[----:B-1----:R-:W3:Y:S04]  /*40ce0*/  LDL.LU R19, [R1+0xb60] ;  /* 0x000b600001137983 */ /* 0x002ee80000300800 */
[----:B------:R-:W-:Y:S04]  /*40cf0*/  STL [R1+0x5f4], R9 ;  /* 0x0005f40901007387 */ /* 0x000fe80000100800 */
[----:B------:R1:W-:Y:S01]  /*40d00*/  STL [R1+0x5fc], R16 ;  /* 0x0005fc1001007387 */ /* 0x0003e20000100800 */
[----:B------:R-:W-:-:S03]  /*40d10*/  IADD3 R27, P6, PT, R27, UR26, RZ ;  /* 0x0000001a1b1b7c10 */ /* 0x000fc6000ffde0ff */
[----:B-1----:R-:W3:Y:S04]  /*40d20*/  LDL.LU R16, [R1+0x678] ;  /* 0x0006780001107983 */ /* 0x002ee80000300800 */
[----:B------:R1:W-:Y:S04]  /*40d30*/  STL [R1+0x638], R27 ;  /* 0x0006381b01007387 */ /* 0x0003e80000100800 */
[----:B-1----:R-:W3:Y:S04]  /*40d40*/  LDL.LU R27, [R1+0x644] ;  /* 0x00064400011b7983 */ /* 0x002ee80000300800 */
[----:B------:R-:W3:Y:S01]  /*40d50*/  LDL.LU R8, [R1+0x680] ;  /* 0x0006800001087983 */ /* 0x000ee20000300800 */
[----:B------:R-:W-:-:S02]  /*40d60*/  IADD3.X R23, PT, PT, R23, UR10, RZ, P4, !PT ;  /* 0x0000000a17177c10 */ /* 0x000fc4000a7fe4ff */
[----:B------:R-:W-:Y:S02]  /*40d70*/  IADD3.X R14, PT, PT, R14, UR10, RZ, P2, !PT ;  /* 0x0000000a0e0e7c10 */ /* 0x000fe400097fe4ff */
[----:B------:R-:W-:Y:S02]  /*40d80*/  IADD3.X R21, PT, PT, R21, UR10, RZ, P5, !PT ;  /* 0x0000000a15157c10 */ /* 0x000fe4000affe4ff */
[----:B------:R-:W-:-:S03]  /*40d90*/  IADD3 R15, P5, PT, R15, UR26, RZ ;  /* 0x0000001a0f0f7c10 */ /* 0x000fc6000ffbe0ff */
[----:B------:R1:W-:Y:S04]  /*40da0*/  STL [R1+0x604], R21 ;  /* 0x0006041501007387 */ /* 0x0003e80000100800 */
[----:B-1----:R-:W3:Y:S04]  /*40db0*/  LDL.LU R21, [R1+0x688] ;  /* 0x0006880001157983 */ /* 0x002ee80000300800 */
[----:B------:R1:W-:Y:S04]  /*40dc0*/  STL [R1+0x640], R15 ;  /* 0x0006400f01007387 */ /* 0x0003e80000100800 */
[----:B-1----:R-:W3:Y:S04]  /*40dd0*/  LDL.LU R15, [R1+0x654] ;  /* 0x00065400010f7983 */ /* 0x002ee80000300800 */
[----:B------:R1:W-:Y:S01]  /*40de0*/  STL [R1+0x60c], R23 ;  /* 0x00060c1701007387 */ /* 0x0003e20000100800 */
[----:B------:R-:W-:-:S03]  /*40df0*/  IADD3.X R0, PT, PT, R0, UR10, RZ, P0, !PT ;  /* 0x0000000a00007c10 */ /* 0x000fc600087fe4ff */
[----:B-1----:R-:W3:Y:S01]  /*40e00*/  LDL.LU R23, [R1+0xb5c] ;  /* 0x000b5c0001177983 */ /* 0x002ee20000300800 */
[----:B------:R-:W-:Y:S02]  /*40e10*/  IADD3.X R10, PT, PT, R10, UR10, RZ, P5, !PT ;  /* 0x0000000a0a0a7c10 */ /* 0x000fe4000affe4ff */
[----:B--2---:R-:W-:-:S05]  /*40e20*/  IADD3 R13, P4, PT, R13, UR26, RZ ;  /* 0x0000001a0d0d7c10 */ /* 0x004fca000ff9e0ff */
[----:B------:R1:W-:Y:S04]  /*40e30*/  STL [R1+0x648], R13 ;  /* 0x0006480d01007387 */ /* 0x0003e80000100800 */
[----:B-1----:R-:W2:Y:S04]  /*40e40*/  LDL.LU R13, [R1+0x698] ;  /* 0x00069800010d7983 */ /* 0x002ea80000300800 */
[----:B------:R-:W2:Y:S04]  /*40e50*/  LDL.LU R9, [R1+0x664] ;  /* 0x0006640001097983 */ /* 0x000ea80000300800 */
[----:B------:R1:W-:Y:S01]  /*40e60*/  STL [R1+0x61c], R14 ;  /* 0x00061c0e01007387 */ /* 0x0003e20000100800 */
[----:B----4-:R-:W-:-:S02]  /*40e70*/  IADD3.X R6, PT, PT, R6, UR10, RZ, P3, !PT ;  /* 0x0000000a06067c10 */ /* 0x010fc40009ffe4ff */
[----:B------:R-:W-:-:S03]  /*40e80*/  IADD3 R29, P3, PT, R29, UR26, RZ ;  /* 0x0000001a1d1d7c10 */ /* 0x000fc6000ff7e0ff */
[----:B------:R-:W-:Y:S04]  /*40e90*/  STL [R1+0x614], R6 ;  /* 0x0006140601007387 */ /* 0x000fe80000100800 */
[----:B-1----:R-:W4:Y:S04]  /*40ea0*/  LDL.LU R14, [R1+0x6a8] ;  /* 0x0006a800010e7983 */ /* 0x002f280000300800 */
[----:B------:R1:W-:Y:S04]  /*40eb0*/  STL [R1+0x650], R29 ;  /* 0x0006501d01007387 */ /* 0x0003e80000100800 */
[----:B-1----:R-:W4:Y:S01]  /*40ec0*/  LDL.LU R29, [R1+0x674] ;  /* 0x00067400011d7983 */ /* 0x002f220000300800 */
[----:B---3--:R-:W-:-:S05]  /*40ed0*/  IADD3 R12, P2, PT, R12, UR26, RZ ;  /* 0x0000001a0c0c7c10 */ /* 0x008fca000ff5e0ff */
        /* <DEDUP_REMOVED lines=9> */
[----:B-1----:R-:W3:Y:S04]  /*40f70*/  LDL.LU R5, [R1+0x694] ;  /* 0x0006940001057983 */ /* 0x002ee80000300800 */
[----:B------:R-:W3:Y:S01]  /*40f80*/  LDL.LU R6, [R1+0x6d8] ;  /* 0x0006d80001067983 */ /* 0x000ee20000300800 */
[----:B------:R-:W-:-:S02]  /*40f90*/  IADD3 R7, P0, PT, R7, UR26, RZ ;  /* 0x0000001a07077c10 */ /* 0x000fc4000ff1e0ff */
[----:B------:R-:W-:Y:S02]  /*40fa0*/  IADD3.X R4, PT, PT, R4, UR10, RZ, P6, !PT ;  /* 0x0000000a04047c10 */ /* 0x000fe4000b7fe4ff */
[----:B------:R-:W-:Y:S01]  /*40fb0*/  IADD3 R11, P6, PT, R11, UR26, RZ ;  /* 0x0000001a0b0b7c10 */ /* 0x000fe2000ffde0ff */
[----:B------:R1:W-:Y:S04]  /*40fc0*/  STL [R1+0x668], R7 ;  /* 0x0006680701007387 */ /* 0x0003e80000100800 */
[----:B-1----:R-:W3:Y:S04]  /*40fd0*/  LDL.LU R7, [R1+0x6a4] ;  /* 0x0006a40001077983 */ /* 0x002ee80000300800 */
[----:B------:R-:W-:Y:S04]  /*40fe0*/  STL [R1+0x634], R4 ;  /* 0x0006340401007387 */ /* 0x000fe80000100800 */
[----:B------:R1:W-:Y:S04]  /*40ff0*/  STL [R1+0x670], R11 ;  /* 0x0006700b01007387 */ /* 0x0003e80000100800 */
[----:B-1----:R-:W3:Y:S04]  /*41000*/  LDL.LU R11, [R1+0xb58] ;  /* 0x000b5800010b7983 */ /* 0x002ee80000300800 */
[----:B------:R1:W-:Y:S01]  /*41010*/  STL [R1+0x63c], R10 ;  /* 0x00063c0a01007387 */ /* 0x0003e20000100800 */
[----:B------:R-:W-:-:S03]  /*41020*/  IADD3.X R26, PT, PT, R26, UR10, RZ, P3, !PT ;  /* 0x0000000a1a1a7c10 */ /* 0x000fc60009ffe4ff */
[----:B-1----:R-:W3:Y:S04]  /*41030*/  LDL.LU R10, [R1+0xb54] ;  /* 0x000b5400010a7983 */ /* 0x002ee80000300800 */
[----:B------:R-:W3:Y:S01]  /*41040*/  LDL.LU R4, [R1+0x6e8] ;  /* 0x0006e80001047983 */ /* 0x000ee20000300800 */
        /* <DEDUP_REMOVED lines=14> */
[----:B------:R-:W-:Y:S02]  /*41130*/  IADD3.X R15, PT, PT, R15, UR10, RZ, P2, !PT ;  /* 0x0000000a0f0f7c10 */ /* 0x000fe400097fe4ff */
[----:B------:R-:W-:Y:S01]  /*41140*/  IADD3 R28, P2, PT, R28, UR26, RZ ;  /* 0x0000001a1c1c7c10 */ /* 0x000fe2000ff5e0ff */
[----:B-1----:R-:W3:Y:S04]  /*41150*/  LDL.LU R21, [R1+0xb44] ;  /* 0x000b440001157983 */ /* 0x002ee80000300800 */
        /* <DEDUP_REMOVED lines=9> */
[----:B--2---:R-:W-:Y:S02]  /*411f0*/  IADD3 R13, P1, PT, R13, UR26, RZ ;  /* 0x0000001a0d0d7c10 */ /* 0x004fe4000ff3e0ff */
[----:B------:R-:W-:Y:S02]  /*41200*/  IADD3.X R9, PT, PT, R9, UR10, RZ, P0, !PT ;  /* 0x0000000a09097c10 */ /* 0x000fe400087fe4ff */
[----:B------:R-:W-:Y:S01]  /*41210*/  IADD3 R19, P0, PT, R19, UR26, RZ ;  /* 0x0000001a13137c10 */ /* 0x000fe2000ff1e0ff */
[----:B------:R1:W-:Y:S04]  /*41220*/  STL [R1+0x698], R13 ;  /* 0x0006980d01007387 */ /* 0x0003e80000100800 */
[----:B-1----:R-:W2:Y:S04]  /*41230*/  LDL.LU R13, [R1+0xb34] ;  /* 0x000b3400010d7983 */ /* 0x002ea80000300800 */
[----:B------:R1:W-:Y:S01]  /*41240*/  STL [R1+0x664], R9 ;  /* 0x0006640901007387 */ /* 0x0003e20000100800 */
[----:B----4-:R-:W-:-:S03]  /*41250*/  IADD3 R14, P6, PT, R14, UR26, RZ ;  /* 0x0000001a0e0e7c10 */ /* 0x010fc6000ffde0ff */
[----:B-1----:R-:W4:Y:S04]  /*41260*/  LDL.LU R9, [R1+0x718] ;  /* 0x0007180001097983 */ /* 0x002f280000300800 */
[----:B------:R1:W-:Y:S01]  /*41270*/  STL [R1+0x6a0], R19 ;  /* 0x0006a01301007387 */ /* 0x0003e20000100800 */
[----:B------:R-:W-:-:S03]  /*41280*/  IADD3.X R29, PT, PT, R29, UR10, RZ, P5, !PT ;  /* 0x0000000a1d1d7c10 */ /* 0x000fc6000affe4ff */
[----:B-1----:R-:W2:Y:S04]  /*41290*/  LDL.LU R19, [R1+0xb30] ;  /* 0x000b300001137983 */ /* 0x002ea80000300800 */
[----:B------:R1:W-:Y:S04]  /*412a0*/  STL [R1+0x66c], R17 ;  /* 0x00066c1101007387 */ /* 0x0003e80000100800 */
[----:B-1----:R-:W2:Y:S04]  /*412b0*/  LDL.LU R17, [R1+0xb2c] ;  /* 0x000b2c0001117983 */ /* 0x002ea80000300800 */
[----:B------:R1:W-:Y:S01]  /*412c0*/  STL [R1+0x6a8], R14 ;  /* 0x0006a80e01007387 */ /* 0x0003e20000100800 */
[----:B---3--:R-:W-:-:S03]  /*412d0*/  IADD3 R12, P4, PT, R12, UR26, RZ ;  /* 0x0000001a0c0c7c10 */ /* 0x008fc6000ff9e0ff */
[----:B-1----:R-:W3:Y:S04]  /*412e0*/  LDL.LU R14, [R1+0xb28] ;  /* 0x000b2800010e7983 */ /* 0x002ee80000300800 */
[----:B------:R1:W-:Y:S01]  /*412f0*/  STL [R1+0x674], R29 ;  /* 0x0006741d01007387 */ /* 0x0003e20000100800 */
[----:B------:R-:W-:-:S03]  /*41300*/  IADD3.X R22, PT, PT, R22, UR10, RZ, P3, !PT ;  /* 0x0000000a16167c10 */ /* 0x000fc60009ffe4ff */
[----:B-1----:R-:W2:Y:S01]  /*41310*/  LDL.LU R29, [R1+0xb24] ;  /* 0x000b2400011d7983 */ /* 0x002ea20000300800 */
[----:B------:R-:W-:Y:S02]  /*41320*/  IADD3.X R18, PT, PT, R18, UR10, RZ, P0, !PT ;  /* 0x0000000a12127c10 */ /* 0x000fe400087fe4ff */
[----:B------:R-:W-:Y:S02]  /*41330*/  IADD3 R0, P2, PT, R0, UR26, RZ ;  /* 0x0000001a00007c10 */ /* 0x000fe4000ff5e0ff */
[----:B------:R-:W-:Y:S02]  /*41340*/  IADD3.X R5, PT, PT, R5, UR10, RZ, P1, !PT ;  /* 0x0000000a05057c10 */ /* 0x000fe40008ffe4ff */
[----:B------:R-:W-:-:S05]  /*41350*/  IADD3 R11, P5, PT, R11, UR26, RZ ;  /* 0x0000001a0b0b7c10 */ /* 0x000fca000ffbe0ff */
[----:B------:R1:W-:Y:S04]  /*41360*/  STL [R1+0x6b0], R11 ;  /* 0x0006b00b01007387 */ /* 0x0003e80000100800 */
[----:B-1----:R-:W2:Y:S04]  /*41370*/  LDL.LU R11, [R1+0xb20] ;  /* 0x000b2000010b7983 */ /* 0x002ea80000300800 */
[----:B------:R1:W-:Y:S04]  /*41380*/  STL [R1+0x67c], R25 ;  /* 0x00067c1901007387 */ /* 0x0003e80000100800 */
[----:B-1----:R-:W2:Y:S04]  /*41390*/  LDL.LU R25, [R1+0xb1c] ;  /* 0x000b1c0001197983 */ /* 0x002ea80000300800 */
[----:B------:R1:W-:Y:S01]  /*413a0*/  STL [R1+0x6b8], R12 ;  /* 0x0006b80c01007387 */ /* 0x0003e20000100800 */
[----:B------:R-:W-:-:S03]  /*413b0*/  IADD3 R16, P3, PT, R16, UR26, RZ ;  /* 0x0000001a10107c10 */ /* 0x000fc6000ff7e0ff */
[----:B-1----:R-:W2:Y:S04]  /*413c0*/  LDL.LU R12, [R1+0xb18] ;  /* 0x000b1800010c7983 */ /* 0x002ea80000300800 */
        /* <DEDUP_REMOVED lines=16> */
[----:B------:R-:W-:Y:S02]  /*414d0*/  IADD3 R15, P6, PT, R15, UR26, RZ ;  /* 0x0000001a0f0f7c10 */ /* 0x000fe4000ffde0ff */
[----:B------:R-:W-:Y:S02]  /*414e0*/  IADD3 R6, P0, PT, R6, UR26, RZ ;  /* 0x0000001a06067c10 */ /* 0x000fe4000ff1e0ff */
[----:B------:R-:W-:Y:S01]  /*414f0*/  IADD3.X R23, PT, PT, R23, UR10, RZ, P5, !PT ;  /* 0x0000000a17177c10 */ /* 0x000fe2000affe4ff */
[----:B------:R1:W-:Y:S04]  /*41500*/  STL [R1+0x6e0], R15 ;  /* 0x0006e00f01007387 */ /* 0x0003e80000100800 */
[----:B------:R-:W-:Y:S01]  /*41510*/  STL [R1+0x6d8], R6 ;  /* 0x0006d80601007387 */ /* 0x000fe20000100800 */
[----:B------:R-:W-:-:S02]  /*41520*/  IADD3 R4, P5, PT, R4, UR26, RZ ;  /* 0x0000001a04047c10 */ /* 0x000fc4000ffbe0ff */
[----:B------:R-:W-:Y:S01]  /*41530*/  IADD3.X R10, PT, PT, R10, UR10, RZ, P3, !PT ;  /* 0x0000000a0a0a7c10 */ /* 0x000fe20009ffe4ff */
[----:B-1----:R-:W3:Y:S04]  /*41540*/  LDL.LU R15, [R1+0xaf8] ;  /* 0x000af800010f7983 */ /* 0x002ee80000300800 */
[----:B------:R-:W-:Y:S04]  /*41550*/  STL [R1+0x6a4], R7 ;  /* 0x0006a40701007387 */ /* 0x000fe80000100800 */
[----:B------:R1:W-:Y:S04]  /*41560*/  STL [R1+0x6ac], R23 ;  /* 0x0006ac1701007387 */ /* 0x0003e80000100800 */
[----:B-1----:R-:W3:Y:S01]  /*41570*/  LDL.LU R23, [R1+0xaf4] ;  /* 0x000af40001177983 */ /* 0x002ee20000300800 */
[----:B--2---:R-:W-:-:S02]  /*41580*/  IADD3.X R18, PT, PT, R18, UR10, RZ, P4, !PT ;  /* 0x0000000a12127c10 */ /* 0x004fc4000a7fe4ff */
[----:B------:R-:W-:-:S03]  /*41590*/  IADD3 R24, P4, PT, R24, UR26, RZ ;  /* 0x0000001a18187c10 */ /* 0x000fc6000ff9e0ff */
[----:B------:R1:W-:Y:S04]  /*415a0*/  STL [R1+0x6b4], R18 ;  /* 0x0006b41201007387 */ /* 0x0003e80000100800 */
[----:B-1----:R-:W2:Y:S04]  /*415b0*/  LDL.LU R18, [R1+0xaf0] ;  /* 0x000af00001127983 */ /* 0x002ea80000300800 */
[----:B------:R-:W-:Y:S04]  /*415c0*/  STL [R1+0x6e8], R4 ;  /* 0x0006e80401007387 */ /* 0x000fe80000100800 */
[----:B------:R1:W-:Y:S04]  /*415d0*/  STL [R1+0x6f0], R24 ;  /* 0x0006f01801007387 */ /* 0x0003e80000100800 */
[----:B-1----:R-:W2:Y:S04]  /*415e0*/  LDL.LU R24, [R1+0xaec] ;  /* 0x000aec0001187983 */ /* 0x002ea80000300800 */
[----:B------:R1:W-:Y:S04]  /*415f0*/  STL [R1+0x6bc], R10 ;  /* 0x0006bc0a01007387 */ /* 0x0003e80000100800 */
[----:B-1----:R-:W2:Y:S01]  /*41600*/  LDL.LU R10, [R1+0xae8] ;  /* 0x000ae800010a7983 */ /* 0x002ea20000300800 */
[----:B---3--:R-:W-:-:S02]  /*41610*/  IADD3.X R15, PT, PT, R15, UR10, RZ, P2, !PT ;  /* 0x0000000a0f0f7c10 */ /* 0x008fc400097fe4ff */
[----:B------:R-:W-:Y:S02]  /*41620*/  IADD3 R8, P3, PT, R8, UR26, RZ ;  /* 0x0000001a08087c10 */ /* 0x000fe4000ff7e0ff */
[----:B------:R-:W-:Y:S02]  /*41630*/  IADD3 R19, P2, PT, R19, UR26, RZ ;  /* 0x0000001a13137c10 */ /* 0x000fe4000ff5e0ff */
[----:B------:R-:W-:Y:S01]  /*41640*/  IADD3.X R27, PT, PT, R27, UR10, RZ, P1, !PT ;  /* 0x0000000a1b1b7c10 */ /* 0x000fe20008ffe4ff */
[----:B------:R1:W-:Y:S04]  /*41650*/  STL [R1+0x6c4], R15 ;  /* 0x0006c40f01007387 */ /* 0x0003e80000100800 */
[----:B-1----:R-:W3:Y:S04]  /*41660*/  LDL.LU R15, [R1+0xae4] ;  /* 0x000ae400010f7983 */ /* 0x002ee80000300800 */
[----:B------:R-:W-:Y:S04]  /*41670*/  STL [R1+0x6f8], R8 ;  /* 0x0006f80801007387 */ /* 0x000fe80000100800 */
[----:B------:R1:W-:Y:S04]  /*41680*/  STL [R1+0x700], R19 ;  /* 0x0007001301007387 */ /* 0x0003e80000100800 */
[----:B-1----:R-:W3:Y:S04]  /*41690*/  LDL.LU R19, [R1+0xae0] ;  /* 0x000ae00001137983 */ /* 0x002ee80000300800 */
[----:B------:R1:W-:Y:S04]  /*416a0*/  STL [R1+0x6cc], R27 ;  /* 0x0006cc1b01007387 */ /* 0x0003e80000100800 */
[----:B-1----:R-:W3:Y:S01]  /*416b0*/  LDL.LU R27, [R1+0xadc] ;  /* 0x000adc00011b7983 */ /* 0x002ee20000300800 */
[----:B--2---:R-:W-:-:S05]  /*416c0*/  IADD3 R10, P1, PT, R10, UR26, RZ ;  /* 0x0000001a0a0a7c10 */ /* 0x004fca000ff3e0ff */
[----:B------:R1:W-:Y:S04]  /*416d0*/  STL [R1+0x708], R10 ;  /* 0x0007080a01007387 */ /* 0x0003e80000100800 */
[----:B-1----:R-:W2:Y:S01]  /*416e0*/  LDL.LU R10, [R1+0xad8] ;  /* 0x000ad800010a7983 */ /* 0x002ea20000300800 */
[----:B------:R-:W-:Y:S02]  /*416f0*/  IADD3.X R23, PT, PT, R23, UR10, RZ, P0, !PT ;  /* 0x0000000a17177c10 */ /* 0x000fe400087fe4ff */
[----:B------:R-:W-:Y:S02]  /*41700*/  IADD3 R14, P0, PT, R14, UR26, RZ ;  /* 0x0000001a0e0e7c10 */ /* 0x000fe4000ff1e0ff */
[----:B------:R-:W-:Y:S01]  /*41710*/  IADD3.X R21, PT, PT, R21, UR10, RZ, P6, !PT ;  /* 0x0000000a15157c10 */ /* 0x000fe2000b7fe4ff */
[----:B------:R1:W-:Y:S01]  /*41720*/  STL [R1+0x6d4], R23 ;  /* 0x0006d41701007387 */ /* 0x0003e20000100800 */
[----:B------:R-:W-:-:S03]  /*41730*/  IADD3.X R18, PT, PT, R18, UR10, RZ, P5, !PT ;  /* 0x0000000a12127c10 */ /* 0x000fc6000affe4ff */
[----:B-1----:R-:W3:Y:S04]  /*41740*/  LDL.LU R23, [R1+0xad4] ;  /* 0x000ad40001177983 */ /* 0x002ee80000300800 */
[----:B------:R1:W-:Y:S01]  /*41750*/  STL [R1+0x710], R14 ;  /* 0x0007100e01007387 */ /* 0x0003e20000100800 */
[----:B----4-:R-:W-:Y:S02]  /*41760*/  IADD3 R9, P6, PT, R9, UR26, RZ ;  /* 0x0000001a09097c10 */ /* 0x010fe4000ffde0ff */
[----:B------:R-:W-:Y:S01]  /*41770*/  IADD3 R11, P5, PT, R11, UR26, RZ ;  /* 0x0000001a0b0b7c10 */ /* 0x000fe2000ffbe0ff */
[----:B-1----:R-:W4:Y:S04]  /*41780*/  LDL.LU R14, [R1+0xad0] ;  /* 0x000ad000010e7983 */ /* 0x002f280000300800 */
[----:B------:R1:W-:Y:S01]  /*41790*/  STL [R1+0x6dc], R21 ;  /* 0x0006dc1501007387 */ /* 0x0003e20000100800 */
[----:B------:R-:W-:-:S03]  /*417a0*/  IADD3.X R28, PT, PT, R28, UR10, RZ, P4, !PT ;  /* 0x0000000a1c1c7c10 */ /* 0x000fc6000a7fe4ff */
[----:B-1----:R-:W3:Y:S04]  /*417b0*/  LDL.LU R21, [R1+0xacc] ;  /* 0x000acc0001157983 */ /* 0x002ee80000300800 */
[----:B------:R1:W-:Y:S01]  /*417c0*/  STL [R1+0x6e4], R18 ;  /* 0x0006e41201007387 */ /* 0x0003e20000100800 */
[----:B------:R-:W-:-:S03]  /*417d0*/  IADD3.X R24, PT, PT, R24, UR10, RZ, P3, !PT ;  /* 0x0000000a18187c10 */ /* 0x000fc60009ffe4ff */
[----:B-1----:R-:W3:Y:S04]  /*417e0*/  LDL.LU R18, [R1+0xac8] ;  /* 0x000ac80001127983 */ /* 0x002ee80000300800 */
[----:B------:R-:W-:Y:S04]  /*417f0*/  STL [R1+0x718], R9 ;  /* 0x0007180901007387 */ /* 0x000fe80000100800 */
[----:B------:R1:W-:Y:S04]  /*41800*/  STL [R1+0x720], R11 ;  /* 0x0007200b01007387 */ /* 0x0003e80000100800 */
[----:B-1----:R-:W3:Y:S04]  /*41810*/  LDL.LU R11, [R1+0xac4] ;  /* 0x000ac400010b7983 */ /* 0x002ee80000300800 */
[----:B------:R1:W-:Y:S04]  /*41820*/  STL [R1+0x6ec], R28 ;  /* 0x0006ec1c01007387 */ /* 0x0003e80000100800 */
[----:B-1----:R-:W3:Y:S01]  /*41830*/  LDL.LU R28, [R1+0xac0] ;  /* 0x000ac000011c7983 */ /* 0x002ee20000300800 */
[----:B------:R-:W-:-:S02]  /*41840*/  IADD3 R12, P3, PT, R12, UR26, RZ ;  /* 0x0000001a0c0c7c10 */ /* 0x000fc4000ff7e0ff */
[----:B------:R-:W-:Y:S02]  /*41850*/  IADD3.X R13, PT, PT, R13, UR10, RZ, P2, !PT ;  /* 0x0000000a0d0d7c10 */ /* 0x000fe400097fe4ff */
[----:B--2---:R-:W-:-:S05]  /*41860*/  IADD3 R10, P4, PT, R10, UR26, RZ ;  /* 0x0000001a0a0a7c10 */ /* 0x004fca000ff9e0ff */
[----:B------:R1:W-:Y:S04]  /*41870*/  STL [R1+0x728], R10 ;  /* 0x0007280a01007387 */ /* 0x0003e80000100800 */
[----:B-1----:R-:W2:Y:S04]  /*41880*/  LDL.LU R10, [R1+0xabc] ;  /* 0x000abc00010a7983 */ /* 0x002ea80000300800 */
[----:B------:R1:W-:Y:S04]  /*41890*/  STL [R1+0x6f4], R24 ;  /* 0x0006f41801007387 */ /* 0x0003e80000100800 */
[----:B-1----:R-:W2:Y:S04]  /*418a0*/  LDL.LU R24, [R1+0xab8] ;  /* 0x000ab80001187983 */ /* 0x002ea80000300800 */
[----:B------:R1:W-:Y:S04]  /*418b0*/  STL [R1+0x730], R12 ;  /* 0x0007300c01007387 */ /* 0x0003e80000100800 */
[----:B-1----:R1:W5:Y:S04]  /*418c0*/  LDL.LU R12, [R1+0xab4] ;  /* 0x000ab400010c7983 */ /* 0x0023680000300800 */
[----:B------:R1:W-:Y:S04]  /*418d0*/  STL [R1+0x6fc], R13 ;  /* 0x0006fc0d01007387 */ /* 0x0003e80000100800 */
[----:B-1----:R1:W5:Y:S04]  /*418e0*/  LDL.LU R13, [R1+0xab0] ;  /* 0x000ab000010d7983 */ /* 0x0023680000300800 */
[----:B------:R-:W2:Y:S01]  /*418f0*/  LDL R4, [R1+0x778] ;  /* 0x0007780001047983 */ /* 0x000ea20000100800 */
[----:B----4-:R-:W-:-:S02]  /*41900*/  IADD3 R14, P2, PT, R14, UR26, RZ ;  /* 0x0000001a0e0e7c10 */ /* 0x010fc4000ff5e0ff */
[----:B---3--:R-:W-:Y:S02]  /*41910*/  IADD3.X R15, PT, PT, R15, UR10, RZ, P1, !PT ;  /* 0x0000000a0f0f7c10 */ /* 0x008fe40008ffe4ff */
[----:B------:R-:W-:Y:S02]  /*41920*/  IADD3 R16, P1, PT, R16, UR26, RZ ;  /* 0x0000001a10107c10 */ /* 0x000fe4000ff3e0ff */
[----:B------:R-:W-:Y:S01]  /*41930*/  IADD3.X R17, PT, PT, R17, UR10, RZ, P0, !PT ;  /* 0x0000000a11117c10 */ /* 0x000fe200087fe4ff */
[----:B------:R3:W-:Y:S01]  /*41940*/  STL [R1+0x738], R14 ;  /* 0x0007380e01007387 */ /* 0x0007e20000100800 */
[----:B------:R-:W-:Y:S02]  /*41950*/  IADD3 R18, P0, PT, R18, UR26, RZ ;  /* 0x0000001a12127c10 */ /* 0x000fe4000ff1e0ff */
[----:B------:R-:W-:Y:S02]  /*41960*/  IADD3.X R19, PT, PT, R19, UR10, RZ, P6, !PT ;  /* 0x0000000a13137c10 */ /* 0x000fe4000b7fe4ff */
[----:B------:R-:W-:Y:S01]  /*41970*/  IADD3 R0, P6, PT, R0, UR26, RZ ;  /* 0x0000001a00007c10 */ /* 0x000fe2000ffde0ff */
[----:B---3--:R1:W5:Y:S04]  /*41980*/  LDL.LU R14, [R1+0xaac] ;  /* 0x000aac00010e7983 */ /* 0x0083680000300800 */
[----:B------:R3:W-:Y:S01]  /*41990*/  STL [R1+0x704], R15 ;  /* 0x0007040f01007387 */ /* 0x0007e20000100800 */
[----:B------:R-:W-:-:S03]  /*419a0*/  IADD3.X R29, PT, PT, R29, UR10, RZ, P5, !PT ;  /* 0x0000000a1d1d7c10 */ /* 0x000fc6000affe4ff */
[----:B---3--:R1:W5:Y:S04]  /*419b0*/  LDL.LU R15, [R1+0xaa8] ;  /* 0x000aa800010f7983 */ /* 0x0083680000300800 */
[----:B------:R3:W-:Y:S01]  /*419c0*/  STL [R1+0x740], R16 ;  /* 0x0007401001007387 */ /* 0x0007e20000100800 */
[----:B------:R-:W-:Y:S02]  /*419d0*/  IADD3 R28, P5, PT, R28, UR26, RZ ;  /* 0x0000001a1c1c7c10 */ /* 0x000fe4000ffbe0ff */
[----:B------:R-:W-:Y:S01]  /*419e0*/  IADD3.X R27, PT, PT, R27, UR10, RZ, P4, !PT ;  /* 0x0000000a1b1b7c10 */ /* 0x000fe2000a7fe4ff */
[----:B---3--:R1:W5:Y:S04]  /*419f0*/  LDL.LU R16, [R1+0xaa4] ;  /* 0x000aa40001107983 */ /* 0x0083680000300800 */
[----:B------:R3:W-:Y:S01]  /*41a00*/  STL [R1+0x70c], R17 ;  /* 0x00070c1101007387 */ /* 0x0007e20000100800 */
[----:B------:R-:W-:-:S02]  /*41a10*/  IADD3 R26, P4, PT, R26, UR26, RZ ;  /* 0x0000001a1a1a7c10 */ /* 0x000fc4000ff9e0ff */
[----:B------:R-:W-:Y:S01]  /*41a20*/  IADD3.X R25, PT, PT, R25, UR10, RZ, P3, !PT ;  /* 0x0000000a19197c10 */ /* 0x000fe20009ffe4ff */
[----:B---3--:R1:W5:Y:S04]  /*41a30*/  LDL.LU R17, [R1+0xaa0] ;  /* 0x000aa00001117983 */ /* 0x0083680000300800 */
[----:B------:R3:W-:Y:S01]  /*41a40*/  STL [R1+0x748], R18 ;  /* 0x0007481201007387 */ /* 0x0007e20000100800 */
[----:B------:R-:W-:-:S03]  /*41a50*/  IADD3.X R23, PT, PT, R23, UR10, RZ, P2, !PT ;  /* 0x0000000a17177c10 */ /* 0x000fc600097fe4ff */
[----:B---3--:R1:W5:Y:S04]  /*41a60*/  LDL.LU R18, [R1+0xa9c] ;  /* 0x000a9c0001127983 */ /* 0x0083680000300800 */
[----:B------:R3:W-:Y:S01]  /*41a70*/  STL [R1+0x714], R19 ;  /* 0x0007141301007387 */ /* 0x0007e20000100800 */
[----:B------:R-:W-:Y:S02]  /*41a80*/  IADD3.X R22, PT, PT, R22, UR10, RZ, P1, !PT ;  /* 0x0000000a16167c10 */ /* 0x000fe40008ffe4ff */
[----:B------:R-:W-:Y:S01]  /*41a90*/  IADD3.X R21, PT, PT, R21, UR10, RZ, P0, !PT ;  /* 0x0000000a15157c10 */ /* 0x000fe200087fe4ff */
[----:B---3--:R1:W5:Y:S04]  /*41aa0*/  LDL.LU R19, [R1+0xa98] ;  /* 0x000a980001137983 */ /* 0x0083680000300800 */
[----:B------:R3:W-:Y:S01]  /*41ab0*/  STL [R1+0x750], R0 ;  /* 0x0007500001007387 */ /* 0x0007e20000100800 */
[----:B------:R-:W-:-:S02]  /*41ac0*/  IADD3.X R20, PT, PT, R20, UR10, RZ, P6, !PT ;  /* 0x0000000a14147c10 */ /* 0x000fc4000b7fe4ff */
[----:B------:R-:W-:Y:S01]  /*41ad0*/  IADD3.X R11, PT, PT, R11, UR10, RZ, P5, !PT ;  /* 0x0000000a0b0b7c10 */ /* 0x000fe2000affe4ff */
[----:B---3--:R1:W5:Y:S04]  /*41ae0*/  LDL.LU R0, [R1+0xa94] ;  /* 0x000a940001007983 */ /* 0x0083680000300800 */
[----:B------:R3:W-:Y:S01]  /*41af0*/  STL [R1+0x71c], R29 ;  /* 0x00071c1d01007387 */ /* 0x0007e20000100800 */
[----:B------:R-:W-:-:S03]  /*41b00*/  IADD3.X R5, PT, PT, R5, UR10, RZ, P4, !PT ;  /* 0x0000000a05057c10 */ /* 0x000fc6000a7fe4ff */
[----:B---3--:R1:W5:Y:S04]  /*41b10*/  LDL.LU R29, [R1+0xa90] ;  /* 0x000a9000011d7983 */ /* 0x0083680000300800 */
[----:B------:R3:W-:Y:S04]  /*41b20*/  STL [R1+0x758], R28 ;  /* 0x0007581c01007387 */ /* 0x0007e80000100800 */
[----:B---3--:R1:W5:Y:S04]  /*41b30*/  LDL.LU R28, [R1+0xa8c] ;  /* 0x000a8c00011c7983 */ /* 0x0083680000300800 */
[----:B------:R1:W-:Y:S04]  /*41b40*/  STL [R1+0x724], R27 ;  /* 0x0007241b01007387 */ /* 0x0003e80000100800 */
[----:B------:R1:W-:Y:S04]  /*41b50*/  STL [R1+0x760], R26 ;  /* 0x0007601a01007387 */ /* 0x0003e80000100800 */
[----:B------:R1:W-:Y:S01]  /*41b60*/  STL [R1+0x72c], R25 ;  /* 0x00072c1901007387 */ /* 0x0003e20000100800 */
[----:B------:R-:W-:Y:S01]  /*41b70*/  UIADD3 UR7, UPT, UPT, UR7, -0x80, URZ ;  /* 0xffffff8007077890 */ /* 0x000fe2000fffe0ff */
[----:B--2---:R-:W-:-:S04]  /*41b80*/  IADD3 R24, P3, PT, R24, UR26, RZ ;  /* 0x0000001a18187c10 */ /* 0x004fc8000ff7e0ff */
[----:B------:R-:W-:Y:S01]  /*41b90*/  IADD3.X R10, PT, PT, R10, UR10, RZ, P3, !PT ;  /* 0x0000000a0a0a7c10 */ /* 0x000fe20009ffe4ff */
[----:B------:R1:W-:Y:S04]  /*41ba0*/  STL [R1+0x768], R24 ;  /* 0x0007681801007387 */ /* 0x0003e80000100800 */
[----:B------:R1:W-:Y:S04]  /*41bb0*/  STL [R1+0x734], R23 ;  /* 0x0007341701007387 */ /* 0x0003e80000100800 */
[----:B------:R1:W-:Y:S04]  /*41bc0*/  STL [R1+0x73c], R22 ;  /* 0x00073c1601007387 */ /* 0x0003e80000100800 */
[----:B------:R1:W-:Y:S04]  /*41bd0*/  STL [R1+0x744], R21 ;  /* 0x0007441501007387 */ /* 0x0003e80000100800 */
[----:B------:R1:W-:Y:S04]  /*41be0*/  STL [R1+0x74c], R20 ;  /* 0x00074c1401007387 */ /* 0x0003e80000100800 */
[----:B------:R1:W-:Y:S04]  /*41bf0*/  STL [R1+0x754], R11 ;  /* 0x0007540b01007387 */ /* 0x0003e80000100800 */
[----:B------:R1:W-:Y:S04]  /*41c00*/  STL [R1+0x764], R10 ;  /* 0x0007640a01007387 */ /* 0x0003e80000100800 */
[----:B------:R1:W-:Y:S01]  /*41c10*/  STL [R1+0x75c], R5 ;  /* 0x00075c0501007387 */ /* 0x0003e20000100800 */
[----:B------:R-:W-:-:S13]  /*41c20*/  ISETP.NE.U32.AND P2, PT, R4, UR4, PT ;  /* 0x0000000404007c0c */ /* 0x000fda000bf45070 */
[----:B-1----:R-:W-:Y:S05]  /*41c30*/  @P2 BRA `(.L_x_2) ;  /* 0xfffffdbc00b42947 */ /* 0x002fea000383ffff */
.L_x_1:
[----:B------:R-:W2:Y:S01]  /*41c40*/  LDL.LU R6, [R1+0x7f0] ;  /* 0x0007f00001067983 */ /* 0x000ea20000300800 */
[----:B------:R-:W-:-:S04]  /*41c50*/  DEPBAR.LE SB0, 0x0 ;  /* 0x000080000000791a */ /* 0x000fc80000000000 */
[----:B------:R-:W2:Y:S01]  /*41c60*/  LDL R5, [R1+0x840] ;  /* 0x0008400001057983 */ /* 0x000ea20000100800 */
[----:B------:R-:W3:Y:S03]  /*41c70*/  LDCU UR4, c[0x0][0x39c] ;  /* 0x00007380ff0477ac */ /* 0x000ee60008000800 */
[----:B------:R-:W4:Y:S01]  /*41c80*/  LDL.LU R4, [R1+0x83c] ;  /* 0x00083c0001047983 */ /* 0x000f220000300800 */
[----:B------:R-:W1:Y:S01]  /*41c90*/  LDCU UR8, c[0x0][0x39c] ;  /* 0x00007380ff0877ac */ /* 0x000e620008000800 */
[----:B------:R-:W1:Y:S01]  /*41ca0*/  S2R R20, SR_TID.X ;  /* 0x0000000000147919 */ /* 0x000e620000002100 */
[----:B------:R-:W1:Y:S01]  /*41cb0*/  LDCU.64 UR6, c[0x0][0x390] ;  /* 0x00007200ff0677ac */ /* 0x000e620008000a00 */
[----:B-----5:R-:W-:Y:S01]  /*41cc0*/  STL.64 [R1+0xac8], R14 ;  /* 0x000ac80e01007387 */ /* 0x020fe20000100a00 */
[----:B------:R-:W1:Y:S03]  /*41cd0*/  LDCU UR9, c[0x0][0x39c] ;  /* 0x00007380ff0977ac */ /* 0x000e660008000800 */
[----:B------:R-:W-:Y:S01]  /*41ce0*/  STL.64 [R1+0xac0], R12 ;  /* 0x000ac00c01007387 */ /* 0x000fe20000100a00 */
[----:B-1----:R-:W-:-:S02]  /*41cf0*/  IMAD.SHL.U32 R0, R20, 0x20, RZ ;  /* 0x0000002014007824 */ /* 0x002fc400078e00ff */
[C---:B------:R-:W-:Y:S02]  /*41d00*/  IMAD.SHL.U32 R2, R20.reuse, 0x4, RZ ;  /* 0x0000000414027824 */ /* 0x040fe400078e00ff */
[----:B------:R-:W-:-:S05]  /*41d10*/  IMAD.SHL.U32 R3, R20, 0x1000, RZ ;  /* 0x0000100014037824 */ /* 0x000fca00078e00ff */
[----:B------:R-:W-:Y:S01]  /*41d20*/  LOP3.LUT R3, R3, 0x18000, RZ, 0xc0, !PT ;  /* 0x0001800003037812 */ /* 0x000fe200078ec0ff */
[----:B------:R-:W-:Y:S01]  /*41d30*/  BAR.SYNC.DEFER_BLOCKING 0x0 ;  /* 0x0000000000007b1d */ /* 0x000fe20000010000 */
[----:B--2---:R-:W-:Y:S02]  /*41d40*/  ISETP.GE.AND P0, PT, R5, R6, PT ;  /* 0x000000060500720c */ /* 0x004fe40003f06270 */
[----:B----4-:R-:W-:-:S03]  /*41d50*/  LOP3.LUT R0, R4, 0x60, R0, 0xf8, !PT ;  /* 0x0000006004007812 */ /* 0x010fc600078ef800 */
[----:B------:R-:W2:Y:S01]  /*41d60*/  LDL.LU R4, [R1+0x2a0] ;  /* 0x0002a00001047983 */ /* 0x000ea20000300800 */
[----:B------:R-:W-:-:S03]  /*41d70*/  LOP3.LUT R0, R0, 0x70, R2, 0x78, !PT ;  /* 0x0000007000007812 */ /* 0x000fc600078e7802 */
[----:B------:R-:W2:Y:S01]  /*41d80*/  LDL.LU R5, [R1+0x240] ;  /* 0x0002400001057983 */ /* 0x000ea20000300800 */
[----:B------:R-:W-:-:S03]  /*41d90*/  IADD3 R3, PT, PT, R0, UR5, R3 ;  /* 0x0000000500037c10 */ /* 0x000fc6000fffe003 */
[----:B------:R-:W2:Y:S04]  /*41da0*/  LDL.LU R6, [R1+0x230] ;  /* 0x0002300001067983 */ /* 0x000ea80000300800 */
[----:B------:R-:W2:Y:S01]  /*41db0*/  LDL.LU R7, [R1+0x290] ;  /* 0x0002900001077983 */ /* 0x000ea20000300800 */
[----:B------:R-:W-:-:S03]  /*41dc0*/  LOP3.LUT R0, R20, 0x100, RZ, 0xc0, !PT ;  /* 0x0000010014007812 */ /* 0x000fc600078ec0ff */
[----:B------:R-:W4:Y:S02]  /*41dd0*/  LDL.LU R8, [R1+0x2a4] ;  /* 0x0002a40001087983 */ /* 0x000f240000300800 */
[----:B------:R-:W-:Y:S02]  /*41de0*/  IMAD.IADD R3, R0, 0x1, R3 ;  /* 0x0000000100037824 */ /* 0x000fe400078e0203 */
[----:B------:R-:W4:Y:S04]  /*41df0*/  LDL.LU R9, [R1+0x244] ;  /* 0x0002440001097983 */ /* 0x000f280000300800 */
[----:B------:R-:W4:Y:S04]  /*41e00*/  LDL.LU R10, [R1+0x234] ;  /* 0x00023400010a7983 */ /* 0x000f280000300800 */
[----:B------:R-:W4:Y:S04]  /*41e10*/  LDL.LU R11, [R1+0x294] ;  /* 0x00029400010b7983 */ /* 0x000f280000300800 */
[----:B--2---:R1:W-:Y:S04]  /*41e20*/  STS.128 [R3], R4 ;  /* 0x0000000403007388 */ /* 0x0043e80000000c00 */
[----:B-1----:R-:W2:Y:S04]  /*41e30*/  LDL.LU R4, [R1+0x2a8] ;  /* 0x0002a80001047983 */ /* 0x002ea80000300800 */
[----:B------:R-:W2:Y:S04]  /*41e40*/  LDL.LU R5, [R1+0x248] ;  /* 0x0002480001057983 */ /* 0x000ea80000300800 */
[----:B------:R-:W2:Y:S04]  /*41e50*/  LDL.LU R6, [R1+0x238] ;  /* 0x0002380001067983 */ /* 0x000ea80000300800 */
[----:B------:R-:W2:Y:S04]  /*41e60*/  LDL.LU R7, [R1+0x298] ;  /* 0x0002980001077983 */ /* 0x000ea80000300800 */
[----:B--2---:R1:W-:Y:S04]  /*41e70*/  STS.128 [R3+0x80], R4 ;  /* 0x0000800403007388 */ /* 0x0043e80000000c00 */
[----:B-1----:R-:W2:Y:S04]  /*41e80*/  LDL.LU R4, [R1+0x2ac] ;  /* 0x0002ac0001047983 */ /* 0x002ea80000300800 */
[----:B------:R-:W2:Y:S04]  /*41e90*/  LDL.LU R5, [R1+0x24c] ;  /* 0x00024c0001057983 */ /* 0x000ea80000300800 */
[----:B------:R-:W2:Y:S04]  /*41ea0*/  LDL.LU R6, [R1+0x23c] ;  /* 0x00023c0001067983 */ /* 0x000ea80000300800 */
[----:B------:R-:W2:Y:S04]  /*41eb0*/  LDL.LU R7, [R1+0x29c] ;  /* 0x00029c0001077983 */ /* 0x000ea80000300800 */
[----:B----4-:R1:W-:Y:S04]  /*41ec0*/  STS.128 [R3+0x800], R8 ;  /* 0x0008000803007388 */ /* 0x0103e80000000c00 */
[----:B-1----:R-:W4:Y:S04]  /*41ed0*/  LDL.LU R8, [R1+0x160] ;  /* 0x0001600001087983 */ /* 0x002f280000300800 */
[----:B------:R-:W4:Y:S04]  /*41ee0*/  LDL.LU R9, [R1+0x150] ;  /* 0x0001500001097983 */ /* 0x000f280000300800 */
[----:B------:R-:W4:Y:S04]  /*41ef0*/  LDL.LU R10, [R1+0x140] ;  /* 0x00014000010a7983 */ /* 0x000f280000300800 */
[----:B------:R-:W4:Y:S04]  /*41f00*/  LDL.LU R11, [R1+0x120] ;  /* 0x00012000010b7983 */ /* 0x000f280000300800 */
[----:B--2---:R1:W-:Y:S04]  /*41f10*/  STS.128 [R3+0x880], R4 ;  /* 0x0008800403007388 */ /* 0x0043e80000000c00 */
[----:B-1----:R-:W2:Y:S04]  /*41f20*/  LDL.LU R4, [R1+0x164] ;  /* 0x0001640001047983 */ /* 0x002ea80000300800 */
[----:B------:R-:W2:Y:S04]  /*41f30*/  LDL.LU R5, [R1+0x154] ;  /* 0x0001540001057983 */ /* 0x000ea80000300800 */
[----:B------:R-:W2:Y:S04]  /*41f40*/  LDL.LU R6, [R1+0x144] ;  /* 0x0001440001067983 */ /* 0x000ea80000300800 */
[----:B------:R-:W2:Y:S04]  /*41f50*/  LDL.LU R7, [R1+0x124] ;  /* 0x0001240001077983 */ /* 0x000ea80000300800 */
[----:B------:R-:W3:Y:S04]  /*41f60*/  LDL.LU R12, [R1+0x168] ;  /* 0x00016800010c7983 */ /* 0x000ee80000300800 */
[----:B------:R-:W3:Y:S04]  /*41f70*/  LDL.LU R13, [R1+0x158] ;  /* 0x00015800010d7983 */ /* 0x000ee80000300800 */
[----:B------:R-:W3:Y:S04]  /*41f80*/  LDL.LU R14, [R1+0x148] ;  /* 0x00014800010e7983 */ /* 0x000ee80000300800 */
[----:B------:R-:W3:Y:S01]  /*41f90*/  LDL.LU R15, [R1+0x128] ;  /* 0x00012800010f7983 */ /* 0x000ee20000300800 */
[----:B------:R-:W-:-:S03]  /*41fa0*/  IMAD R28, R20, 0x400, R20 ;  /* 0x00000400141c7824 */ /* 0x000fc600078e0214 */
[----:B------:R-:W3:Y:S04]  /*41fb0*/  LDL.LU R24, [R1+0x16c] ;  /* 0x00016c0001187983 */ /* 0x000ee80000300800 */
[----:B------:R-:W3:Y:S04]  /*41fc0*/  LDL.LU R25, [R1+0x15c] ;  /* 0x00015c0001197983 */ /* 0x000ee80000300800 */
[----:B------:R-:W3:Y:S04]  /*41fd0*/  LDL.LU R26, [R1+0x14c] ;  /* 0x00014c00011a7983 */ /* 0x000ee80000300800 */
[----:B------:R-:W3:Y:S04]  /*41fe0*/  LDL.LU R27, [R1+0x12c] ;  /* 0x00012c00011b7983 */ /* 0x000ee80000300800 */
[----:B------:R-:W3:Y:S04]  /*41ff0*/  LDL.LU R20, [R1+0x270] ;  /* 0x0002700001147983 */ /* 0x000ee80000300800 */
[----:B------:R-:W3:Y:S04]  /*42000*/  LDL.LU R21, [R1+0x260] ;  /* 0x0002600001157983 */ /* 0x000ee80000300800 */
[----:B------:R-:W3:Y:S04]  /*42010*/  LDL.LU R22, [R1+0x110] ;  /* 0x0001100001167983 */ /* 0x000ee80000300800 */
[----:B----4-:R1:W-:Y:S04]  /*42020*/  STS.128 [R3+0x200], R8 ;  /* 0x0002000803007388 */ /* 0x0103e80000000c00 */
[----:B------:R-:W4:Y:S04]  /*42030*/  LDL.LU R23, [R1+0x100] ;  /* 0x0001000001177983 */ /* 0x000f280000300800 */
        /* <DEDUP_REMOVED lines=9> */
[----:B---3--:R1:W-:Y:S04]  /*420d0*/  STS.128 [R3+0x280], R12 ;  /* 0x0002800c03007388 */ /* 0x0083e80000000c00 */
[----:B------:R3:W-:Y:S04]  /*420e0*/  STS.128 [R3+0xa80], R24 ;  /* 0x000a801803007388 */ /* 0x0007e80000000c00 */
[----:B-1----:R-:W2:Y:S04]  /*420f0*/  LDL.LU R12, [R1+0x27c] ;  /* 0x00027c00010c7983 */ /* 0x002ea80000300800 */
[----:B------:R-:W2:Y:S04]  /*42100*/  LDL.LU R13, [R1+0x26c] ;  /* 0x00026c00010d7983 */ /* 0x000ea80000300800 */
[----:B------:R-:W2:Y:S04]  /*42110*/  LDL.LU R14, [R1+0x11c] ;  /* 0x00011c00010e7983 */ /* 0x000ea80000300800 */
[----:B------:R-:W2:Y:S04]  /*42120*/  LDL.LU R15, [R1+0x10c] ;  /* 0x00010c00010f7983 */ /* 0x000ea80000300800 */
[----:B---3--:R-:W3:Y:S04]  /*42130*/  LDL.LU R24, [R1+0xd0] ;  /* 0x0000d00001187983 */ /* 0x008ee80000300800 */
[----:B------:R-:W3:Y:S04]  /*42140*/  LDL.LU R25, [R1+0xc0] ;  /* 0x0000c00001197983 */ /* 0x000ee80000300800 */
[----:B------:R-:W3:Y:S04]  /*42150*/  LDL.LU R26, [R1+0xb0] ;  /* 0x0000b000011a7983 */ /* 0x000ee80000300800 */
[----:B----4-:R1:W-:Y:S04]  /*42160*/  STS.128 [R3+0x400], R20 ;  /* 0x0004001403007388 */ /* 0x0103e80000000c00 */
[----:B------:R-:W3:Y:S04]  /*42170*/  LDL.LU R27, [R1+0xa0] ;  /* 0x0000a000011b7983 */ /* 0x000ee80000300800 */
[----:B------:R4:W-:Y:S04]  /*42180*/  STS.128 [R3+0xc00], R8 ;  /* 0x000c000803007388 */ /* 0x0009e80000000c00 */
[----:B-1----:R-:W3:Y:S04]  /*42190*/  LDL.LU R20, [R1+0xd4] ;  /* 0x0000d40001147983 */ /* 0x002ee80000300800 */
[----:B------:R-:W3:Y:S04]  /*421a0*/  LDL.LU R21, [R1+0xc4] ;  /* 0x0000c40001157983 */ /* 0x000ee80000300800 */
[----:B------:R-:W3:Y:S04]  /*421b0*/  LDL.LU R22, [R1+0xb4] ;  /* 0x0000b40001167983 */ /* 0x000ee80000300800 */
[----:B------:R-:W3:Y:S04]  /*421c0*/  LDL.LU R23, [R1+0xa4] ;  /* 0x0000a40001177983 */ /* 0x000ee80000300800 */
[----:B----4-:R-:W4:Y:S04]  /*421d0*/  LDL.LU R8, [R1+0xd8] ;  /* 0x0000d80001087983 */ /* 0x010f280000300800 */
        /* <DEDUP_REMOVED lines=8> */
[----:B------:R-:W-:Y:S01]  /*42260*/  STS.128 [R3+0xc80], R12 ;  /* 0x000c800c03007388 */ /* 0x000fe20000000c00 */
[----:B------:R-:W-:Y:S01]  /*42270*/  IMAD.SHL.U32 R28, R28, 0x10, RZ ;  /* 0x000000101c1c7824 */ /* 0x000fe200078e00ff */
[----:B------:R-:W-:-:S02]  /*42280*/  SHF.R.U32.HI R0, RZ, 0x3, R0 ;  /* 0x00000003ff007819 */ /* 0x000fc40000011600 */
[----:B---3--:R-:W-:Y:S02]  /*42290*/  STS.128 [R3+0x600], R24 ;  /* 0x0006001803007388 */ /* 0x008fe40000000c00 */
[----:B------:R-:W-:Y:S02]  /*422a0*/  LOP3.LUT R28, R0, 0x18ff0, R28, 0x78, !PT ;  /* 0x00018ff0001c7812 */ /* 0x000fe400078e781c */
[----:B------:R-:W-:Y:S04]  /*422b0*/  STS.128 [R3+0xe00], R20 ;  /* 0x000e001403007388 */ /* 0x000fe80000000c00 */
[----:B----4-:R-:W-:Y:S01]  /*422c0*/  STS.128 [R3+0x680], R8 ;  /* 0x0006800803007388 */ /* 0x010fe20000000c00 */
[----:B------:R-:W-:-:S03]  /*422d0*/  LOP3.LUT R0, R28, 0x40, RZ, 0x3c, !PT ;  /* 0x000000401c007812 */ /* 0x000fc600078e3cff */
[----:B--2---:R1:W-:Y:S01]  /*422e0*/  STS.128 [R3+0xe80], R4 ;  /* 0x000e800403007388 */ /* 0x0043e20000000c00 */
[----:B------:R-:W-:Y:S06]  /*422f0*/  BAR.SYNC.DEFER_BLOCKING 0x0 ;  /* 0x0000000000007b1d */ /* 0x000fec0000010000 */
[----:B-1----:R-:W2:Y:S04]  /*42300*/  LDL.LU R4, [R1+0x280] ;  /* 0x0002800001047983 */ /* 0x002ea80000300800 */
[----:B------:R-:W2:Y:S04]  /*42310*/  LDL.LU R5, [R1+0x200] ;  /* 0x0002000001057983 */ /* 0x000ea80000300800 */
[----:B------:R-:W2:Y:S04]  /*42320*/  LDL.LU R6, [R1+0x1e0] ;  /* 0x0001e00001067983 */ /* 0x000ea80000300800 */
[----:B------:R-:W2:Y:S04]  /*42330*/  LDL.LU R7, [R1+0x1a0] ;  /* 0x0001a00001077983 */ /* 0x000ea80000300800 */
[----:B------:R-:W1:Y:S04]  /*42340*/  LDS.128 R12, [R28+UR5] ;  /* 0x000000051c0c7984 */ /* 0x000e680008000c00 */
[----:B------:R-:W3:Y:S04]  /*42350*/  LDS.128 R8, [R28+UR5+0x1000] ;  /* 0x001000051c087984 */ /* 0x000ee80008000c00 */
[----:B------:R-:W4:Y:S04]  /*42360*/  LDS.128 R20, [R28+UR5+0x2000] ;  /* 0x002000051c147984 */ /* 0x000f280008000c00 */
[----:B-1----:R-:W-:Y:S04]  /*42370*/  STL.64 [R1+0xc0], R12 ;  /* 0x0000c00c01007387 */ /* 0x002fe80000100a00 */
[----:B------:R-:W-:Y:S04]  /*42380*/  STL.64 [R1+0xc8], R14 ;  /* 0x0000c80e01007387 */ /* 0x000fe80000100a00 */
[----:B------:R-:W1:Y:S04]  /*42390*/  LDS.128 R12, [R28+UR5+0x3000] ;  /* 0x003000051c0c7984 */ /* 0x000e680008000c00 */
[----:B---3--:R-:W-:Y:S04]  /*423a0*/  STL.64 [R1+0x100], R8 ;  /* 0x0001000801007387 */ /* 0x008fe80000100a00 */
[----:B------:R-:W-:Y:S04]  /*423b0*/  STL.64 [R1+0x108], R10 ;  /* 0x0001080a01007387 */ /* 0x000fe80000100a00 */
[----:B------:R-:W3:Y:S04]  /*423c0*/  LDS.128 R8, [R28+UR5+0x4000] ;  /* 0x004000051c087984 */ /* 0x000ee80008000c00 */
[----:B----4-:R-:W-:Y:S04]  /*423d0*/  STL.64 [R1+0xd0], R20 ;  /* 0x0000d01401007387 */ /* 0x010fe80000100a00 */
[----:B------:R-:W-:Y:S04]  /*423e0*/  STL.64 [R1+0xd8], R22 ;  /* 0x0000d81601007387 */ /* 0x000fe80000100a00 */
        /* <DEDUP_REMOVED lines=9> */
[----:B------:R-:W-:Y:S04]  /*42480*/  STL [R1+0xaa4], R28 ;  /* 0x000aa41c01007387 */ /* 0x000fe80000100800 */
[----:B------:R-:W-:Y:S04]  /*42490*/  LDS.128 R20, [R0+UR5+0x2000] ;  /* 0x0020000500147984 */ /* 0x000fe80008000c00 */
[----:B-1----:R-:W-:Y:S04]  /*424a0*/  STL.64 [R1+0x110], R12 ;  /* 0x0001100c01007387 */ /* 0x002fe80000100a00 */
[----:B------:R-:W-:Y:S04]  /*424b0*/  STL.64 [R1+0x118], R14 ;  /* 0x0001180e01007387 */ /* 0x000fe80000100a00 */
[----:B------:R-:W1:Y:S04]  /*424c0*/  LDS.128 R12, [R0+UR5] ;  /* 0x00000005000c7984 */ /* 0x000e680008000c00 */
[----:B---3--:R-:W-:Y:S04]  /*424d0*/  STL.64 [R1+0x130], R8 ;  /* 0x0001300801007387 */ /* 0x008fe80000100a00 */
[----:B------:R-:W-:Y:S04]  /*424e0*/  STL.64 [R1+0x138], R10 ;  /* 0x0001380a01007387 */ /* 0x000fe80000100a00 */
[----:B------:R-:W3:Y:S04]  /*424f0*/  LDS.128 R8, [R0+UR5+0x1000] ;  /* 0x0010000500087984 */ /* 0x000ee80008000c00 */
[----:B-1----:R-:W-:Y:S04]  /*42500*/  STL.64 [R1+0x60], R12 ;  /* 0x0000600c01007387 */ /* 0x002fe80000100a00 */
[----:B------:R-:W-:Y:S04]  /*42510*/  STL.64 [R1+0x68], R14 ;  /* 0x0000680e01007387 */ /* 0x000fe80000100a00 */
[----:B------:R-:W-:Y:S04]  /*42520*/  LDS.128 R12, [R0+UR5+0x3000] ;  /* 0x00300005000c7984 */ /* 0x000fe80008000c00 */
[----:B---3--:R-:W-:Y:S04]  /*42530*/  STL.64 [R1+0x50], R8 ;  /* 0x0000500801007387 */ /* 0x008fe80000100a00 */
[----:B------:R-:W-:Y:S04]  /*42540*/  STL.64 [R1+0x58], R10 ;  /* 0x0000580a01007387 */ /* 0x000fe80000100a00 */
[----:B------:R-:W1:Y:S04]  /*42550*/  LDS.128 R8, [R0+UR5+0x4000] ;  /* 0x0040000500087984 */ /* 0x000e680008000c00 */
[----:B------:R-:W-:Y:S04]  /*42560*/  STL.64 [R1+0x40], R20 ;  /* 0x0000401401007387 */ /* 0x000fe80000100a00 */
[----:B------:R-:W-:Y:S04]  /*42570*/  STL.64 [R1+0x48], R22 ;  /* 0x0000481601007387 */ /* 0x000fe80000100a00 */
[----:B------:R-:W3:Y:S04]  /*42580*/  LDS.128 R20, [R0+UR5+0x5000] ;  /* 0x0050000500147984 */ /* 0x000ee80008000c00 */
[----:B-1----:R-:W-:Y:S01]  /*42590*/  STL.64 [R1+0x20], R8 ;  /* 0x0000200801007387 */ /* 0x002fe20000100a00 */
[----:B------:R-:W-:-:S03]  /*425a0*/  IMAD.MOV.U32 R28, RZ, RZ, R11 ;  /* 0x000000ffff1c7224 */ /* 0x000fc600078e000b */
[----:B------:R-:W-:Y:S04]  /*425b0*/  STL.64 [R1+0x30], R12 ;  /* 0x0000300c01007387 */ /* 0x000fe80000100a00 */
[----:B------:R-:W-:Y:S04]  /*425c0*/  STL.64 [R1+0x38], R14 ;  /* 0x0000380e01007387 */ /* 0x000fe80000100a00 */
[----:B------:R-:W-:Y:S04]  /*425d0*/  STL [R1+0x28], R10 ;  /* 0x0000280a01007387 */ /* 0x000fe80000100800 */
[----:B------:R-:W1:Y:S04]  /*425e0*/  LDS.128 R8, [R0+UR5+0x7000] ;  /* 0x0070000500087984 */ /* 0x000e680008000c00 */
[----:B------:R-:W4:Y:S01]  /*425f0*/  LDS.128 R12, [R0+UR5+0x6000] ;  /* 0x00600005000c7984 */ /* 0x000f220008000c00 */
[----:B------:R-:W-:Y:S06]  /*42600*/  BAR.SYNC.DEFER_BLOCKING 0x0 ;  /* 0x0000000000007b1d */ /* 0x000fec0000010000 */
[----:B------:R-:W-:Y:S04]  /*42610*/  STL [R1+0xaa8], R28 ;  /* 0x000aa81c01007387 */ /* 0x000fe80000100800 */
[----:B---3--:R-:W-:Y:S04]  /*42620*/  STL.64 [R1+0x10], R20 ;  /* 0x0000101401007387 */ /* 0x008fe80000100a00 */
[----:B------:R-:W-:Y:S04]  /*42630*/  STL.64 [R1+0x18], R22 ;  /* 0x0000181601007387 */ /* 0x000fe80000100a00 */
[----:B-1----:R-:W-:Y:S04]  /*42640*/  STL.64 [R1+0x140], R8 ;  /* 0x0001400801007387 */ /* 0x002fe80000100a00 */
[----:B----4-:R1:W-:Y:S04]  /*42650*/  STL.64 [R1+0x120], R12 ;  /* 0x0001200c01007387 */ /* 0x0103e80000100a00 */
[----:B------:R-:W-:Y:S04]  /*42660*/  STL.64 [R1+0x128], R14 ;  /* 0x0001280e01007387 */ /* 0x000fe80000100a00 */
[----:B------:R-:W-:Y:S04]  /*42670*/  STL [R1+0x14c], R11 ;  /* 0x00014c0b01007387 */ /* 0x000fe80000100800 */
[----:B-1----:R-:W3:Y:S04]  /*42680*/  LDL.LU R12, [R1+0x7f4] ;  /* 0x0007f400010c7983 */ /* 0x002ee80000300800 */
[----:B------:R-:W4:Y:S04]  /*42690*/  LDL.LU R0, [R1+0x8c4] ;  /* 0x0008c40001007983 */ /* 0x000f280000300800 */
[----:B------:R-:W3:Y:S04]  /*426a0*/  LDL.LU R2, [R1+0x364] ;  /* 0x0003640001027983 */ /* 0x000ee80000300800 */
[----:B--2---:R1:W-:Y:S04]  /*426b0*/  STS.128 [R3], R4 ;  /* 0x0000000403007388 */ /* 0x0043e80000000c00 */
[----:B-1----:R-:W2:Y:S04]  /*426c0*/  LDL.LU R4, [R1+0x284] ;  /* 0x0002840001047983 */ /* 0x002ea80000300800 */
[----:B------:R-:W2:Y:S04]  /*426d0*/  LDL.LU R5, [R1+0x204] ;  /* 0x0002040001057983 */ /* 0x000ea80000300800 */
[----:B------:R-:W2:Y:S04]  /*426e0*/  LDL.LU R6, [R1+0x1e4] ;  /* 0x0001e40001067983 */ /* 0x000ea80000300800 */
[----:B------:R-:W2:Y:S01]  /*426f0*/  LDL.LU R7, [R1+0x1a4] ;  /* 0x0001a40001077983 */ /* 0x000ea20000300800 */
[----:B------:R-:W-:-:S03]  /*42700*/  IMAD.MOV.U32 R28, RZ, RZ, R10 ;  /* 0x000000ffff1c7224 */ /* 0x000fc600078e000a */
[----:B------:R-:W3:Y:S04]  /*42710*/  LDL.LU R8, [R1+0x288] ;  /* 0x0002880001087983 */ /* 0x000ee80000300800 */
[----:B------:R-:W3:Y:S04]  /*42720*/  LDL.LU R9, [R1+0x208] ;  /* 0x0002080001097983 */ /* 0x000ee80000300800 */
[----:B------:R-:W3:Y:S04]  /*42730*/  LDL.LU R10, [R1+0x1e8] ;  /* 0x0001e800010a7983 */ /* 0x000ee80000300800 */
[----:B------:R-:W3:Y:S04]  /*42740*/  LDL.LU R11, [R1+0x1a8] ;  /* 0x0001a800010b7983 */ /* 0x000ee80000300800 */
[----:B--2---:R1:W-:Y:S04]  /*42750*/  STS.128 [R3+0x800], R4 ;  /* 0x0008000403007388 */ /* 0x0043e80000000c00 */
[----:B-1----:R-:W2:Y:S04]  /*42760*/  LDL.LU R4, [R1+0x28c] ;  /* 0x00028c0001047983 */ /* 0x002ea80000300800 */
[----:B------:R-:W2:Y:S04]  /*42770*/  LDL.LU R5, [R1+0x20c] ;  /* 0x00020c0001057983 */ /* 0x000ea80000300800 */
[----:B------:R-:W2:Y:S04]  /*42780*/  LDL.LU R6, [R1+0x1ec] ;  /* 0x0001ec0001067983 */ /* 0x000ea80000300800 */
[----:B------:R-:W2:Y:S01]  /*42790*/  LDL.LU R7, [R1+0x1ac] ;  /* 0x0001ac0001077983 */ /* 0x000ea20000300800 */
[----:B---3--:R-:W-:-:S03]  /*427a0*/  ISETP.LT.AND P2, PT, R2, R12, !P0 ;  /* 0x0000000c0200720c */ /* 0x008fc60004741270 */
        /* <DEDUP_REMOVED lines=13> */
[----:B------:R-:W-:Y:S04]  /*42880*/  STS.128 [R3+0x80], R8 ;  /* 0x0000800803007388 */ /* 0x000fe80000000c00 */
[----:B--2---:R1:W-:Y:S04]  /*42890*/  STS.128 [R3+0x200], R4 ;  /* 0x0002000403007388 */ /* 0x0043e80000000c00 */
        /* <DEDUP_REMOVED lines=12> */
[----:B---3--:R1:W-:Y:S04]  /*42960*/  STS.128 [R3+0xa00], R12 ;  /* 0x000a000c03007388 */ /* 0x0083e80000000c00 */
[----:B------:R3:W-:Y:S01]  /*42970*/  STS.128 [R3+0x280], R24 ;  /* 0x0002801803007388 */ /* 0x0007e20000000c00 */
[----:B----4-:R-:W-:Y:S01]  /*42980*/  ISETP.LT.AND P5, PT, R0, UR4, !P0 ;  /* 0x0000000400007c0c */ /* 0x010fe2000c7a1270 */
[----:B------:R-:W4:Y:S02]  /*42990*/  LDCU UR4, c[0x0][0x3b4] ;  /* 0x00007680ff0477ac */ /* 0x000f240008000800 */
[----:B-1----:R-:W4:Y:S04]  /*429a0*/  LDL.LU.64 R14, [R1+0xac8] ;  /* 0x000ac800010e7983 */ /* 0x002f280000300a00 */
[----:B------:R-:W4:Y:S04]  /*429b0*/  LDL.LU.64 R12, [R1+0xac0] ;  /* 0x000ac000010c7983 */ /* 0x000f280000300a00 */
[----:B---3--:R-:W3:Y:S04]  /*429c0*/  LDL.LU R27, [R1+0x2e8] ;  /* 0x0002e800011b7983 */ /* 0x008ee80000300800 */
[----:B------:R-:W3:Y:S04]  /*429d0*/  LDL.LU R29, [R1+0x2d8] ;  /* 0x0002d800011d7983 */ /* 0x000ee80000300800 */
[----:B--2---:R1:W-:Y:S04]  /*429e0*/  STS.128 [R3+0xa80], R4 ;  /* 0x000a800403007388 */ /* 0x0043e80000000c00 */
[----:B-1----:R-:W2:Y:S04]  /*429f0*/  LDL.LU R4, [R1+0x2ec] ;  /* 0x0002ec0001047983 */ /* 0x002ea80000300800 */
[----:B------:R-:W2:Y:S04]  /*42a00*/  LDL.LU R5, [R1+0x2dc] ;  /* 0x0002dc0001057983 */ /* 0x000ea80000300800 */
[----:B------:R1:W-:Y:S04]  /*42a10*/  STS.128 [R3+0x400], R8 ;  /* 0x0004000803007388 */ /* 0x0003e80000000c00 */
[----:B------:R-:W2:Y:S04]  /*42a20*/  LDL.LU R0, [R1+0x840] ;  /* 0x0008400001007983 */ /* 0x000ea80000300800 */
[----:B-1----:R-:W2:Y:S04]  /*42a30*/  LDL.LU R9, [R1+0x2f8] ;  /* 0x0002f80001097983 */ /* 0x002ea80000300800 */
[----:B------:R-:W2:Y:S04]  /*42a40*/  LDL.LU R8, [R1+0x2c8] ;  /* 0x0002c80001087983 */ /* 0x000ea80000300800 */
[----:B------:R-:W2:Y:S04]  /*42a50*/  LDL.LU R6, [R1+0x2fc] ;  /* 0x0002fc0001067983 */ /* 0x000ea80000300800 */
[----:B------:R-:W2:Y:S04]  /*42a60*/  LDL.LU R7, [R1+0x2cc] ;  /* 0x0002cc0001077983 */ /* 0x000ea80000300800 */
[----:B------:R-:W-:Y:S01]  /*42a70*/  STS.128 [R3+0xc00], R20 ;  /* 0x000c001403007388 */ /* 0x000fe20000000c00 */
[----:B------:R-:W-:-:S03]  /*42a80*/  IMAD.MOV.U32 R10, RZ, RZ, R16 ;  /* 0x000000ffff0a7224 */ /* 0x000fc600078e0010 */
[----:B--2---:R1:W-:Y:S04]  /*42a90*/  STL.64 [R1+0xab8], R6 ;  /* 0x000ab80601007387 */ /* 0x0043e80000100a00 */
[----:B------:R3:W-:Y:S01]  /*42aa0*/  STL.64 [R1+0xab0], R4 ;  /* 0x000ab00401007387 */ /* 0x0007e20000100a00 */
[----:B-1----:R-:W-:Y:S02]  /*42ab0*/  IMAD.MOV.U32 R7, RZ, RZ, R8 ;  /* 0x000000ffff077224 */ /* 0x002fe400078e0008 */
[----:B------:R-:W-:Y:S01]  /*42ac0*/  IMAD.MOV.U32 R6, RZ, RZ, R9 ;  /* 0x000000ffff067224 */ /* 0x000fe200078e0009 */
[----:B------:R-:W2:Y:S01]  /*42ad0*/  LDL.LU R8, [R1+0x90] ;  /* 0x0000900001087983 */ /* 0x000ea20000300800 */
[----:B---3--:R-:W-:Y:S02]  /*42ae0*/  IMAD.MOV.U32 R4, RZ, RZ, R27 ;  /* 0x000000ffff047224 */ /* 0x008fe400078e001b */
[----:B------:R-:W-:Y:S01]  /*42af0*/  IMAD.MOV.U32 R5, RZ, RZ, R29 ;  /* 0x000000ffff057224 */ /* 0x000fe200078e001d */
[----:B------:R-:W2:Y:S01]  /*42b00*/  LDL.LU R9, [R1+0x80] ;  /* 0x0000800001097983 */ /* 0x000ea20000300800 */
[----:B------:R-:W-:Y:S01]  /*42b10*/  IMAD.MOV.U32 R22, RZ, RZ, R17 ;  /* 0x000000ffff167224 */ /* 0x000fe200078e0011 */
[----:B------:R-:W1:Y:S02]  /*42b20*/  LDC R29, c[0x0][0x3b8] ;  /* 0x0000ee00ff1d7b82 */ /* 0x000e640000000800 */
[----:B------:R-:W3:Y:S04]  /*42b30*/  LDL.LU R20, [R1+0x94] ;  /* 0x0000940001147983 */ /* 0x000ee80000300800 */
[----:B------:R-:W3:Y:S04]  /*42b40*/  LDL.LU R21, [R1+0x84] ;  /* 0x0000840001157983 */ /* 0x000ee80000300800 */
[----:B------:R-:W2:Y:S04]  /*42b50*/  LDL.LU R24, [R1+0x98] ;  /* 0x0000980001187983 */ /* 0x000ea80000300800 */
[----:B------:R-:W2:Y:S04]  /*42b60*/  LDL.LU R25, [R1+0x88] ;  /* 0x0000880001197983 */ /* 0x000ea80000300800 */
[----:B------:R4:W-:Y:S04]  /*42b70*/  STS.128 [R3+0x480], R4 ;  /* 0x0004800403007388 */ /* 0x0009e80000000c00 */
[----:B----4-:R-:W4:Y:S04]  /*42b80*/  LDL.LU.64 R6, [R1+0xab8] ;  /* 0x000ab80001067983 */ /* 0x010f280000300a00 */
[----:B------:R-:W4:Y:S04]  /*42b90*/  LDL.LU.64 R4, [R1+0xab0] ;  /* 0x000ab00001047983 */ /* 0x000f280000300a00 */
[----:B------:R-:W2:Y:S01]  /*42ba0*/  LDL.LU R16, [R1+0x844] ;  /* 0x0008440001107983 */ /* 0x000ea20000300800 */
[----:B------:R-:W-:-:S03]  /*42bb0*/  IMAD.MOV.U32 R11, RZ, RZ, R12 ;  /* 0x000000ffff0b7224 */ /* 0x000fc600078e000c */
[----:B------:R-:W2:Y:S01]  /*42bc0*/  LDL.LU R17, [R1+0x848] ;  /* 0x0008480001117983 */ /* 0x000ea20000300800 */
[----:B------:R-:W-:-:S03]  /*42bd0*/  IMAD.MOV.U32 R26, RZ, RZ, R18 ;  /* 0x000000ffff1a7224 */ /* 0x000fc600078e0012 */
[----:B------:R-:W2:Y:S01]  /*42be0*/  LDL.LU R12, [R1+0x9c] ;  /* 0x00009c00010c7983 */ /* 0x000ea20000300800 */
[----:B------:R-:W-:-:S03]  /*42bf0*/  IMAD.MOV.U32 R23, RZ, RZ, R13 ;  /* 0x000000ffff177224 */ /* 0x000fc600078e000d */
[----:B----4-:R4:W-:Y:S04]  /*42c00*/  STS.128 [R3+0xc80], R4 ;  /* 0x000c800403007388 */ /* 0x0109e80000000c00 */
[----:B----4-:R-:W4:Y:S04]  /*42c10*/  LDL.LU R7, [R1+0xc0] ;  /* 0x0000c00001077983 */ /* 0x010f280000300800 */
[----:B------:R-:W4:Y:S04]  /*42c20*/  LDL.LU R18, [R1+0x60] ;  /* 0x0000600001127983 */ /* 0x000f280000300800 */
[----:B------:R-:W4:Y:S04]  /*42c30*/  LDL.LU R13, [R1+0x8c] ;  /* 0x00008c00010d7983 */ /* 0x000f280000300800 */
[----:B---3--:R3:W-:Y:S01]  /*42c40*/  STS.128 [R3+0xe00], R20 ;  /* 0x000e001403007388 */ /* 0x0087e20000000c00 */
[C---:B--2---:R-:W-:Y:S01]  /*42c50*/  ISETP.LT.AND P1, PT, R16.reuse, UR8, !P0 ;  /* 0x0000000810007c0c */ /* 0x044fe2000c721270 */
[----:B-1----:R-:W-:Y:S01]  /*42c60*/  IMAD R6, R16, R29, RZ ;  /* 0x0000001d10067224 */ /* 0x002fe200078e02ff */
[----:B------:R-:W1:Y:S01]  /*42c70*/  LDCU UR8, c[0x0][0x39c] ;  /* 0x00007380ff0877ac */ /* 0x000e620008000800 */
[----:B------:R-:W-:-:S02]  /*42c80*/  IMAD R0, R0, UR4, RZ ;  /* 0x0000000400007c24 */ /* 0x000fc4000f8e02ff */
[----:B------:R-:W-:Y:S01]  /*42c90*/  IMAD.MOV.U32 R27, RZ, RZ, R14 ;  /* 0x000000ffff1b7224 */ /* 0x000fe200078e000e */
[----:B------:R2:W-:Y:S04]  /*42ca0*/  STS.128 [R3+0x600], R8 ;  /* 0x0006000803007388 */ /* 0x0005e80000000c00 */
[----:B---3--:R-:W3:Y:S01]  /*42cb0*/  LDL.LU R21, [R1+0x84c] ;  /* 0x00084c0001157983 */ /* 0x008ee20000300800 */
[----:B------:R-:W-:Y:S01]  /*42cc0*/  IMAD R5, R2, R29, RZ ;  /* 0x0000001d02057224 */ /* 0x000fe200078e02ff */
[----:B------:R-:W1:Y:S02]  /*42cd0*/  LDCU UR4, c[0x0][0x39c] ;  /* 0x00007380ff0477ac */ /* 0x000e640008000800 */
[----:B------:R-:W3:Y:S04]  /*42ce0*/  LDL.LU R20, [R1+0x890] ;  /* 0x0008900001147983 */ /* 0x000ee80000300800 */
[----:B------:R-:W3:Y:S04]  /*42cf0*/  LDL.LU R23, [R1+0x100] ;  /* 0x0001000001177983 */ /* 0x000ee80000300800 */
[----:B------:R-:W3:Y:S01]  /*42d00*/  LDL.LU R16, [R1+0x8a4] ;  /* 0x0008a40001107983 */ /* 0x000ee20000300800 */
[----:B------:R-:W-:Y:S01]  /*42d10*/  IMAD.MOV.U32 R14, RZ, RZ, R19 ;  /* 0x000000ffff0e7224 */ /* 0x000fe200078e0013 */
[C---:B------:R-:W-:Y:S01]  /*42d20*/  LEA R2, P3, R0.reuse, UR6, 0x2 ;  /* 0x0000000600027c11 */ /* 0x040fe2000f8610ff */
[----:B------:R-:W1:Y:S01]  /*42d30*/  LDCU UR6, c[0x0][0x39c] ;  /* 0x00007380ff0677ac */ /* 0x000e620008000800 */
[----:B------:R-:W3:Y:S04]  /*42d40*/  LDL.LU R19, [R1+0x8a8] ;  /* 0x0008a80001137983 */ /* 0x000ee80000300800 */
[----:B--2---:R-:W2:Y:S01]  /*42d50*/  LDL.LU R10, [R1+0x50] ;  /* 0x00005000010a7983 */ /* 0x004ea20000300800 */
[----:B------:R-:W-:Y:S01]  /*42d60*/  LEA.HI.X.SX32 R0, R0, UR7, 0x2, P3 ;  /* 0x0000000700007c11 */ /* 0x000fe200098f16ff */
[----:B------:R-:W1:Y:S01]  /*42d70*/  LDCU UR7, c[0x0][0x39c] ;  /* 0x00007380ff0777ac */ /* 0x000e620008000800 */
[C---:B------:R-:W-:Y:S01]  /*42d80*/  LEA R4, P3, R5.reuse, R2, 0x2 ;  /* 0x0000000205047211 */ /* 0x040fe200078610ff */
[----:B------:R-:W-:Y:S03]  /*42d90*/  STS.128 [R3+0x680], R24 ;  /* 0x0006801803007388 */ /* 0x000fe60000000c00 */
[----:B------:R-:W-:-:S02]  /*42da0*/  LEA.HI.X.SX32 R5, R5, R0, 0x2, P3 ;  /* 0x0000000005057211 */ /* 0x000fc400018f16ff */
[C---:B------:R-:W-:Y:S01]  /*42db0*/  ISETP.LT.AND P3, PT, R17.reuse, UR9, !P0 ;  /* 0x0000000911007c0c */ /* 0x040fe2000c761270 */
[----:B------:R-:W1:Y:S01]  /*42dc0*/  LDCU UR9, c[0x0][0x39c] ;  /* 0x00007380ff0977ac */ /* 0x000e620008000800 */
[----:B----4-:R4:W-:Y:S01]  /*42dd0*/  STS.128 [R3+0xe80], R12 ;  /* 0x000e800c03007388 */ /* 0x0109e20000000c00 */
[----:B------:R-:W-:Y:S01]  /*42de0*/  BAR.SYNC.DEFER_BLOCKING 0x0 ;  /* 0x0000000000007b1d */ /* 0x000fe20000010000 */
[----:B----4-:R-:W-:-:S05]  /*42df0*/  IMAD R3, R17, R29, RZ ;  /* 0x0000001d11037224 */ /* 0x010fca00078e02ff */
[----:B------:R-:W4:Y:S01]  /*42e00*/  LDL.LU R17, [R1+0xd0] ;  /* 0x0000d00001117983 */ /* 0x000f220000300800 */
[----:B------:R-:W-:-:S03]  /*42e10*/  LEA R8, P4, R6, R2, 0x2 ;  /* 0x0000000206087211 */ /* 0x000fc600078810ff */
[----:B------:R-:W4:Y:S01]  /*42e20*/  LDL.LU R14, [R1+0x8b8] ;  /* 0x0008b800010e7983 */ /* 0x000f220000300800 */
[----:B------:R-:W-:-:S03]  /*42e30*/  LEA.HI.X.SX32 R9, R6, R0, 0x2, P4 ;  /* 0x0000000006097211 */ /* 0x000fc600020f16ff */
[----:B------:R-:W4:Y:S04]  /*42e40*/  LDL.LU R11, [R1+0x40] ;  /* 0x00004000010b7983 */ /* 0x000f280000300800 */
[----:B------:R1:W-:Y:S01]  /*42e50*/  @P2 STG.E desc[UR16][R4.64], R7 ;  /* 0x0000000704002986 */ /* 0x0003e2000c101910 */
[----:B------:R-:W-:-:S03]  /*42e60*/  LEA R6, P2, R3, R2, 0x2 ;  /* 0x0000000203067211 */ /* 0x000fc600078410ff */
[----:B------:R2:W-:Y:S01]  /*42e70*/  @P1 STG.E desc[UR16][R8.64], R18 ;  /* 0x0000001208001986 */ /* 0x0005e2000c101910 */
[----:B-1----:R-:W-:Y:S01]  /*42e80*/  LEA.HI.X.SX32 R7, R3, R0, 0x2, P2 ;  /* 0x0000000003077211 */ /* 0x002fe200010f16ff */
[CC--:B---3--:R-:W-:Y:S02]  /*42e90*/  IMAD R3, R21.reuse, R29.reuse, RZ ;  /* 0x0000001d15037224 */ /* 0x0c8fe400078e02ff */
[----:B--2---:R-:W2:Y:S01]  /*42ea0*/  LDL.LU R18, [R1+0xb0] ;  /* 0x0000b00001127983 */ /* 0x004ea20000300800 */
[----:B------:R-:W-:Y:S02]  /*42eb0*/  ISETP.LT.AND P2, PT, R21, UR4, !P0 ;  /* 0x0000000415007c0c */ /* 0x000fe4000c741270 */
[----:B------:R-:W-:Y:S01]  /*42ec0*/  ISETP.LT.AND P4, PT, R16, UR7, !P0 ;  /* 0x0000000710007c0c */ /* 0x000fe2000c781270 */
[----:B------:R-:W3:Y:S01]  /*42ed0*/  LDL.LU R15, [R1+0x8c0] ;  /* 0x0008c000010f7983 */ /* 0x000ee20000300800 */
[CC--:B------:R-:W-:Y:S01]  /*42ee0*/  IMAD R5, R20.reuse, R29.reuse, RZ ;  /* 0x0000001d14057224 */ /* 0x0c0fe200078e02ff */
[----:B------:R-:W-:Y:S01]  /*42ef0*/  ISETP.LT.AND P1, PT, R20, UR6, !P0 ;  /* 0x0000000614007c0c */ /* 0x000fe2000c721270 */
[----:B------:R-:W-:Y:S01]  /*42f00*/  IMAD R9, R19, R29, RZ ;  /* 0x0000001d13097224 */ /* 0x000fe200078e02ff */
[----:B------:R-:W3:Y:S01]  /*42f10*/  LDL.LU R13, [R1+0x88c] ;  /* 0x00088c00010d7983 */ /* 0x000ee20000300800 */
[----:B------:R-:W1:Y:S03]  /*42f20*/  LDCU UR6, c[0x0][0x39c] ;  /* 0x00007380ff0677ac */ /* 0x000e660008000800 */
[----:B------:R1:W-:Y:S01]  /*42f30*/  @P3 STG.E desc[UR16][R6.64], R23 ;  /* 0x0000001706003986 */ /* 0x0003e2000c101910 */
[----:B------:R-:W2:Y:S01]  /*42f40*/  LDCU UR4, c[0x0][0x39c] ;  /* 0x00007380ff0477ac */ /* 0x000ea20008000800 */
[----:B------:R-:W2:Y:S01]  /*42f50*/  LDCU UR7, c[0x0][0x39c] ;  /* 0x00007380ff0777ac */ /* 0x000ea20008000800 */
[----:B-1----:R-:W-:-:S04]  /*42f60*/  LEA R6, P3, R3, R2, 0x2 ;  /* 0x0000000203067211 */ /* 0x002fc800078610ff */
[----:B------:R-:W-:Y:S01]  /*42f70*/  LEA.HI.X.SX32 R7, R3, R0, 0x2, P3 ;  /* 0x0000000003077211 */ /* 0x000fe200018f16ff */
[----:B------:R-:W-:Y:S02]  /*42f80*/  IMAD R3, R16, R29, RZ ;  /* 0x0000001d10037224 */ /* 0x000fe400078e02ff */
[----:B------:R-:W3:Y:S01]  /*42f90*/  LDL.LU R16, [R1+0x30] ;  /* 0x0000300001107983 */ /* 0x000ee20000300800 */
[----:B------:R-:W-:-:S03]  /*42fa0*/  LEA R4, P6, R5, R2, 0x2 ;  /* 0x0000000205047211 */ /* 0x000fc600078c10ff */
[----:B------:R1:W-:Y:S04]  /*42fb0*/  @P2 STG.E desc[UR16][R6.64], R10 ;  /* 0x0000000a06002986 */ /* 0x0003e8000c101910 */
[----:B------:R-:W3:Y:S01]  /*42fc0*/  LDL.LU R12, [R1+0x8a0] ;  /* 0x0008a000010c7983 */ /* 0x000ee20000300800 */
[----:B------:R-:W-:-:S03]  /*42fd0*/  LEA.HI.X.SX32 R5, R5, R0, 0x2, P6 ;  /* 0x0000000005057211 */ /* 0x000fc600030f16ff */
[----:B-1----:R-:W3:Y:S04]  /*42fe0*/  LDL.LU R10, [R1+0xa0] ;  /* 0x0000a000010a7983 */ /* 0x002ee80000300800 */
[----:B----4-:R1:W-:Y:S04]  /*42ff0*/  @P1 STG.E desc[UR16][R4.64], R17 ;  /* 0x0000001104001986 */ /* 0x0103e8000c101910 */
[----:B-1----:R-:W4:Y:S01]  /*43000*/  LDL.LU R17, [R1+0x20] ;  /* 0x0000200001117983 */ /* 0x002f220000300800 */
[----:B------:R-:W-:Y:S01]  /*43010*/  ISETP.LT.AND P3, PT, R19, UR8, !P0 ;  /* 0x0000000813007c0c */ /* 0x000fe2000c761270 */
[----:B------:R-:W1:Y:S01]  /*43020*/  LDCU UR8, c[0x0][0x39c] ;  /* 0x00007380ff0877ac */ /* 0x000e620008000800 */
[----:B------:R-:W-:-:S02]  /*43030*/  LEA R6, P2, R3, R2, 0x2 ;  /* 0x0000000203067211 */ /* 0x000fc400078410ff */
[----:B------:R-:W-:Y:S02]  /*43040*/  LEA R8, P6, R9, R2, 0x2 ;  /* 0x0000000209087211 */ /* 0x000fe400078c10ff */
[-C--:B------:R-:W-:Y:S01]  /*43050*/  LEA.HI.X.SX32 R7, R3, R0.reuse, 0x2, P2 ;  /* 0x0000000003077211 */ /* 0x080fe200010f16ff */
[CC--:B------:R-:W-:Y:S01]  /*43060*/  IMAD R3, R14.reuse, R29.reuse, RZ ;  /* 0x0000001d0e037224 */ /* 0x0c0fe200078e02ff */
[----:B------:R-:W-:Y:S02]  /*43070*/  LEA.HI.X.SX32 R9, R9, R0, 0x2, P6 ;  /* 0x0000000009097211 */ /* 0x000fe400030f16ff */
[----:B------:R-:W-:Y:S01]  /*43080*/  ISETP.LT.AND P1, PT, R14, UR9, !P0 ;  /* 0x000000090e007c0c */ /* 0x000fe2000c721270 */
[----:B------:R1:W-:Y:S01]  /*43090*/  @P4 STG.E desc[UR16][R6.64], R11 ;  /* 0x0000000b06004986 */ /* 0x0003e2000c101910 */
[----:B------:R-:W3:Y:S03]  /*430a0*/  LDCU UR9, c[0x0][0x39c] ;  /* 0x00007380ff0977ac */ /* 0x000ee60008000800 */
[----:B------:R-:W4:Y:S04]  /*430b0*/  LDL.LU R14, [R1+0x8ac] ;  /* 0x0008ac00010e7983 */ /* 0x000f280000300800 */
[----:B--2---:R2:W-:Y:S04]  /*430c0*/  @P3 STG.E desc[UR16][R8.64], R18 ;  /* 0x0000001208003986 */ /* 0x0045e8000c101910 */
[----:B-1----:R-:W4:Y:S01]  /*430d0*/  LDL.LU R11, [R1+0x8b4] ;  /* 0x0008b400010b7983 */ /* 0x002f220000300800 */
[----:B------:R-:W-:Y:S01]  /*430e0*/  LEA R6, P3, R3, R2, 0x2 ;  /* 0x0000000203067211 */ /* 0x000fe200078610ff */
[CC--:B---3--:R-:W-:Y:S01]  /*430f0*/  IMAD R5, R15.reuse, R29.reuse, RZ ;  /* 0x0000001d0f057224 */ /* 0x0c8fe200078e02ff */
[----:B------:R-:W-:Y:S01]  /*43100*/  ISETP.LT.AND P2, PT, R15, UR4, !P0 ;  /* 0x000000040f007c0c */ /* 0x000fe2000c741270 */
[----:B------:R-:W1:Y:S01]  /*43110*/  LDCU UR4, c[0x0][0x39c] ;  /* 0x00007380ff0477ac */ /* 0x000e620008000800 */
[----:B------:R-:W-:Y:S01]  /*43120*/  LEA.HI.X.SX32 R7, R3, R0, 0x2, P3 ;  /* 0x0000000003077211 */ /* 0x000fe200018f16ff */
[C---:B------:R-:W-:Y:S01]  /*43130*/  IMAD R3, R13.reuse, R29, RZ ;  /* 0x0000001d0d037224 */ /* 0x040fe200078e02ff */
[----:B------:R-:W-:Y:S01]  /*43140*/  ISETP.LT.AND P3, PT, R13, UR6, !P0 ;  /* 0x000000060d007c0c */ /* 0x000fe2000c761270 */
[----:B--2---:R-:W2:Y:S01]  /*43150*/  LDL.LU R18, [R1+0x70] ;  /* 0x0000700001127983 */ /* 0x004ea20000300800 */
[C---:B------:R-:W-:Y:S01]  /*43160*/  LEA R4, P4, R5.reuse, R2, 0x2 ;  /* 0x0000000205047211 */ /* 0x040fe200078810ff */
[----:B------:R-:W3:Y:S02]  /*43170*/  LDCU UR6, c[0x0][0x39c] ;  /* 0x00007380ff0677ac */ /* 0x000ee40008000800 */
[----:B------:R-:W3:Y:S04]  /*43180*/  LDL.LU R13, [R1+0x8bc] ;  /* 0x0008bc00010d7983 */ /* 0x000ee80000300800 */
[----:B------:R-:W3:Y:S04]  /*43190*/  LDL.LU R9, [R1+0x874] ;  /* 0x0008740001097983 */ /* 0x000ee80000300800 */
[----:B------:R-:W3:Y:S01]  /*431a0*/  LDL.LU R23, [R1+0x10] ;  /* 0x0000100001177983 */ /* 0x000ee20000300800 */
[----:B------:R-:W-:-:S03]  /*431b0*/  LEA.HI.X.SX32 R5, R5, R0, 0x2, P4 ;  /* 0x0000000005057211 */ /* 0x000fc600020f16ff */
[----:B------:R1:W-:Y:S01]  /*431c0*/  @P1 STG.E desc[UR16][R6.64], R16 ;  /* 0x0000001006001986 */ /* 0x0003e2000c101910 */
[C---:B------:R-:W-:Y:S01]  /*431d0*/  ISETP.LT.AND P4, PT, R12.reuse, UR7, !P0 ;  /* 0x000000070c007c0c */ /* 0x040fe2000c781270 */
[----:B------:R-:W-:Y:S01]  /*431e0*/  IMAD R8, R12, R29, RZ ;  /* 0x0000001d0c087224 */ /* 0x000fe200078e02ff */
[----:B------:R-:W2:Y:S01]  /*431f0*/  LDCU UR7, c[0x0][0x39c] ;  /* 0x00007380ff0777ac */ /* 0x000ea20008000800 */
[----:B-1----:R-:W3:Y:S01]  /*43200*/  LDL.LU R16, [R1+0x110] ;  /* 0x0001100001107983 */ /* 0x002ee20000300800 */
[----:B------:R-:W-:-:S03]  /*43210*/  LEA R6, P1, R3, R2, 0x2 ;  /* 0x0000000203067211 */ /* 0x000fc600078210ff */
[----:B------:R1:W-:Y:S04]  /*43220*/  @P2 STG.E desc[UR16][R4.64], R10 ;  /* 0x0000000a04002986 */ /* 0x0003e8000c101910 */
[----:B------:R-:W3:Y:S01]  /*43230*/  LDL.LU R12, [R1+0x888] ;  /* 0x00088800010c7983 */ /* 0x000ee20000300800 */
[----:B------:R-:W-:-:S03]  /*43240*/  LEA.HI.X.SX32 R7, R3, R0, 0x2, P1 ;  /* 0x0000000003077211 */ /* 0x000fc600008f16ff */
[----:B-1----:R-:W3:Y:S04]  /*43250*/  LDL.LU R10, [R1+0x120] ;  /* 0x00012000010a7983 */ /* 0x002ee80000300800 */
[----:B----4-:R1:W-:Y:S04]  /*43260*/  @P3 STG.E desc[UR16][R6.64], R17 ;  /* 0x0000001106003986 */ /* 0x0103e8000c101910 */
[----:B-1----:R-:W4:Y:S01]  /*43270*/  LDL.LU R17, [R1+0x130] ;  /* 0x0001300001117983 */ /* 0x002f220000300800 */
[----:B------:R-:W-:Y:S01]  /*43280*/  LEA R4, P1, R8, R2, 0x2 ;  /* 0x0000000208047211 */ /* 0x000fe200078210ff */
[C---:B------:R-:W-:Y:S01]  /*43290*/  IMAD R3, R14.reuse, R29, RZ ;  /* 0x0000001d0e037224 */ /* 0x040fe200078e02ff */
[----:B------:R-:W-:Y:S01]  /*432a0*/  ISETP.LT.AND P2, PT, R14, UR8, !P0 ;  /* 0x000000080e007c0c */ /* 0x000fe2000c741270 */
[----:B------:R-:W1:Y:S01]  /*432b0*/  LDCU UR8, c[0x0][0x39c] ;  /* 0x00007380ff0877ac */ /* 0x000e620008000800 */
[----:B------:R-:W-:Y:S01]  /*432c0*/  LEA.HI.X.SX32 R5, R8, R0, 0x2, P1 ;  /* 0x0000000008057211 */ /* 0x000fe200008f16ff */
[----:B------:R-:W4:Y:S01]  /*432d0*/  LDL.LU R14, [R1+0x894] ;  /* 0x00089400010e7983 */ /* 0x000f220000300800 */
[----:B------:R-:W-:-:S02]  /*432e0*/  LEA R6, P3, R3, R2, 0x2 ;  /* 0x0000000203067211 */ /* 0x000fc400078610ff */
[C---:B------:R-:W-:Y:S01]  /*432f0*/  ISETP.LT.AND P1, PT, R11.reuse, UR4, !P0 ;  /* 0x000000040b007c0c */ /* 0x040fe2000c721270 */
[-C--:B------:R-:W-:Y:S01]  /*43300*/  IMAD R8, R11, R29.reuse, RZ ;  /* 0x0000001d0b087224 */ /* 0x080fe200078e02ff */
[----:B------:R-:W-:Y:S01]  /*43310*/  LEA.HI.X.SX32 R7, R3, R0, 0x2, P3 ;  /* 0x0000000003077211 */ /* 0x000fe200018f16ff */
[----:B------:R-:W4:Y:S01]  /*43320*/  LDL.LU R11, [R1+0x89c] ;  /* 0x00089c00010b7983 */ /* 0x000f220000300800 */
[----:B------:R-:W1:Y:S03]  /*43330*/  LDCU UR4, c[0x0][0x39c] ;  /* 0x00007380ff0477ac */ /* 0x000e660008000800 */
[----:B--2---:R2:W-:Y:S01]  /*43340*/  @P4 STG.E desc[UR16][R4.64], R18 ;  /* 0x0000001204004986 */ /* 0x0045e2000c101910 */
[CC--:B---3--:R-:W-:Y:S01]  /*43350*/  IMAD R3, R13.reuse, R29.reuse, RZ ;  /* 0x0000001d0d037224 */ /* 0x0c8fe200078e02ff */
[----:B------:R-:W-:Y:S01]  /*43360*/  ISETP.LT.AND P4, PT, R13, UR6, !P0 ;  /* 0x000000060d007c0c */ /* 0x000fe2000c781270 */
[----:B------:R-:W3:Y:S01]  /*43370*/  LDCU UR6, c[0x0][0x39c] ;  /* 0x00007380ff0677ac */ /* 0x000ee20008000800 */
[C---:B--2---:R-:W-:Y:S01]  /*43380*/  LEA R4, P6, R8.reuse, R2, 0x2 ;  /* 0x0000000208047211 */ /* 0x044fe200078c10ff */
[----:B------:R-:W2:Y:S03]  /*43390*/  LDL.LU R18, [R1+0x140] ;  /* 0x0001400001127983 */ /* 0x000ea60000300800 */
[----:B------:R-:W-:Y:S01]  /*433a0*/  LEA.HI.X.SX32 R5, R8, R0, 0x2, P6 ;  /* 0x0000000008057211 */ /* 0x000fe200030f16ff */
[----:B------:R1:W-:Y:S04]  /*433b0*/  @P2 STG.E desc[UR16][R6.64], R23 ;  /* 0x0000001706002986 */ /* 0x0003e8000c101910 */
[----:B------:R-:W2:Y:S01]  /*433c0*/  LDL.LU R13, [R1+0x8b0] ;  /* 0x0008b000010d7983 */ /* 0x000ea20000300800 */
[C---:B------:R-:W-:Y:S01]  /*433d0*/  ISETP.LT.AND P3, PT, R9.reuse, UR7, !P0 ;  /* 0x0000000709007c0c */ /* 0x040fe2000c761270 */
[-C--:B------:R-:W-:Y:S01]  /*433e0*/  IMAD R9, R9, R29.reuse, RZ ;  /* 0x0000001d09097224 */ /* 0x080fe200078e02ff */
[----:B------:R-:W2:Y:S01]  /*433f0*/  LDCU UR7, c[0x0][0x39c] ;  /* 0x00007380ff0777ac */ /* 0x000ea20008000800 */
[C---:B-1----:R-:W-:Y:S01]  /*43400*/  LEA R6, P2, R3.reuse, R2, 0x2 ;  /* 0x0000000203067211 */ /* 0x042fe200078410ff */
[----:B------:R1:W-:Y:S03]  /*43410*/  @P1 STG.E desc[UR16][R4.64], R16 ;  /* 0x0000001004001986 */ /* 0x0003e6000c101910 */
[----:B------:R-:W-:Y:S01]  /*43420*/  LEA.HI.X.SX32 R7, R3, R0, 0x2, P2 ;  /* 0x0000000003077211 */ /* 0x000fe200010f16ff */
[----:B------:R-:W2:Y:S01]  /*43430*/  LDL.LU R23, [R1+0xc4] ;  /* 0x0000c40001177983 */ /* 0x000ea20000300800 */
[C---:B------:R-:W-:Y:S01]  /*43440*/  ISETP.LT.AND P1, PT, R12.reuse, UR9, !P0 ;  /* 0x000000090c007c0c */ /* 0x040fe2000c721270 */
[----:B------:R-:W2:Y:S02]  /*43450*/  LDCU UR9, c[0x0][0x39c] ;  /* 0x00007380ff0977ac */ /* 0x000ea40008000800 */
[----:B-1----:R-:W2:Y:S01]  /*43460*/  LDL.LU R16, [R1+0x64] ;  /* 0x0000640001107983 */ /* 0x002ea20000300800 */
[----:B------:R-:W-:Y:S01]  /*43470*/  IMAD R4, R12, R29, RZ ;  /* 0x0000001d0c047224 */ /* 0x000fe200078e02ff */
[----:B------:R-:W-:-:S02]  /*43480*/  LEA R8, P6, R9, R2, 0x2 ;  /* 0x0000000209087211 */ /* 0x000fc400078c10ff */
[----:B------:R1:W-:Y:S04]  /*43490*/  @P4 STG.E desc[UR16][R6.64], R10 ;  /* 0x0000000a06004986 */ /* 0x0003e8000c101910 */
[----:B------:R-:W2:Y:S01]  /*434a0*/  LDL.LU R12, [R1+0x868] ;  /* 0x00086800010c7983 */ /* 0x000ea20000300800 */
[----:B------:R-:W-:-:S03]  /*434b0*/  LEA.HI.X.SX32 R9, R9, R0, 0x2, P6 ;  /* 0x0000000009097211 */ /* 0x000fc600030f16ff */
[----:B-1----:R-:W2:Y:S04]  /*434c0*/  LDL.LU R10, [R1+0x870] ;  /* 0x00087000010a7983 */ /* 0x002ea80000300800 */
[----:B----4-:R1:W-:Y:S04]  /*434d0*/  @P3 STG.E desc[UR16][R8.64], R17 ;  /* 0x0000001108003986 */ /* 0x0103e8000c101910 */
[----:B-1----:R-:W4:Y:S01]  /*434e0*/  LDL.LU R17, [R1+0x104] ;  /* 0x0001040001117983 */ /* 0x002f220000300800 */
[----:B------:R-:W-:Y:S01]  /*434f0*/  LEA R6, P3, R4, R2, 0x2 ;  /* 0x0000000204067211 */ /* 0x000fe200078610ff */
[CC--:B------:R-:W-:Y:S01]  /*43500*/  IMAD R3, R14.reuse, R29.reuse, RZ ;  /* 0x0000001d0e037224 */ /* 0x0c0fe200078e02ff */
[----:B------:R-:W-:Y:S01]  /*43510*/  ISETP.LT.AND P2, PT, R14, UR4, !P0 ;  /* 0x000000040e007c0c */ /* 0x000fe2000c741270 */
[C---:B------:R-:W-:Y:S01]  /*43520*/  IMAD R8, R11.reuse, R29, RZ ;  /* 0x0000001d0b087224 */ /* 0x040fe200078e02ff */
[----:B------:R-:W-:Y:S01]  /*43530*/  LEA.HI.X.SX32 R7, R4, R0, 0x2, P3 ;  /* 0x0000000004077211 */ /* 0x000fe200018f16ff */
[----:B------:R-:W4:Y:S01]  /*43540*/  LDL.LU R14, [R1+0x880] ;  /* 0x00088000010e7983 */ /* 0x000f220000300800 */
[----:B---3--:R-:W-:Y:S01]  /*43550*/  ISETP.LT.AND P3, PT, R11, UR6, !P0 ;  /* 0x000000060b007c0c */ /* 0x008fe2000c761270 */
[----:B------:R-:W1:Y:S02]  /*43560*/  LDCU UR4, c[0x0][0x39c] ;  /* 0x00007380ff0477ac */ /* 0x000e640008000800 */
[----:B------:R-:W3:Y:S01]  /*43570*/  LDL.LU R9, [R1+0x884] ;  /* 0x0008840001097983 */ /* 0x000ee20000300800 */
[C---:B------:R-:W-:Y:S01]  /*43580*/  LEA R4, P4, R3.reuse, R2, 0x2 ;  /* 0x0000000203047211 */ /* 0x040fe200078810ff */
[----:B------:R-:W1:Y:S02]  /*43590*/  LDCU UR6, c[0x0][0x39c] ;  /* 0x00007380ff0677ac */ /* 0x000e640008000800 */
[----:B------:R-:W3:Y:S01]  /*435a0*/  LDL.LU R11, [R1+0x54] ;  /* 0x00005400010b7983 */ /* 0x000ee20000300800 */
[----:B------:R-:W-:-:S03]  /*435b0*/  LEA.HI.X.SX32 R5, R3, R0, 0x2, P4 ;  /* 0x0000000003057211 */ /* 0x000fc600020f16ff */
[----:B--2---:R2:W-:Y:S01]  /*435c0*/  @P1 STG.E desc[UR16][R6.64], R18 ;  /* 0x0000001206001986 */ /* 0x0045e2000c101910 */
[C---:B------:R-:W-:Y:S01]  /*435d0*/  IMAD R3, R13.reuse, R29, RZ ;  /* 0x0000001d0d037224 */ /* 0x040fe200078e02ff */
[C---:B--2---:R-:W-:Y:S02]  /*435e0*/  LEA R6, P1, R8.reuse, R2, 0x2 ;  /* 0x0000000208067211 */ /* 0x044fe400078210ff */
[----:B------:R-:W2:Y:S01]  /*435f0*/  LDL.LU R18, [R1+0xd4] ;  /* 0x0000d40001127983 */ /* 0x000ea20000300800 */
[----:B------:R-:W-:Y:S01]  /*43600*/  ISETP.LT.AND P4, PT, R13, UR7, !P0 ;  /* 0x000000070d007c0c */ /* 0x000fe2000c781270 */
[----:B------:R-:W3:Y:S01]  /*43610*/  LDCU UR7, c[0x0][0x39c] ;  /* 0x00007380ff0777ac */ /* 0x000ee20008000800 */
[----:B------:R-:W-:Y:S01]  /*43620*/  LEA.HI.X.SX32 R7, R8, R0, 0x2, P1 ;  /* 0x0000000008077211 */ /* 0x000fe200008f16ff */
[----:B------:R-:W2:Y:S04]  /*43630*/  LDL.LU R13, [R1+0x898] ;  /* 0x00089800010d7983 */ /* 0x000ea80000300800 */
[----:B------:R1:W-:Y:S04]  /*43640*/  @P2 STG.E desc[UR16][R4.64], R23 ;  /* 0x0000001704002986 */ /* 0x0003e8000c101910 */
[----:B------:R1:W-:Y:S02]  /*43650*/  @P3 STG.E desc[UR16][R6.64], R16 ;  /* 0x0000001006003986 */ /* 0x0003e4000c101910 */
[----:B-1----:R-:W-:-:S02]  /*43660*/  LEA R4, P1, R3, R2, 0x2 ;  /* 0x0000000203047211 */ /* 0x002fc400078210ff */
[----:B------:R-:W2:Y:S02]  /*43670*/  LDL.LU R23, [R1+0x44] ;  /* 0x0000440001177983 */ /* 0x000ea40000300800 */
[----:B------:R-:W-:Y:S02]  /*43680*/  LEA.HI.X.SX32 R5, R3, R0, 0x2, P1 ;  /* 0x0000000003057211 */ /* 0x000fe400008f16ff */
[----:B------:R-:W2:Y:S01]  /*43690*/  LDL.LU R16, [R1+0xb4] ;  /* 0x0000b40001107983 */ /* 0x000ea20000300800 */
[C---:B------:R-:W-:Y:S01]  /*436a0*/  ISETP.LT.AND P2, PT, R12.reuse, UR8, !P0 ;  /* 0x000000080c007c0c */ /* 0x040fe2000c741270 */
[-C--:B------:R-:W-:Y:S01]  /*436b0*/  IMAD R3, R12, R29.reuse, RZ ;  /* 0x0000001d0c037224 */ /* 0x080fe200078e02ff */
[----:B------:R-:W1:Y:S01]  /*436c0*/  LDCU UR8, c[0x0][0x39c] ;  /* 0x00007380ff0877ac */ /* 0x000e620008000800 */
[C---:B------:R-:W-:Y:S01]  /*436d0*/  ISETP.LT.AND P1, PT, R10.reuse, UR4, !P0 ;  /* 0x000000040a007c0c */ /* 0x040fe2000c721270 */
[-C--:B------:R-:W-:Y:S01]  /*436e0*/  IMAD R8, R10, R29.reuse, RZ ;  /* 0x0000001d0a087224 */ /* 0x080fe200078e02ff */
[----:B------:R-:W2:Y:S04]  /*436f0*/  LDL.LU R12, [R1+0x85c] ;  /* 0x00085c00010c7983 */ /* 0x000ea80000300800 */
[----:B----4-:R4:W-:Y:S01]  /*43700*/  @P4 STG.E desc[UR16][R4.64], R17 ;  /* 0x0000001104004986 */ /* 0x0109e2000c101910 */
[C---:B------:R-:W-:Y:S01]  /*43710*/  LEA R6, P3, R3.reuse, R2, 0x2 ;  /* 0x0000000203067211 */ /* 0x040fe200078610ff */
[----:B------:R-:W1:Y:S02]  /*43720*/  LDCU UR4, c[0x0][0x39c] ;  /* 0x00007380ff0477ac */ /* 0x000e640008000800 */
[----:B------:R-:W2:Y:S04]  /*43730*/  LDL.LU R10, [R1+0x860] ;  /* 0x00086000010a7983 */ /* 0x000ea80000300800 */
[----:B----4-:R-:W4:Y:S01]  /*43740*/  LDL.LU R17, [R1+0x34] ;  /* 0x0000340001117983 */ /* 0x010f220000300800 */
[----:B------:R-:W-:Y:S01]  /*43750*/  LEA.HI.X.SX32 R7, R3, R0, 0x2, P3 ;  /* 0x0000000003077211 */ /* 0x000fe200018f16ff */
[CC--:B------:R-:W-:Y:S01]  /*43760*/  IMAD R3, R14.reuse, R29.reuse, RZ ;  /* 0x0000001d0e037224 */ /* 0x0c0fe200078e02ff */
[C---:B---3--:R-:W-:Y:S01]  /*43770*/  ISETP.LT.AND P3, PT, R9.reuse, UR7, !P0 ;  /* 0x0000000709007c0c */ /* 0x048fe2000c761270 */
[----:B------:R-:W-:Y:S01]  /*43780*/  IMAD R9, R9, R29, RZ ;  /* 0x0000001d09097224 */ /* 0x000fe200078e02ff */
[----:B------:R-:W-:Y:S01]  /*43790*/  ISETP.LT.AND P4, PT, R14, UR6, !P0 ;  /* 0x000000060e007c0c */ /* 0x000fe2000c781270 */
[----:B------:R-:W3:Y:S01]  /*437a0*/  LDCU UR6, c[0x0][0x39c] ;  /* 0x00007380ff0677ac */ /* 0x000ee20008000800 */
[C---:B------:R-:W-:Y:S01]  /*437b0*/  LEA R4, P6, R8.reuse, R2, 0x2 ;  /* 0x0000000208047211 */ /* 0x040fe200078c10ff */
[----:B------:R1:W-:Y:S01]  /*437c0*/  @P2 STG.E desc[UR16][R6.64], R11 ;  /* 0x0000000b06002986 */ /* 0x0003e2000c101910 */
[----:B------:R-:W2:Y:S02]  /*437d0*/  LDCU UR7, c[0x0][0x39c] ;  /* 0x00007380ff0777ac */ /* 0x000ea40008000800 */
[----:B------:R-:W-:Y:S01]  /*437e0*/  LEA.HI.X.SX32 R5, R8, R0, 0x2, P6 ;  /* 0x0000000008057211 */ /* 0x000fe200030f16ff */
[----:B------:R-:W4:Y:S01]  /*437f0*/  LDL.LU R15, [R1+0x86c] ;  /* 0x00086c00010f7983 */ /* 0x000f220000300800 */
[----:B------:R-:W-:-:S02]  /*43800*/  LEA R8, P6, R9, R2, 0x2 ;  /* 0x0000000209087211 */ /* 0x000fc400078c10ff */
[----:B-1----:R-:W-:Y:S01]  /*43810*/  LEA R6, P2, R3, R2, 0x2 ;  /* 0x0000000203067211 */ /* 0x002fe200078410ff */
[----:B------:R-:W4:Y:S01]  /*43820*/  LDL.LU R11, [R1+0xa4] ;  /* 0x0000a400010b7983 */ /* 0x000f220000300800 */
[-C--:B------:R-:W-:Y:S02]  /*43830*/  LEA.HI.X.SX32 R9, R9, R0.reuse, 0x2, P6 ;  /* 0x0000000009097211 */ /* 0x080fe400030f16ff */
[----:B------:R-:W-:Y:S01]  /*43840*/  LEA.HI.X.SX32 R7, R3, R0, 0x2, P2 ;  /* 0x0000000003077211 */ /* 0x000fe200010f16ff */
[----:B--2---:R1:W-:Y:S01]  /*43850*/  @P1 STG.E desc[UR16][R4.64], R18 ;  /* 0x0000001204001986 */ /* 0x0043e2000c101910 */
[C---:B------:R-:W-:Y:S01]  /*43860*/  IMAD R3, R13.reuse, R29, RZ ;  /* 0x0000001d0d037224 */ /* 0x040fe200078e02ff */
[----:B------:R-:W-:Y:S01]  /*43870*/  ISETP.LT.AND P1, PT, R13, UR9, !P0 ;  /* 0x000000090d007c0c */ /* 0x000fe2000c721270 */
[----:B------:R-:W2:Y:S01]  /*43880*/  LDCU UR9, c[0x0][0x39c] ;  /* 0x00007380ff0977ac */ /* 0x000ea20008000800 */
[----:B-1----:R-:W2:Y:S04]  /*43890*/  LDL.LU R18, [R1+0x24] ;  /* 0x0000240001127983 */ /* 0x002ea80000300800 */
[----:B------:R-:W2:Y:S04]  /*438a0*/  LDL.LU R14, [R1+0x878] ;  /* 0x00087800010e7983 */ /* 0x000ea80000300800 */
[----:B------:R1:W-:Y:S04]  /*438b0*/  @P4 STG.E desc[UR16][R6.64], R23 ;  /* 0x0000001706004986 */ /* 0x0003e8000c101910 */
[----:B------:R-:W2:Y:S04]  /*438c0*/  LDL.LU R13, [R1+0x87c] ;  /* 0x00087c00010d7983 */ /* 0x000ea80000300800 */
[----:B------:R3:W-:Y:S01]  /*438d0*/  @P3 STG.E desc[UR16][R8.64], R16 ;  /* 0x0000001008003986 */ /* 0x0007e2000c101910 */
[----:B-1----:R-:W-:-:S04]  /*438e0*/  LEA R6, P3, R3, R2, 0x2 ;  /* 0x0000000203067211 */ /* 0x002fc800078610ff */
[----:B------:R-:W-:Y:S01]  /*438f0*/  LEA.HI.X.SX32 R7, R3, R0, 0x2, P3 ;  /* 0x0000000003077211 */ /* 0x000fe200018f16ff */
[----:B---3--:R-:W3:Y:S01]  /*43900*/  LDL.LU R16, [R1+0x74] ;  /* 0x0000740001107983 */ /* 0x008ee20000300800 */
[C---:B------:R-:W-:Y:S01]  /*43910*/  ISETP.LT.AND P2, PT, R12.reuse, UR4, !P0 ;  /* 0x000000040c007c0c */ /* 0x040fe2000c741270 */
[-C--:B------:R-:W-:Y:S01]  /*43920*/  IMAD R5, R12, R29.reuse, RZ ;  /* 0x0000001d0c057224 */ /* 0x080fe200078e02ff */
[----:B------:R-:W1:Y:S01]  /*43930*/  LDCU UR4, c[0x0][0x39c] ;  /* 0x00007380ff0477ac */ /* 0x000e620008000800 */
[C---:B------:R-:W-:Y:S01]  /*43940*/  ISETP.LT.AND P4, PT, R10.reuse, UR6, !P0 ;  /* 0x000000060a007c0c */ /* 0x040fe2000c781270 */
[----:B------:R-:W-:Y:S01]  /*43950*/  IMAD R3, R10, R29, RZ ;  /* 0x0000001d0a037224 */ /* 0x000fe200078e02ff */
[----:B----4-:R4:W-:Y:S01]  /*43960*/  @P1 STG.E desc[UR16][R6.64], R17 ;  /* 0x0000001106001986 */ /* 0x0109e2000c101910 */
[C---:B------:R-:W-:Y:S01]  /*43970*/  LEA R4, P3, R5.reuse, R2, 0x2 ;  /* 0x0000000205047211 */ /* 0x040fe200078610ff */
[----:B------:R-:W1:Y:S02]  /*43980*/  LDCU UR6, c[0x0][0x39c] ;  /* 0x00007380ff0677ac */ /* 0x000e640008000800 */
[----:B------:R-:W3:Y:S04]  /*43990*/  LDL.LU R10, [R1+0x970] ;  /* 0x00097000010a7983 */ /* 0x000ee80000300800 */
[----:B------:R-:W3:Y:S04]  /*439a0*/  LDL.LU R12, [R1+0x850] ;  /* 0x00085000010c7983 */ /* 0x000ee80000300800 */
[----:B------:R-:W3:Y:S04]  /*439b0*/  LDL.LU R23, [R1+0x14] ;  /* 0x0000140001177983 */ /* 0x000ee80000300800 */
[----:B----4-:R-:W4:Y:S04]  /*439c0*/  LDL.LU R17, [R1+0x114] ;  /* 0x0001140001117983 */ /* 0x010f280000300800 */
[----:B------:R-:W4:Y:S01]  /*439d0*/  LDL.LU R9, [R1+0x858] ;  /* 0x0008580001097983 */ /* 0x000f220000300800 */
[----:B------:R-:W-:-:S02]  /*439e0*/  LEA.HI.X.SX32 R5, R5, R0, 0x2, P3 ;  /* 0x0000000005057211 */ /* 0x000fc400018f16ff */
[----:B------:R-:W-:-:S03]  /*439f0*/  LEA R6, P1, R3, R2, 0x2 ;  /* 0x0000000203067211 */ /* 0x000fc600078210ff */
[----:B------:R1:W-:Y:S01]  /*43a00*/  @P2 STG.E desc[UR16][R4.64], R11 ;  /* 0x0000000b04002986 */ /* 0x0003e2000c101910 */
[----:B------:R-:W-:Y:S01]  /*43a10*/  LEA.HI.X.SX32 R7, R3, R0, 0x2, P1 ;  /* 0x0000000003077211 */ /* 0x000fe200008f16ff */
[C---:B------:R-:W-:Y:S01]  /*43a20*/  IMAD R3, R15.reuse, R29, RZ ;  /* 0x0000001d0f037224 */ /* 0x040fe200078e02ff */
[----:B------:R-:W-:Y:S01]  /*43a30*/  ISETP.LT.AND P3, PT, R15, UR7, !P0 ;  /* 0x000000070f007c0c */ /* 0x000fe2000c761270 */
[----:B------:R-:W2:Y:S01]  /*43a40*/  LDCU UR7, c[0x0][0x39c] ;  /* 0x00007380ff0777ac */ /* 0x000ea20008000800 */
[----:B-1----:R-:W4:Y:S02]  /*43a50*/  LDL.LU R11, [R1+0x854] ;  /* 0x00085400010b7983 */ /* 0x002f240000300800 */
[C---:B------:R-:W-:Y:S02]  /*43a60*/  LEA R4, P2, R3.reuse, R2, 0x2 ;  /* 0x0000000203047211 */ /* 0x040fe400078410ff */
[----:B--2---:R1:W-:Y:S02]  /*43a70*/  @P4 STG.E desc[UR16][R6.64], R18 ;  /* 0x0000001206004986 */ /* 0x0043e4000c101910 */
[----:B------:R-:W-:-:S02]  /*43a80*/  LEA.HI.X.SX32 R5, R3, R0, 0x2, P2 ;  /* 0x0000000003057211 */ /* 0x000fc400010f16ff */
[C---:B------:R-:W-:Y:S01]  /*43a90*/  ISETP.LT.AND P1, PT, R14.reuse, UR8, !P0 ;  /* 0x000000080e007c0c */ /* 0x040fe2000c721270 */
[----:B------:R-:W2:Y:S01]  /*43aa0*/  LDCU UR8, c[0x0][0x39c] ;  /* 0x00007380ff0877ac */ /* 0x000ea20008000800 */
[CC--:B------:R-:W-:Y:S01]  /*43ab0*/  IMAD R3, R13.reuse, R29.reuse, RZ ;  /* 0x0000001d0d037224 */ /* 0x0c0fe200078e02ff */
[----:B-1----:R-:W2:Y:S01]  /*43ac0*/  LDL.LU R18, [R1+0x124] ;  /* 0x0001240001127983 */ /* 0x002ea20000300800 */
[----:B------:R-:W-:Y:S01]  /*43ad0*/  IMAD R7, R14, R29, RZ ;  /* 0x0000001d0e077224 */ /* 0x000fe200078e02ff */
[----:B------:R-:W-:Y:S01]  /*43ae0*/  ISETP.LT.AND P2, PT, R13, UR4, !P0 ;  /* 0x000000040d007c0c */ /* 0x000fe2000c741270 */
[----:B------:R-:W1:Y:S01]  /*43af0*/  LDCU UR4, c[0x0][0x39c] ;  /* 0x00007380ff0477ac */ /* 0x000e620008000800 */
[----:B------:R-:W2:Y:S02]  /*43b00*/  LDL.LU R8, [R1+0x864] ;  /* 0x0008640001087983 */ /* 0x000ea40000300800 */
[C---:B------:R-:W-:Y:S02]  /*43b10*/  LEA R6, P4, R7.reuse, R2, 0x2 ;  /* 0x0000000207067211 */ /* 0x040fe400078810ff */
[----:B------:R-:W2:Y:S04]  /*43b20*/  LDL.LU R22, [R1+0x134] ;  /* 0x0001340001167983 */ /* 0x000ea80000300800 */
[----:B---3--:R3:W-:Y:S01]  /*43b30*/  @P3 STG.E desc[UR16][R4.64], R16 ;  /* 0x0000001004003986 */ /* 0x0087e2000c101910 */
[----:B------:R-:W-:-:S02]  /*43b40*/  LEA.HI.X.SX32 R7, R7, R0, 0x2, P4 ;  /* 0x0000000007077211 */ /* 0x000fc400020f16ff */
[----:B---3--:R-:W-:-:S04]  /*43b50*/  LEA R4, P6, R3, R2, 0x2 ;  /* 0x0000000203047211 */ /* 0x008fc800078c10ff */
[----:B------:R-:W-:Y:S02]  /*43b60*/  LEA.HI.X.SX32 R5, R3, R0, 0x2, P6 ;  /* 0x0000000003057211 */ /* 0x000fe400030f16ff */
[----:B------:R-:W-:Y:S02]  /*43b70*/  ISETP.LT.AND P3, PT, R10, UR9, !P0 ;  /* 0x000000090a007c0c */ /* 0x000fe4000c761270 */
[----:B------:R-:W3:Y:S04]  /*43b80*/  LDL.LU R10, [R1+0x9c4] ;  /* 0x0009c400010a7983 */ /* 0x000ee80000300800 */
[----:B------:R-:W3:Y:S01]  /*43b90*/  LDL.LU R16, [R1+0x144] ;  /* 0x0001440001107983 */ /* 0x000ee20000300800 */
[C---:B------:R-:W-:Y:S01]  /*43ba0*/  ISETP.LT.AND P6, PT, R12.reuse, UR6, !P0 ;  /* 0x000000060c007c0c */ /* 0x040fe2000c7c1270 */
[-C--:B------:R-:W-:Y:S01]  /*43bb0*/  IMAD R3, R12, R29.reuse, RZ ;  /* 0x0000001d0c037224 */ /* 0x080fe200078e02ff */
[----:B------:R-:W3:Y:S01]  /*43bc0*/  LDCU UR6, c[0x0][0x39c] ;  /* 0x00007380ff0677ac */ /* 0x000ee20008000800 */
[----:B------:R1:W-:Y:S04]  /*43bd0*/  @P1 STG.E desc[UR16][R6.64], R23 ;  /* 0x0000001706001986 */ /* 0x0003e8000c101910 */
[----:B----4-:R4:W-:Y:S01]  /*43be0*/  @P2 STG.E desc[UR16][R4.64], R17 ;  /* 0x0000001104002986 */ /* 0x0109e2000c101910 */
[C---:B------:R-:W-:Y:S01]  /*43bf0*/  ISETP.LT.AND P1, PT, R9.reuse, UR7, !P0 ;  /* 0x0000000709007c0c */ /* 0x040fe2000c721270 */
[----:B------:R-:W2:Y:S02]  /*43c00*/  LDCU UR7, c[0x0][0x39c] ;  /* 0x00007380ff0777ac */ /* 0x000ea40008000800 */
[----:B------:R-:W3:Y:S01]  /*43c10*/  LDL.LU R12, [R1+0x9dc] ;  /* 0x0009dc00010c7983 */ /* 0x000ee20000300800 */
[----:B-1----:R-:W-:-:S03]  /*43c20*/  IMAD R7, R9, R29, RZ ;  /* 0x0000001d09077224 */ /* 0x002fc600078e02ff */
[----:B----4-:R-:W4:Y:S04]  /*43c30*/  LDL.LU R17, [R1+0xc8] ;  /* 0x0000c80001117983 */ /* 0x010f280000300800 */
[----:B------:R-:W4:Y:S01]  /*43c40*/  LDL.LU R9, [R1+0x9ec] ;  /* 0x0009ec0001097983 */ /* 0x000f220000300800 */
[----:B------:R-:W-:-:S03]  /*43c50*/  LEA R4, P2, R3, R2, 0x2 ;  /* 0x0000000203047211 */ /* 0x000fc600078410ff */
[----:B------:R-:W4:Y:S01]  /*43c60*/  LDL.LU R23, [R1+0x68] ;  /* 0x0000680001177983 */ /* 0x000f220000300800 */
[----:B------:R-:W-:Y:S01]  /*43c70*/  LEA.HI.X.SX32 R5, R3, R0, 0x2, P2 ;  /* 0x0000000003057211 */ /* 0x000fe200010f16ff */
[C---:B------:R-:W-:Y:S01]  /*43c80*/  IMAD R3, R11.reuse, R29, RZ ;  /* 0x0000001d0b037224 */ /* 0x040fe200078e02ff */
[----:B------:R-:W-:Y:S01]  /*43c90*/  ISETP.LT.AND P2, PT, R11, UR4, !P0 ;  /* 0x000000040b007c0c */ /* 0x000fe2000c741270 */
[----:B------:R-:W1:Y:S01]  /*43ca0*/  LDCU UR4, c[0x0][0x39c] ;  /* 0x00007380ff0477ac */ /* 0x000e620008000800 */
[----:B------:R-:W4:Y:S01]  /*43cb0*/  LDL.LU R11, [R1+0x968] ;  /* 0x00096800010b7983 */ /* 0x000f220000300800 */
[----:B------:R-:W-:-:S04]  /*43cc0*/  LEA R6, P4, R7, R2, 0x2 ;  /* 0x0000000207067211 */ /* 0x000fc800078810ff */
[----:B------:R-:W-:Y:S01]  /*43cd0*/  LEA.HI.X.SX32 R7, R7, R0, 0x2, P4 ;  /* 0x0000000007077211 */ /* 0x000fe200020f16ff */
[----:B--2---:R2:W-:Y:S01]  /*43ce0*/  @P6 STG.E desc[UR16][R4.64], R18 ;  /* 0x0000001204006986 */ /* 0x0045e2000c101910 */
[C---:B------:R-:W-:Y:S01]  /*43cf0*/  ISETP.LT.AND P4, PT, R8.reuse, UR8, !P0 ;  /* 0x0000000808007c0c */ /* 0x040fe2000c781270 */
[----:B------:R-:W-:Y:S01]  /*43d00*/  IMAD R8, R8, R29, RZ ;  /* 0x0000001d08087224 */ /* 0x000fe200078e02ff */
[----:B------:R-:W1:Y:S01]  /*43d10*/  LDCU UR8, c[0x0][0x39c] ;  /* 0x00007380ff0877ac */ /* 0x000e620008000800 */
[C---:B--2---:R-:W-:Y:S01]  /*43d20*/  LEA R4, P6, R3.reuse, R2, 0x2 ;  /* 0x0000000203047211 */ /* 0x044fe200078c10ff */
[----:B------:R-:W2:Y:S03]  /*43d30*/  LDL.LU R18, [R1+0x108] ;  /* 0x0001080001127983 */ /* 0x000ea60000300800 */
[----:B------:R-:W-:Y:S01]  /*43d40*/  LEA.HI.X.SX32 R5, R3, R0, 0x2, P6 ;  /* 0x0000000003057211 */ /* 0x000fe200030f16ff */
[----:B------:R1:W-:Y:S04]  /*43d50*/  @P1 STG.E desc[UR16][R6.64], R22 ;  /* 0x0000001606001986 */ /* 0x0003e8000c101910 */
[----:B------:R-:W2:Y:S01]  /*43d60*/  LDL.LU R13, [R1+0x984] ;  /* 0x00098400010d7983 */ /* 0x000ea20000300800 */
[----:B-1----:R-:W-:-:S04]  /*43d70*/  LEA R6, P6, R8, R2, 0x2 ;  /* 0x0000000208067211 */ /* 0x002fc800078c10ff */
[----:B------:R-:W-:Y:S02]  /*43d80*/  LEA.HI.X.SX32 R7, R8, R0, 0x2, P6 ;  /* 0x0000000008077211 */ /* 0x000fe400030f16ff */
[----:B---3--:R-:W-:Y:S01]  /*43d90*/  ISETP.LT.AND P1, PT, R10, UR6, !P0 ;  /* 0x000000060a007c0c */ /* 0x008fe2000c721270 */
[----:B------:R-:W1:Y:S01]  /*43da0*/  LDCU UR6, c[0x0][0x39c] ;  /* 0x00007380ff0677ac */ /* 0x000e620008000800 */
[----:B------:R3:W-:Y:S04]  /*43db0*/  @P2 STG.E desc[UR16][R4.64], R16 ;  /* 0x0000001004002986 */ /* 0x0007e8000c101910 */
[----:B---3--:R-:W3:Y:S04]  /*43dc0*/  LDL.LU R16, [R1+0x58] ;  /* 0x0000580001107983 */ /* 0x008ee80000300800 */
[----:B------:R-:W3:Y:S04]  /*43dd0*/  LDL.LU R10, [R1+0x99c] ;  /* 0x00099c00010a7983 */ /* 0x000ee80000300800 */
[----:B----4-:R4:W-:Y:S01]  /*43de0*/  @P4 STG.E desc[UR16][R6.64], R17 ;  /* 0x0000001106004986 */ /* 0x0109e2000c101910 */
[----:B------:R-:W-:-:S03]  /*43df0*/  ISETP.LT.AND P4, PT, R9, UR7, !P0 ;  /* 0x0000000709007c0c */ /* 0x000fc6000c781270 */
[----:B------:R-:W3:Y:S01]  /*43e00*/  LDL.LU R22, [R1+0xd8] ;  /* 0x0000d80001167983 */ /* 0x000ee20000300800 */
[----:B------:R-:W-:Y:S01]  /*43e10*/  IMAD R5, R29, 0x4, R8 ;  /* 0x000000041d057824 */ /* 0x000fe200078e0208 */
[----:B------:R-:W-:Y:S01]  /*43e20*/  ISETP.LT.AND P2, PT, R12, UR4, !P0 ;  /* 0x000000040c007c0c */ /* 0x000fe2000c741270 */
[----:B------:R-:W2:Y:S01]  /*43e30*/  LDCU UR7, c[0x0][0x39c] ;  /* 0x00007380ff0777ac */ /* 0x000ea20008000800 */
[----:B------:R-:W3:Y:S02]  /*43e40*/  LDL.LU R9, [R1+0x9b4] ;  /* 0x0009b40001097983 */ /* 0x000ee40000300800 */
[----:B------:R-:W-:Y:S01]  /*43e50*/  LEA R4, P6, R5, R2, 0x2 ;  /* 0x0000000205047211 */ /* 0x000fe200078c10ff */
[----:B------:R-:W-:Y:S01]  /*43e60*/  IMAD R3, R29, 0x4, R5 ;  /* 0x000000041d037824 */ /* 0x000fe200078e0205 */
[----:B----4-:R-:W4:Y:S01]  /*43e70*/  LDL.LU R17, [R1+0x48] ;  /* 0x0000480001117983 */ /* 0x010f220000300800 */
[----:B------:R-:W2:Y:S01]  /*43e80*/  LDCU UR4, c[0x0][0x39c] ;  /* 0x00007380ff0477ac */ /* 0x000ea20008000800 */
[----:B------:R-:W-:-:S02]  /*43e90*/  LEA.HI.X.SX32 R5, R5, R0, 0x2, P6 ;  /* 0x0000000005057211 */ /* 0x000fc400030f16ff */
[----:B------:R-:W4:Y:S04]  /*43ea0*/  LDL.LU R12, [R1+0x9d0] ;  /* 0x0009d000010c7983 */ /* 0x000f280000300800 */
[----:B------:R2:W-:Y:S01]  /*43eb0*/  @P5 STG.E desc[UR16][R4.64], R23 ;  /* 0x0000001704005986 */ /* 0x0005e2000c101910 */
[----:B-1----:R-:W-:Y:S01]  /*43ec0*/  ISETP.LT.AND P5, PT, R11, UR6, !P0 ;  /* 0x000000060b007c0c */ /* 0x002fe2000c7a1270 */
[----:B------:R-:W-:Y:S01]  /*43ed0*/  IMAD R8, R29, 0x4, R3 ;  /* 0x000000041d087824 */ /* 0x000fe200078e0203 */
[C---:B------:R-:W-:Y:S01]  /*43ee0*/  LEA R6, P6, R3.reuse, R2, 0x2 ;  /* 0x0000000203067211 */ /* 0x040fe200078c10ff */
[----:B------:R-:W1:Y:S01]  /*43ef0*/  LDCU UR6, c[0x0][0x39c] ;  /* 0x00007380ff0677ac */ /* 0x000e620008000800 */
[----:B--2---:R-:W2:Y:S04]  /*43f00*/  LDL.LU R23, [R1+0xb8] ;  /* 0x0000b80001177983 */ /* 0x004ea80000300800 */
[----:B------:R-:W2:Y:S01]  /*43f10*/  LDL.LU R11, [R1+0x934] ;  /* 0x00093400010b7983 */ /* 0x000ea20000300800 */
[----:B------:R-:W-:-:S02]  /*43f20*/  LEA.HI.X.SX32 R7, R3, R0, 0x2, P6 ;  /* 0x0000000003077211 */ /* 0x000fc400030f16ff */
[----:B------:R-:W-:-:S03]  /*43f30*/  LEA R4, P6, R8, R2, 0x2 ;  /* 0x0000000208047211 */ /* 0x000fc600078c10ff */
[----:B------:R1:W-:Y:S01]  /*43f40*/  @P3 STG.E desc[UR16][R6.64], R18 ;  /* 0x0000001206003986 */ /* 0x0003e2000c101910 */
[----:B------:R-:W-:Y:S01]  /*43f50*/  LEA.HI.X.SX32 R5, R8, R0, 0x2, P6 ;  /* 0x0000000008057211 */ /* 0x000fe200030f16ff */
[----:B-1----:R-:W-:Y:S02]  /*43f60*/  IMAD R7, R29, 0x4, R8 ;  /* 0x000000041d077824 */ /* 0x002fe400078e0208 */
[----:B------:R-:W2:Y:S03]  /*43f70*/  LDL.LU R18, [R1+0x38] ;  /* 0x0000380001127983 */ /* 0x000ea60000300800 */
[----:B------:R-:W-:Y:S01]  /*43f80*/  LEA R6, P6, R7, R2, 0x2 ;  /* 0x0000000207067211 */ /* 0x000fe200078c10ff */
[----:B------:R-:W-:-:S03]  /*43f90*/  IMAD R3, R29, 0x4, R7 ;  /* 0x000000041d037824 */ /* 0x000fc600078e0207 */
[----:B------:R-:W-:Y:S01]  /*43fa0*/  LEA.HI.X.SX32 R7, R7, R0, 0x2, P6 ;  /* 0x0000000007077211 */ /* 0x000fe200030f16ff */
[----:B---3--:R1:W-:Y:S01]  /*43fb0*/  @P1 STG.E desc[UR16][R4.64], R16 ;  /* 0x0000001004001986 */ /* 0x0083e2000c101910 */
[----:B------:R-:W-:Y:S01]  /*43fc0*/  ISETP.LT.AND P1, PT, R10, UR7, !P0 ;  /* 0x000000070a007c0c */ /* 0x000fe2000c721270 */
[----:B------:R-:W3:Y:S02]  /*43fd0*/  LDCU UR7, c[0x0][0x39c] ;  /* 0x00007380ff0777ac */ /* 0x000ee40008000800 */
[----:B------:R-:W2:Y:S04]  /*43fe0*/  LDL.LU R10, [R1+0x954] ;  /* 0x00095400010a7983 */ /* 0x000ea80000300800 */
[----:B-1----:R-:W2:Y:S04]  /*43ff0*/  LDL.LU R16, [R1+0xa8] ;  /* 0x0000a80001107983 */ /* 0x002ea80000300800 */
[----:B------:R-:W-:Y:S01]  /*44000*/  @P2 STG.E desc[UR16][R6.64], R22 ;  /* 0x0000001606002986 */ /* 0x000fe2000c101910 */
[----:B------:R-:W-:-:S02]  /*44010*/  ISETP.LT.AND P2, PT, R9, UR6, !P0 ;  /* 0x0000000609007c0c */ /* 0x000fc4000c741270 */
[----:B------:R-:W-:Y:S01]  /*44020*/  ISETP.LT.AND P3, PT, R13, UR4, !P0 ;  /* 0x000000040d007c0c */ /* 0x000fe2000c761270 */
[----:B------:R-:W2:Y:S01]  /*44030*/  LDL.LU R9, [R1+0x96c] ;  /* 0x00096c0001097983 */ /* 0x000ea20000300800 */
[C---:B------:R-:W-:Y:S01]  /*44040*/  LEA R4, P6, R3.reuse, R2, 0x2 ;  /* 0x0000000203047211 */ /* 0x040fe200078c10ff */
[----:B------:R-:W1:Y:S03]  /*44050*/  LDCU UR4, c[0x0][0x39c] ;  /* 0x00007380ff0477ac */ /* 0x000e660008000800 */
[----:B------:R-:W-:Y:S01]  /*44060*/  LEA.HI.X.SX32 R5, R3, R0, 0x2, P6 ;  /* 0x0000000003057211 */ /* 0x000fe200030f16ff */
[----:B------:R-:W-:Y:S01]  /*44070*/  IMAD R8, R29, 0x4, R3 ;  /* 0x000000041d087824 */ /* 0x000fe200078e0203 */
[----:B------:R-:W1:Y:S03]  /*44080*/  LDCU UR6, c[0x0][0x39c] ;  /* 0x00007380ff0677ac */ /* 0x000e660008000800 */
[----:B----4-:R4:W-:Y:S04]  /*44090*/  @P4 STG.E desc[UR16][R4.64], R17 ;  /* 0x0000001104004986 */ /* 0x0109e8000c101910 */
[----:B----4-:R-:W4:Y:S01]  /*440a0*/  LDL.LU R17, [R1+0x28] ;  /* 0x0000280001117983 */ /* 0x010f220000300800 */
[----:B------:R-:W-:-:S02]  /*440b0*/  LEA R6, P6, R8, R2, 0x2 ;  /* 0x0000000208067211 */ /* 0x000fc400078c10ff */
[----:B-1----:R-:W-:Y:S01]  /*440c0*/  ISETP.LT.AND P4, PT, R12, UR4, !P0 ;  /* 0x000000040c007c0c */ /* 0x002fe2000c781270 */
[----:B------:R-:W4:Y:S01]  /*440d0*/  LDL.LU R13, [R1+0x98c] ;  /* 0x00098c00010d7983 */ /* 0x000f220000300800 */
[----:B------:R-:W-:Y:S01]  /*440e0*/  LEA.HI.X.SX32 R7, R8, R0, 0x2, P6 ;  /* 0x0000000008077211 */ /* 0x000fe200030f16ff */
[----:B------:R-:W-:Y:S01]  /*440f0*/  IMAD R5, R29, 0x4, R8 ;  /* 0x000000041d057824 */ /* 0x000fe200078e0208 */
[----:B------:R-:W1:Y:S01]  /*44100*/  LDCU UR4, c[0x0][0x39c] ;  /* 0x00007380ff0477ac */ /* 0x000e620008000800 */
[----:B------:R-:W4:Y:S04]  /*44110*/  LDL.LU R22, [R1+0x78] ;  /* 0x0000780001167983 */ /* 0x000f280000300800 */
[----:B--2---:R2:W-:Y:S01]  /*44120*/  @P5 STG.E desc[UR16][R6.64], R23 ;  /* 0x0000001706005986 */ /* 0x0045e2000c101910 */
[----:B---3--:R-:W-:Y:S01]  /*44130*/  ISETP.LT.AND P5, PT, R11, UR7, !P0 ;  /* 0x000000070b007c0c */ /* 0x008fe2000c7a1270 */
[----:B------:R-:W-:Y:S01]  /*44140*/  IMAD R3, R29, 0x4, R5 ;  /* 0x000000041d037824 */ /* 0x000fe200078e0205 */
[C---:B------:R-:W-:Y:S01]  /*44150*/  LEA R4, P6, R5.reuse, R2, 0x2 ;  /* 0x0000000205047211 */ /* 0x040fe200078c10ff */
[----:B------:R-:W3:Y:S01]  /*44160*/  LDL.LU R12, [R1+0x9a8] ;  /* 0x0009a800010c7983 */ /* 0x000ee20000300800 */
[----:B------:R-:W1:Y:S03]  /*44170*/  LDCU UR7, c[0x0][0x39c] ;  /* 0x00007380ff0777ac */ /* 0x000e660008000800 */
[----:B--2---:R-:W2:Y:S04]  /*44180*/  LDL.LU R23, [R1+0x18] ;  /* 0x0000180001177983 */ /* 0x004ea80000300800 */
[----:B------:R-:W2:Y:S01]  /*44190*/  LDL.LU R11, [R1+0x910] ;  /* 0x00091000010b7983 */ /* 0x000ea20000300800 */
[----:B------:R-:W-:-:S02]  /*441a0*/  LEA.HI.X.SX32 R5, R5, R0, 0x2, P6 ;  /* 0x0000000005057211 */ /* 0x000fc400030f16ff */
[----:B------:R-:W-:-:S04]  /*441b0*/  LEA R6, P6, R3, R2, 0x2 ;  /* 0x0000000203067211 */ /* 0x000fc800078c10ff */
[----:B------:R-:W-:Y:S01]  /*441c0*/  LEA.HI.X.SX32 R7, R3, R0, 0x2, P6 ;  /* 0x0000000003077211 */ /* 0x000fe200030f16ff */
[----:B------:R1:W-:Y:S01]  /*441d0*/  @P3 STG.E desc[UR16][R4.64], R18 ;  /* 0x0000001204003986 */ /* 0x0003e2000c101910 */
[----:B------:R-:W-:-:S05]  /*441e0*/  IMAD R8, R29, 0x4, R3 ;  /* 0x000000041d087824 */ /* 0x000fca00078e0203 */
[----:B-1----:R-:W-:-:S04]  /*441f0*/  LEA R4, P6, R8, R2, 0x2 ;  /* 0x0000000208047211 */ /* 0x002fc800078c10ff */
[----:B------:R-:W-:Y:S01]  /*44200*/  LEA.HI.X.SX32 R5, R8, R0, 0x2, P6 ;  /* 0x0000000008057211 */ /* 0x000fe200030f16ff */
[----:B------:R1:W-:Y:S01]  /*44210*/  @P1 STG.E desc[UR16][R6.64], R16 ;  /* 0x0000001006001986 */ /* 0x0003e2000c101910 */
[----:B------:R-:W-:Y:S01]  /*44220*/  ISETP.LT.AND P3, PT, R10, UR6, !P0 ;  /* 0x000000060a007c0c */ /* 0x000fe2000c761270 */
[----:B------:R-:W3:Y:S02]  /*44230*/  LDCU UR6, c[0x0][0x39c] ;  /* 0x00007380ff0677ac */ /* 0x000ee40008000800 */
[----:B-1----:R-:W2:Y:S01]  /*44240*/  LDL.LU R16, [R1+0x118] ;  /* 0x0001180001107983 */ /* 0x002ea20000300800 */
[----:B------:R-:W-:Y:S01]  /*44250*/  ISETP.LT.AND P1, PT, R9, UR4, !P0 ;  /* 0x0000000409007c0c */ /* 0x000fe2000c721270 */
[----:B------:R-:W-:Y:S01]  /*44260*/  IMAD R7, R29, 0x4, R8 ;  /* 0x000000041d077824 */ /* 0x000fe200078e0208 */
[----:B------:R-:W1:Y:S01]  /*44270*/  LDCU UR4, c[0x0][0x39c] ;  /* 0x00007380ff0477ac */ /* 0x000e620008000800 */
[----:B------:R-:W2:Y:S04]  /*44280*/  LDL.LU R10, [R1+0x91c] ;  /* 0x00091c00010a7983 */ /* 0x000ea80000300800 */
[----:B------:R-:W2:Y:S04]  /*44290*/  LDL.LU R18, [R1+0x128] ;  /* 0x0001280001127983 */ /* 0x000ea80000300800 */
[----:B------:R-:W2:Y:S04]  /*442a0*/  LDL.LU R9, [R1+0x940] ;  /* 0x0009400001097983 */ /* 0x000ea80000300800 */
[----:B----4-:R4:W-:Y:S04]  /*442b0*/  @P2 STG.E desc[UR16][R4.64], R17 ;  /* 0x0000001104002986 */ /* 0x0109e8000c101910 */
[----:B----4-:R-:W4:Y:S01]  /*442c0*/  LDL.LU R17, [R1+0x138] ;  /* 0x0001380001117983 */ /* 0x010f220000300800 */
[----:B------:R-:W-:Y:S01]  /*442d0*/  LEA R6, P6, R7, R2, 0x2 ;  /* 0x0000000207067211 */ /* 0x000fe200078c10ff */
[----:B------:R-:W-:-:S03]  /*442e0*/  IMAD R3, R29, 0x4, R7 ;  /* 0x000000041d037824 */ /* 0x000fc600078e0207 */
[----:B------:R-:W-:Y:S02]  /*442f0*/  LEA.HI.X.SX32 R7, R7, R0, 0x2, P6 ;  /* 0x0000000007077211 */ /* 0x000fe400030f16ff */
[----:B------:R-:W-:-:S04]  /*44300*/  LEA R4, P6, R3, R2, 0x2 ;  /* 0x0000000203047211 */ /* 0x000fc800078c10ff */
[----:B------:R-:W-:Y:S01]  /*44310*/  LEA.HI.X.SX32 R5, R3, R0, 0x2, P6 ;  /* 0x0000000003057211 */ /* 0x000fe200030f16ff */
[----:B------:R2:W-:Y:S01]  /*44320*/  @P4 STG.E desc[UR16][R6.64], R22 ;  /* 0x0000001606004986 */ /* 0x0005e2000c101910 */
[----:B------:R-:W-:Y:S01]  /*44330*/  ISETP.LT.AND P2, PT, R13, UR7, !P0 ;  /* 0x000000070d007c0c */ /* 0x000fe2000c741270 */
[----:B------:R-:W-:Y:S01]  /*44340*/  IMAD R8, R29, 0x4, R3 ;  /* 0x000000041d087824 */ /* 0x000fe200078e0203 */
[----:B---3--:R-:W-:Y:S01]  /*44350*/  ISETP.LT.AND P4, PT, R12, UR6, !P0 ;  /* 0x000000060c007c0c */ /* 0x008fe2000c781270 */
[----:B------:R-:W3:Y:S01]  /*44360*/  LDL.LU R13, [R1+0x95c] ;  /* 0x00095c00010d7983 */ /* 0x000ee20000300800 */
[----:B------:R-:W2:Y:S03]  /*44370*/  LDCU UR7, c[0x0][0x39c] ;  /* 0x00007380ff0777ac */ /* 0x000ea60008000800 */
[----:B--2---:R2:W-:Y:S01]  /*44380*/  @P5 STG.E desc[UR16][R4.64], R23 ;  /* 0x0000001704005986 */ /* 0x0045e2000c101910 */
[----:B-1----:R-:W-:Y:S01]  /*44390*/  ISETP.LT.AND P5, PT, R11, UR4, !P0 ;  /* 0x000000040b007c0c */ /* 0x002fe2000c7a1270 */
[----:B------:R-:W1:Y:S02]  /*443a0*/  LDCU UR6, c[0x0][0x39c] ;  /* 0x00007380ff0677ac */ /* 0x000e640008000800 */
[----:B------:R-:W3:Y:S01]  /*443b0*/  LDL.LU R12, [R1+0x97c] ;  /* 0x00097c00010c7983 */ /* 0x000ee20000300800 */
[C---:B------:R-:W-:Y:S01]  /*443c0*/  LEA R6, P6, R8.reuse, R2, 0x2 ;  /* 0x0000000208067211 */ /* 0x040fe200078c10ff */
[----:B------:R-:W1:Y:S02]  /*443d0*/  LDCU UR4, c[0x0][0x39c] ;  /* 0x00007380ff0477ac */ /* 0x000e640008000800 */
[----:B------:R-:W3:Y:S04]  /*443e0*/  LDL.LU R22, [R1+0xcc] ;  /* 0x0000cc0001167983 */ /* 0x000ee80000300800 */
[----:B------:R-:W3:Y:S01]  /*443f0*/  LDL.LU R11, [R1+0x8f4] ;  /* 0x0008f400010b7983 */ /* 0x000ee20000300800 */
[----:B--2---:R-:W-:Y:S01]  /*44400*/  IMAD R5, R29, 0x4, R8 ;  /* 0x000000041d057824 */ /* 0x004fe200078e0208 */
[----:B------:R-:W-:-:S04]  /*44410*/  LEA.HI.X.SX32 R7, R8, R0, 0x2, P6 ;  /* 0x0000000008077211 */ /* 0x000fc800030f16ff */
[----:B------:R-:W-:Y:S01]  /*44420*/  LEA R4, P6, R5, R2, 0x2 ;  /* 0x0000000205047211 */ /* 0x000fe200078c10ff */
[----:B------:R-:W-:-:S03]  /*44430*/  IMAD R3, R29, 0x4, R5 ;  /* 0x000000041d037824 */ /* 0x000fc600078e0205 */
[----:B------:R-:W-:Y:S01]  /*44440*/  LEA.HI.X.SX32 R5, R5, R0, 0x2, P6 ;  /* 0x0000000005057211 */ /* 0x000fe200030f16ff */
[----:B------:R-:W-:Y:S01]  /*44450*/  IMAD R8, R29, 0x4, R3 ;  /* 0x000000041d087824 */ /* 0x000fe200078e0203 */
[----:B------:R2:W-:Y:S01]  /*44460*/  @P3 STG.E desc[UR16][R6.64], R16 ;  /* 0x0000001006003986 */ /* 0x0005e2000c101910 */
[----:B------:R-:W-:Y:S01]  /*44470*/  ISETP.LT.AND P3, PT, R10, UR7, !P0 ;  /* 0x000000070a007c0c */ /* 0x000fe2000c761270 */
[----:B------:R-:W3:Y:S02]  /*44480*/  LDCU UR7, c[0x0][0x39c] ;  /* 0x00007380ff0777ac */ /* 0x000ee40008000800 */
[----:B--2---:R-:W2:Y:S01]  /*44490*/  LDL.LU R16, [R1+0x6c] ;  /* 0x00006c0001107983 */ /* 0x004ea20000300800 */
[----:B------:R-:W-:-:S03]  /*444a0*/  LEA R6, P6, R3, R2, 0x2 ;  /* 0x0000000203067211 */ /* 0x000fc600078c10ff */
[----:B------:R4:W-:Y:S01]  /*444b0*/  @P1 STG.E desc[UR16][R4.64], R18 ;  /* 0x0000001204001986 */ /* 0x0009e2000c101910 */
[----:B-1----:R-:W-:Y:S01]  /*444c0*/  ISETP.LT.AND P1, PT, R9, UR6, !P0 ;  /* 0x0000000609007c0c */ /* 0x002fe2000c721270 */
[----:B------:R-:W1:Y:S02]  /*444d0*/  LDCU UR6, c[0x0][0x39c] ;  /* 0x00007380ff0677ac */ /* 0x000e640008000800 */
[----:B------:R-:W2:Y:S04]  /*444e0*/  LDL.LU R10, [R1+0x900] ;  /* 0x00090000010a7983 */ /* 0x000ea80000300800 */
[----:B------:R-:W2:Y:S01]  /*444f0*/  LDL.LU R23, [R1+0x10c] ;  /* 0x00010c0001177983 */ /* 0x000ea20000300800 */
[----:B------:R-:W-:-:S03]  /*44500*/  LEA.HI.X.SX32 R7, R3, R0, 0x2, P6 ;  /* 0x0000000003077211 */ /* 0x000fc600030f16ff */
[----:B------:R-:W2:Y:S01]  /*44510*/  LDL.LU R9, [R1+0x914] ;  /* 0x0009140001097983 */ /* 0x000ea20000300800 */
[----:B----4-:R-:W-:-:S04]  /*44520*/  LEA R4, P6, R8, R2, 0x2 ;  /* 0x0000000208047211 */ /* 0x010fc800078c10ff */
[----:B------:R-:W-:Y:S01]  /*44530*/  LEA.HI.X.SX32 R5, R8, R0, 0x2, P6 ;  /* 0x0000000008057211 */ /* 0x000fe200030f16ff */
[----:B------:R-:W-:Y:S04]  /*44540*/  @P2 STG.E desc[UR16][R6.64], R17 ;  /* 0x0000001106002986 */ /* 0x000fe8000c101910 */
[----:B------:R4:W-:Y:S04]  /*44550*/  @P4 STG.E desc[UR16][R4.64], R28 ;  /* 0x0000001c04004986 */ /* 0x0009e8000c101910 */
[----:B----4-:R-:W4:Y:S04]  /*44560*/  LDL.LU R28, [R1+0xaa8] ;  /* 0x000aa800011c7983 */ /* 0x010f280000300800 */
[----:B------:R-:W4:Y:S01]  /*44570*/  LDL.LU R18, [R1+0x5c] ;  /* 0x00005c0001127983 */ /* 0x000f220000300800 */
[----:B------:R-:W-:-:S05]  /*44580*/  IMAD R7, R29, 0x4, R8 ;  /* 0x000000041d077824 */ /* 0x000fca00078e0208 */
[----:B------:R-:W-:Y:S01]  /*44590*/  LEA R6, P6, R7, R2, 0x2 ;  /* 0x0000000207067211 */ /* 0x000fe200078c10ff */
[----:B------:R-:W-:-:S03]  /*445a0*/  IMAD R3, R29, 0x4, R7 ;  /* 0x000000041d037824 */ /* 0x000fc600078e0207 */
[----:B------:R-:W-:Y:S02]  /*445b0*/  LEA.HI.X.SX32 R7, R7, R0, 0x2, P6 ;  /* 0x0000000007077211 */ /* 0x000fe400030f16ff */
[----:B---3--:R-:W-:Y:S01]  /*445c0*/  ISETP.LT.AND P4, PT, R12, UR7, !P0 ;  /* 0x000000070c007c0c */ /* 0x008fe2000c781270 */
[----:B------:R-:W3:Y:S01]  /*445d0*/  LDCU UR7, c[0x0][0x39c] ;  /* 0x00007380ff0777ac */ /* 0x000ee20008000800 */
[----:B------:R-:W4:Y:S04]  /*445e0*/  LDL.LU R12, [R1+0x924] ;  /* 0x00092400010c7983 */ /* 0x000f280000300800 */
[----:B------:R3:W-:Y:S01]  /*445f0*/  @P5 STG.E desc[UR16][R6.64], R22 ;  /* 0x0000001606005986 */ /* 0x0007e2000c101910 */
[----:B-1----:R-:W-:Y:S02]  /*44600*/  ISETP.LT.AND P5, PT, R11, UR6, !P0 ;  /* 0x000000060b007c0c */ /* 0x002fe4000c7a1270 */
[----:B------:R-:W-:Y:S01]  /*44610*/  ISETP.LT.AND P2, PT, R13, UR4, !P0 ;  /* 0x000000040d007c0c */ /* 0x000fe2000c741270 */
[----:B------:R-:W4:Y:S01]  /*44620*/  LDL.LU R17, [R1+0xdc] ;  /* 0x0000dc0001117983 */ /* 0x000f220000300800 */
[----:B------:R-:W1:Y:S03]  /*44630*/  LDCU UR4, c[0x0][0x39c] ;  /* 0x00007380ff0477ac */ /* 0x000e660008000800 */
[----:B------:R-:W4:Y:S01]  /*44640*/  LDL.LU R11, [R1+0x94c] ;  /* 0x00094c00010b7983 */ /* 0x000f220000300800 */
[----:B------:R-:W-:Y:S01]  /*44650*/  LEA R4, P6, R3, R2, 0x2 ;  /* 0x0000000203047211 */ /* 0x000fe200078c10ff */
[----:B------:R-:W-:Y:S01]  /*44660*/  IMAD R8, R29, 0x4, R3 ;  /* 0x000000041d087824 */ /* 0x000fe200078e0203 */
[----:B------:R-:W1:Y:S02]  /*44670*/  LDCU UR6, c[0x0][0x39c] ;  /* 0x00007380ff0677ac */ /* 0x000e640008000800 */
[----:B------:R-:W-:-:S02]  /*44680*/  LEA.HI.X.SX32 R5, R3, R0, 0x2, P6 ;  /* 0x0000000003057211 */ /* 0x000fc400030f16ff */
[----:B---3--:R-:W-:-:S04]  /*44690*/  LEA R6, P6, R8, R2, 0x2 ;  /* 0x0000000208067211 */ /* 0x008fc800078c10ff */
[----:B------:R-:W-:Y:S01]  /*446a0*/  LEA.HI.X.SX32 R7, R8, R0, 0x2, P6 ;  /* 0x0000000008077211 */ /* 0x000fe200030f16ff */
[----:B--2---:R2:W-:Y:S04]  /*446b0*/  @P3 STG.E desc[UR16][R4.64], R16 ;  /* 0x0000001004003986 */ /* 0x0045e8000c101910 */
[----:B--2---:R-:W2:Y:S01]  /*446c0*/  LDL.LU R16, [R1+0x4c] ;  /* 0x00004c0001107983 */ /* 0x004ea20000300800 */
[----:B-1----:R-:W-:Y:S01]  /*446d0*/  ISETP.LT.AND P3, PT, R10, UR4, !P0 ;  /* 0x000000040a007c0c */ /* 0x002fe2000c761270 */
[----:B------:R-:W-:Y:S01]  /*446e0*/  IMAD R5, R29, 0x4, R8 ;  /* 0x000000041d057824 */ /* 0x000fe200078e0208 */
[----:B------:R-:W1:Y:S01]  /*446f0*/  LDCU UR4, c[0x0][0x39c] ;  /* 0x00007380ff0477ac */ /* 0x000e620008000800 */
[----:B------:R-:W3:Y:S04]  /*44700*/  LDL.LU R10, [R1+0x8e8] ;  /* 0x0008e800010a7983 */ /* 0x000ee80000300800 */
[----:B------:R1:W-:Y:S01]  /*44710*/  @P1 STG.E desc[UR16][R6.64], R23 ;  /* 0x0000001706001986 */ /* 0x0003e2000c101910 */
[----:B------:R-:W-:Y:S01]  /*44720*/  ISETP.LT.AND P1, PT, R9, UR7, !P0 ;  /* 0x0000000709007c0c */ /* 0x000fe2000c721270 */
[----:B------:R-:W-:Y:S01]  /*44730*/  IMAD R3, R29, 0x4, R5 ;  /* 0x000000041d037824 */ /* 0x000fe200078e0205 */
[C---:B------:R-:W-:Y:S01]  /*44740*/  LEA R4, P6, R5.reuse, R2, 0x2 ;  /* 0x0000000205047211 */ /* 0x040fe200078c10ff */
[----:B------:R-:W3:Y:S01]  /*44750*/  LDL.LU R22, [R1+0xbc] ;  /* 0x0000bc0001167983 */ /* 0x000ee20000300800 */
[----:B------:R-:W2:Y:S03]  /*44760*/  LDCU UR7, c[0x0][0x39c] ;  /* 0x00007380ff0777ac */ /* 0x000ea60008000800 */
[----:B------:R-:W3:Y:S04]  /*44770*/  LDL.LU R9, [R1+0x8ec] ;  /* 0x0008ec0001097983 */ /* 0x000ee80000300800 */
[----:B-1----:R-:W3:Y:S01]  /*44780*/  LDL.LU R23, [R1+0x3c] ;  /* 0x00003c0001177983 */ /* 0x002ee20000300800 */
[----:B------:R-:W-:-:S03]  /*44790*/  LEA.HI.X.SX32 R5, R5, R0, 0x2, P6 ;  /* 0x0000000005057211 */ /* 0x000fc600030f16ff */
[----:B------:R-:W3:Y:S04]  /*447a0*/  LDL.LU R13, [R1+0x8f0] ;  /* 0x0008f000010d7983 */ /* 0x000ee80000300800 */
[----:B----4-:R1:W-:Y:S04]  /*447b0*/  @P2 STG.E desc[UR16][R4.64], R18 ;  /* 0x0000001204002986 */ /* 0x0103e8000c101910 */
[----:B-1----:R-:W4:Y:S01]  /*447c0*/  LDL.LU R18, [R1+0xac] ;  /* 0x0000ac0001127983 */ /* 0x002f220000300800 */
[----:B------:R-:W-:-:S04]  /*447d0*/  LEA R6, P6, R3, R2, 0x2 ;  /* 0x0000000203067211 */ /* 0x000fc800078c10ff */
[----:B------:R-:W-:Y:S02]  /*447e0*/  LEA.HI.X.SX32 R7, R3, R0, 0x2, P6 ;  /* 0x0000000003077211 */ /* 0x000fe400030f16ff */
[----:B------:R-:W-:Y:S01]  /*447f0*/  ISETP.LT.AND P2, PT, R12, UR6, !P0 ;  /* 0x000000060c007c0c */ /* 0x000fe2000c741270 */
[----:B------:R-:W-:Y:S01]  /*44800*/  IMAD R8, R29, 0x4, R3 ;  /* 0x000000041d087824 */ /* 0x000fe200078e0203 */
[----:B------:R-:W4:Y:S01]  /*44810*/  LDL.LU R12, [R1+0x908] ;  /* 0x00090800010c7983 */ /* 0x000f220000300800 */
[----:B------:R-:W1:Y:S03]  /*44820*/  LDCU UR6, c[0x0][0x39c] ;  /* 0x00007380ff0677ac */ /* 0x000e660008000800 */
[----:B------:R1:W-:Y:S01]  /*44830*/  @P4 STG.E desc[UR16][R6.64], R17 ;  /* 0x0000001106004986 */ /* 0x0003e2000c101910 */
[----:B------:R-:W-:Y:S01]  /*44840*/  ISETP.LT.AND P4, PT, R11, UR4, !P0 ;  /* 0x000000040b007c0c */ /* 0x000fe2000c781270 */
[----:B------:R-:W2:Y:S02]  /*44850*/  LDCU UR4, c[0x0][0x39c] ;  /* 0x00007380ff0477ac */ /* 0x000ea40008000800 */
[----:B------:R-:W4:Y:S01]  /*44860*/  LDL.LU R11, [R1+0x920] ;  /* 0x00092000010b7983 */ /* 0x000f220000300800 */
[----:B------:R-:W-:Y:S01]  /*44870*/  LEA R4, P6, R8, R2, 0x2 ;  /* 0x0000000208047211 */ /* 0x000fe200078c10ff */
[----:B-1----:R-:W-:-:S03]  /*44880*/  IMAD R7, R29, 0x4, R8 ;  /* 0x000000041d077824 */ /* 0x002fc600078e0208 */
[----:B------:R-:W-:Y:S01]  /*44890*/  LEA.HI.X.SX32 R5, R8, R0, 0x2, P6 ;  /* 0x0000000008057211 */ /* 0x000fe200030f16ff */
[----:B------:R-:W4:Y:S01]  /*448a0*/  LDL.LU R17, [R1+0x7c] ;  /* 0x00007c0001117983 */ /* 0x000f220000300800 */
[----:B------:R-:W-:Y:S01]  /*448b0*/  IMAD R3, R29, 0x4, R7 ;  /* 0x000000041d037824 */ /* 0x000fe200078e0207 */
[----:B------:R-:W-:-:S04]  /*448c0*/  LEA R6, P6, R7, R2, 0x2 ;  /* 0x0000000207067211 */ /* 0x000fc800078c10ff */
[----:B------:R-:W-:Y:S01]  /*448d0*/  LEA.HI.X.SX32 R7, R7, R0, 0x2, P6 ;  /* 0x0000000007077211 */ /* 0x000fe200030f16ff */
[----:B------:R-:W-:Y:S01]  /*448e0*/  IMAD R8, R29, 0x4, R3 ;  /* 0x000000041d087824 */ /* 0x000fe200078e0203 */
[----:B--2---:R1:W-:Y:S02]  /*448f0*/  @P5 STG.E desc[UR16][R4.64], R16 ;  /* 0x0000001004005986 */ /* 0x0043e4000c101910 */
[----:B-1----:R-:W-:-:S04]  /*44900*/  LEA R4, P6, R3, R2, 0x2 ;  /* 0x0000000203047211 */ /* 0x002fc800078c10ff */
[----:B------:R-:W-:Y:S01]  /*44910*/  LEA.HI.X.SX32 R5, R3, R0, 0x2, P6 ;  /* 0x0000000003057211 */ /* 0x000fe200030f16ff */
[----:B---3--:R1:W-:Y:S04]  /*44920*/  @P3 STG.E desc[UR16][R6.64], R22 ;  /* 0x0000001606003986 */ /* 0x0083e8000c101910 */
[----:B------:R2:W-:Y:S01]  /*44930*/  @P1 STG.E desc[UR16][R4.64], R23 ;  /* 0x0000001704001986 */ /* 0x0005e2000c101910 */
[----:B-1----:R-:W-:Y:S01]  /*44940*/  LEA R6, P6, R8, R2, 0x2 ;  /* 0x0000000208067211 */ /* 0x002fe200078c10ff */
[----:B--2---:R-:W-:-:S03]  /*44950*/  IMAD R5, R29, 0x4, R8 ;  /* 0x000000041d057824 */ /* 0x004fc600078e0208 */
[----:B------:R-:W-:Y:S02]  /*44960*/  LEA.HI.X.SX32 R7, R8, R0, 0x2, P6 ;  /* 0x0000000008077211 */ /* 0x000fe400030f16ff */
[----:B------:R-:W-:Y:S01]  /*44970*/  LEA R4, P6, R5, R2, 0x2 ;  /* 0x0000000205047211 */ /* 0x000fe200078c10ff */
[----:B------:R-:W-:Y:S01]  /*44980*/  IMAD R3, R29, 0x4, R5 ;  /* 0x000000041d037824 */ /* 0x000fe200078e0205 */
[----:B------:R-:W-:Y:S01]  /*44990*/  ISETP.LT.AND P5, PT, R10, UR7, !P0 ;  /* 0x000000070a007c0c */ /* 0x000fe2000c7a1270 */
[----:B------:R-:W1:Y:S01]  /*449a0*/  LDCU UR7, c[0x0][0x39c] ;  /* 0x00007380ff0777ac */ /* 0x000e620008000800 */
[----:B------:R-:W-:Y:S01]  /*449b0*/  LEA.HI.X.SX32 R5, R5, R0, 0x2, P6 ;  /* 0x0000000005057211 */ /* 0x000fe200030f16ff */
[----:B------:R-:W2:Y:S01]  /*449c0*/  LDL.LU R10, [R1+0x8d4] ;  /* 0x0008d400010a7983 */ /* 0x000ea20000300800 */
[----:B------:R-:W-:Y:S01]  /*449d0*/  ISETP.LT.AND P3, PT, R9, UR6, !P0 ;  /* 0x0000000609007c0c */ /* 0x000fe2000c761270 */
[----:B------:R-:W3:Y:S02]  /*449e0*/  LDCU UR6, c[0x0][0x39c] ;  /* 0x00007380ff0677ac */ /* 0x000ee40008000800 */
[----:B------:R-:W2:Y:S04]  /*449f0*/  LDL.LU R16, [R1+0x1c] ;  /* 0x00001c0001107983 */ /* 0x000ea80000300800 */
[----:B------:R-:W2:Y:S04]  /*44a00*/  LDL.LU R9, [R1+0x8dc] ;  /* 0x0008dc0001097983 */ /* 0x000ea80000300800 */
[----:B----4-:R-:W-:Y:S04]  /*44a10*/  @P2 STG.E desc[UR16][R6.64], R18 ;  /* 0x0000001206002986 */ /* 0x010fe8000c101910 */
[----:B------:R-:W4:Y:S04]  /*44a20*/  LDL.LU R23, [R1+0x11c] ;  /* 0x00011c0001177983 */ /* 0x000f280000300800 */
[----:B------:R1:W-:Y:S04]  /*44a30*/  @P4 STG.E desc[UR16][R4.64], R28 ;  /* 0x0000001c04004986 */ /* 0x0003e8000c101910 */
[----:B-1----:R-:W2:Y:S01]  /*44a40*/  LDL.LU R28, [R1+0xaa4] ;  /* 0x000aa400011c7983 */ /* 0x002ea20000300800 */
[----:B------:R-:W-:Y:S01]  /*44a50*/  LEA R6, P6, R3, R2, 0x2 ;  /* 0x0000000203067211 */ /* 0x000fe200078c10ff */
[----:B------:R-:W-:-:S03]  /*44a60*/  IMAD R8, R29, 0x4, R3 ;  /* 0x000000041d087824 */ /* 0x000fc600078e0203 */
[----:B------:R-:W-:Y:S02]  /*44a70*/  LEA.HI.X.SX32 R7, R3, R0, 0x2, P6 ;  /* 0x0000000003077211 */ /* 0x000fe400030f16ff */
[C---:B------:R-:W-:Y:S01]  /*44a80*/  LEA R4, P6, R8.reuse, R2, 0x2 ;  /* 0x0000000208047211 */ /* 0x040fe200078c10ff */
[----:B------:R-:W-:Y:S01]  /*44a90*/  IMAD R3, R29, 0x4, R8 ;  /* 0x000000041d037824 */ /* 0x000fe200078e0208 */
[----:B---3--:R-:W-:Y:S02]  /*44aa0*/  ISETP.LT.AND P4, PT, R11, UR6, !P0 ;  /* 0x000000060b007c0c */ /* 0x008fe4000c781270 */
[----:B------:R-:W-:Y:S01]  /*44ab0*/  ISETP.LT.AND P1, PT, R13, UR4, !P0 ;  /* 0x000000040d007c0c */ /* 0x000fe2000c721270 */
[----:B------:R-:W3:Y:S01]  /*44ac0*/  LDL.LU R11, [R1+0x12c] ;  /* 0x00012c00010b7983 */ /* 0x000ee20000300800 */
[----:B------:R-:W-:Y:S01]  /*44ad0*/  LEA.HI.X.SX32 R5, R8, R0, 0x2, P6 ;  /* 0x0000000008057211 */ /* 0x000fe200030f16ff */
[----:B------:R-:W1:Y:S02]  /*44ae0*/  LDCU UR4, c[0x0][0x39c] ;  /* 0x00007380ff0477ac */ /* 0x000e640008000800 */
[----:B------:R-:W3:Y:S01]  /*44af0*/  LDL.LU R8, [R1+0x904] ;  /* 0x0009040001087983 */ /* 0x000ee20000300800 */
[----:B------:R-:W-:Y:S01]  /*44b00*/  ISETP.LT.AND P2, PT, R12, UR7, !P0 ;  /* 0x000000070c007c0c */ /* 0x000fe2000c741270 */
[----:B------:R-:W1:Y:S02]  /*44b10*/  LDCU UR7, c[0x0][0x39c] ;  /* 0x00007380ff0777ac */ /* 0x000e640008000800 */
[----:B------:R1:W-:Y:S01]  /*44b20*/  @P5 STG.E desc[UR16][R6.64], R17 ;  /* 0x0000001106005986 */ /* 0x0003e2000c101910 */
[----:B------:R-:W3:Y:S03]  /*44b30*/  LDCU UR6, c[0x0][0x39c] ;  /* 0x00007380ff0677ac */ /* 0x000ee60008000800 */
[----:B------:R-:W3:Y:S04]  /*44b40*/  LDL.LU R18, [R1+0x13c] ;  /* 0x00013c0001127983 */ /* 0x000ee80000300800 */
[----:B-1----:R-:W3:Y:S01]  /*44b50*/  LDL.LU R17, [R1+0x14c] ;  /* 0x00014c0001117983 */ /* 0x002ee20000300800 */
[----:B------:R-:W-:-:S04]  /*44b60*/  LEA R6, P5, R3, R2, 0x2 ;  /* 0x0000000203067211 */ /* 0x000fc800078a10ff */
[----:B------:R-:W-:Y:S01]  /*44b70*/  LEA.HI.X.SX32 R7, R3, R0, 0x2, P5 ;  /* 0x0000000003077211 */ /* 0x000fe200028f16ff */
[----:B------:R-:W-:Y:S01]  /*44b80*/  IMAD R3, R29, 0x4, R3 ;  /* 0x000000041d037824 */ /* 0x000fe200078e0203 */
[----:B--2---:R-:W1:Y:S01]  /*44b90*/  LDS.128 R12, [R28+UR5] ;  /* 0x000000051c0c7984 */ /* 0x004e620008000c00 */
[----:B------:R-:W-:Y:S01]  /*44ba0*/  ISETP.LT.AND P6, PT, R10, UR4, !P0 ;  /* 0x000000040a007c0c */ /* 0x000fe2000c7c1270 */
[----:B------:R-:W2:Y:S02]  /*44bb0*/  LDCU UR4, c[0x0][0x39c] ;  /* 0x00007380ff0477ac */ /* 0x000ea40008000800 */
[----:B-1----:R-:W-:Y:S04]  /*44bc0*/  STL [R1+0x54], R13 ;  /* 0x0000540d01007387 */ /* 0x002fe80000100800 */
[----:B------:R-:W-:Y:S04]  /*44bd0*/  STL.64 [R1+0x58], R14 ;  /* 0x0000580e01007387 */ /* 0x000fe80000100a00 */
[----:B------:R-:W2:Y:S01]  /*44be0*/  LDL.LU R10, [R1+0x93c] ;  /* 0x00093c00010a7983 */ /* 0x000ea20000300800 */
[----:B------:R-:W-:-:S03]  /*44bf0*/  LOP3.LUT R25, R28, 0x40, RZ, 0x3c, !PT ;  /* 0x000000401c197812 */ /* 0x000fc600078e3cff */
[----:B------:R1:W-:Y:S04]  /*44c00*/  @P3 STG.E desc[UR16][R4.64], R16 ;  /* 0x0000001004003986 */ /* 0x0003e8000c101910 */
[----:B----4-:R4:W-:Y:S04]  /*44c10*/  @P1 STG.E desc[UR16][R6.64], R23 ;  /* 0x0000001706001986 */ /* 0x0109e8000c101910 */
[----:B------:R-:W-:Y:S01]  /*44c20*/  LDS.128 R20, [R28+UR5+0x1000] ;  /* 0x001000051c147984 */ /* 0x000fe20008000c00 */
[----:B-1----:R-:W-:-:S03]  /*44c30*/  IMAD.MOV.U32 R16, RZ, RZ, R12 ;  /* 0x000000ffff107224 */ /* 0x002fc600078e000c */
[----:B------:R-:W1:Y:S01]  /*44c40*/  LDS.128 R12, [R25+UR5] ;  /* 0x00000005190c7984 */ /* 0x000e620008000c00 */
[----:B----4-:R-:W-:Y:S02]  /*44c50*/  LEA R6, P1, R3, R2, 0x2 ;  /* 0x0000000203067211 */ /* 0x010fe400078210ff */
[----:B------:R-:W-:Y:S01]  /*44c60*/  ISETP.LT.AND P3, PT, R9, UR7, !P0 ;  /* 0x0000000709007c0c */ /* 0x000fe2000c761270 */
[----:B------:R-:W-:Y:S01]  /*44c70*/  IMAD R5, R29, 0x4, R3 ;  /* 0x000000041d057824 */ /* 0x000fe200078e0203 */
[----:B------:R-:W-:Y:S01]  /*44c80*/  LEA.HI.X.SX32 R7, R3, R0, 0x2, P1 ;  /* 0x0000000003077211 */ /* 0x000fe200008f16ff */
[----:B------:R-:W4:Y:S01]  /*44c90*/  LDCU UR7, c[0x0][0x39c] ;  /* 0x00007380ff0777ac */ /* 0x000f220008000800 */
[----:B---3--:R-:W-:Y:S01]  /*44ca0*/  ISETP.LT.AND P1, PT, R8, UR6, !P0 ;  /* 0x0000000608007c0c */ /* 0x008fe2000c721270 */
[----:B-1----:R1:W-:Y:S01]  /*44cb0*/  STL [R1+0x24], R13 ;  /* 0x0000240d01007387 */ /* 0x0023e20000100800 */
[----:B------:R-:W-:Y:S01]  /*44cc0*/  LEA R4, P5, R5, R2, 0x2 ;  /* 0x0000000205047211 */ /* 0x000fe200078a10ff */
[----:B------:R-:W-:Y:S01]  /*44cd0*/  IMAD R3, R29, 0x4, R5 ;  /* 0x000000041d037824 */ /* 0x000fe200078e0205 */
[----:B------:R-:W3:Y:S01]  /*44ce0*/  LDCU UR6, c[0x0][0x39c] ;  /* 0x00007380ff0677ac */ /* 0x000ee20008000800 */
[----:B------:R-:W-:Y:S04]  /*44cf0*/  STL.64 [R1+0x28], R14 ;  /* 0x0000280e01007387 */ /* 0x000fe80000100a00 */
[----:B------:R-:W4:Y:S01]  /*44d00*/  LDL.LU R9, [R1+0x978] ;  /* 0x0009780001097983 */ /* 0x000f220000300800 */
[----:B-1----:R-:W-:-:S03]  /*44d10*/  IMAD.MOV.U32 R13, RZ, RZ, R20 ;  /* 0x000000ffff0d7224 */ /* 0x002fc600078e0014 */
[----:B------:R-:W3:Y:S04]  /*44d20*/  LDL.LU R8, [R1+0x8e0] ;  /* 0x0008e00001087983 */ /* 0x000ee80000300800 */
[----:B------:R-:W-:Y:S04]  /*44d30*/  STL [R1+0x74], R21 ;  /* 0x0000741501007387 */ /* 0x000fe80000100800 */
[----:B------:R-:W-:Y:S04]  /*44d40*/  STL.64 [R1+0x78], R22 ;  /* 0x0000781601007387 */ /* 0x000fe80000100a00 */
[----:B------:R-:W1:Y:S04]  /*44d50*/  LDS.128 R20, [R25+UR5+0x1000] ;  /* 0x0010000519147984 */ /* 0x000e680008000c00 */
[----:B------:R1:W-:Y:S04]  /*44d60*/  @P2 STG.E desc[UR16][R6.64], R11 ;  /* 0x0000000b06002986 */ /* 0x0003e8000c101910 */
[----:B-1----:R-:W-:Y:S01]  /*44d70*/  STL [R1+0x4], R21 ;  /* 0x0000041501007387 */ /* 0x002fe20000100800 */
[----:B------:R-:W-:-:S03]  /*44d80*/  IMAD.MOV.U32 R11, RZ, RZ, R20 ;  /* 0x000000ffff0b7224 */ /* 0x000fc600078e0014 */
[----:B------:R-:W-:Y:S04]  /*44d90*/  STL.64 [R1+0x8], R22 ;  /* 0x0000081601007387 */ /* 0x000fe80000100a00 */
[----:B------:R-:W1:Y:S02]  /*44da0*/  LDS.128 R20, [R28+UR5+0x2000] ;  /* 0x002000051c147984 */ /* 0x000e640008000c00 */
[----:B-1----:R-:W-:Y:S02]  /*44db0*/  IMAD.MOV.U32 R19, RZ, RZ, R20 ;  /* 0x000000ffff137224 */ /* 0x002fe400078e0014 */
[----:B------:R-:W-:Y:S01]  /*44dc0*/  IMAD.MOV.U32 R15, RZ, RZ, R12 ;  /* 0x000000ffff0f7224 */ /* 0x000fe200078e000c */
[----:B--2---:R-:W-:Y:S01]  /*44dd0*/  ISETP.LT.AND P2, PT, R10, UR4, !P0 ;  /* 0x000000040a007c0c */ /* 0x004fe2000c741270 */
[----:B------:R-:W1:Y:S01]  /*44de0*/  LDCU UR4, c[0x0][0x39c] ;  /* 0x00007380ff0477ac */ /* 0x000e620008000800 */
[----:B------:R-:W1:Y:S04]  /*44df0*/  LDL.LU R10, [R1+0x948] ;  /* 0x00094800010a7983 */ /* 0x000e680000300800 */
[----:B------:R-:W-:Y:S04]  /*44e00*/  STL [R1+0x94], R21 ;  /* 0x0000941501007387 */ /* 0x000fe80000100800 */
[----:B------:R-:W-:Y:S04]  /*44e10*/  STL.64 [R1+0x98], R22 ;  /* 0x0000981601007387 */ /* 0x000fe80000100a00 */
[----:B------:R-:W2:Y:S04]  /*44e20*/  LDS.128 R20, [R25+UR5+0x2000] ;  /* 0x0020000519147984 */ /* 0x000ea80008000c00 */
[----:B------:R-:W4:Y:S04]  /*44e30*/  LDL.LU R14, [R1+0x998] ;  /* 0x00099800010e7983 */ /* 0x000f280000300800 */
[----:B--2---:R-:W-:Y:S04]  /*44e40*/  STL [R1+0xa4], R21 ;  /* 0x0000a41501007387 */ /* 0x004fe80000100800 */
[----:B------:R-:W-:Y:S04]  /*44e50*/  STL.64 [R1+0xa8], R22 ;  /* 0x0000a81601007387 */ /* 0x000fe80000100a00 */
[----:B------:R-:W2:Y:S01]  /*44e60*/  LDL.LU R12, [R1+0x9bc] ;  /* 0x0009bc00010c7983 */ /* 0x000ea20000300800 */
[----:B------:R-:W-:-:S02]  /*44e70*/  LEA.HI.X.SX32 R5, R5, R0, 0x2, P5 ;  /* 0x0000000005057211 */ /* 0x000fc400028f16ff */
[----:B------:R-:W-:-:S04]  /*44e80*/  LEA R6, P5, R3, R2, 0x2 ;  /* 0x0000000203067211 */ /* 0x000fc800078a10ff */
[----:B------:R-:W-:Y:S01]  /*44e90*/  LEA.HI.X.SX32 R7, R3, R0, 0x2, P5 ;  /* 0x0000000003077211 */ /* 0x000fe200028f16ff */
[----:B------:R-:W-:Y:S04]  /*44ea0*/  @P4 STG.E desc[UR16][R4.64], R18 ;  /* 0x0000001204004986 */ /* 0x000fe8000c101910 */
[----:B------:R3:W-:Y:S02]  /*44eb0*/  @P6 STG.E desc[UR16][R6.64], R17 ;  /* 0x0000001106006986 */ /* 0x0007e4000c101910 */
[----:B---3--:R-:W-:Y:S02]  /*44ec0*/  IMAD.MOV.U32 R17, RZ, RZ, R20 ;  /* 0x000000ffff117224 */ /* 0x008fe400078e0014 */
[----:B------:R-:W3:Y:S01]  /*44ed0*/  LDS.128 R20, [R28+UR5+0x3000] ;  /* 0x003000051c147984 */ /* 0x000ee20008000c00 */
[----:B------:R-:W-:Y:S01]  /*44ee0*/  IMAD R4, R29, 0x4, R3 ;  /* 0x000000041d047824 */ /* 0x000fe200078e0203 */
[----:B------:R-:W-:-:S03]  /*44ef0*/  ISETP.LT.AND P4, PT, R8, UR8, !P0 ;  /* 0x0000000808007c0c */ /* 0x000fc6000c781270 */
[----:B------:R-:W-:Y:S01]  /*44f00*/  IMAD R3, R29, 0x4, R4 ;  /* 0x000000041d037824 */ /* 0x000fe200078e0204 */
[C---:B------:R-:W-:Y:S02]  /*44f10*/  LEA R8, P6, R4.reuse, R2, 0x2 ;  /* 0x0000000204087211 */ /* 0x040fe400078c10ff */
[----:B----4-:R-:W-:Y:S01]  /*44f20*/  ISETP.LT.AND P5, PT, R9, UR7, !P0 ;  /* 0x0000000709007c0c */ /* 0x010fe2000c7a1270 */
[----:B------:R-:W2:Y:S01]  /*44f30*/  LDCU UR7, c[0x0][0x39c] ;  /* 0x00007380ff0777ac */ /* 0x000ea20008000800 */
[----:B------:R-:W-:Y:S01]  /*44f40*/  LEA.HI.X.SX32 R9, R4, R0, 0x2, P6 ;  /* 0x0000000004097211 */ /* 0x000fe200030f16ff */
[----:B------:R-:W-:Y:S01]  /*44f50*/  IMAD R5, R29, 0x4, R3 ;  /* 0x000000041d057824 */ /* 0x000fe200078e0203 */
[----:B------:R-:W-:-:S04]  /*44f60*/  LEA R6, P6, R3, R2, 0x2 ;  /* 0x0000000203067211 */ /* 0x000fc800078c10ff */
[----:B------:R-:W-:Y:S02]  /*44f70*/  LEA.HI.X.SX32 R7, R3, R0, 0x2, P6 ;  /* 0x0000000003077211 */ /* 0x000fe400030f16ff */
[----:B------:R-:W-:Y:S01]  /*44f80*/  LEA R4, P6, R5, R2, 0x2 ;  /* 0x0000000205047211 */ /* 0x000fe200078c10ff */
[----:B------:R-:W-:-:S03]  /*44f90*/  IMAD R3, R29, 0x4, R5 ;  /* 0x000000041d037824 */ /* 0x000fc600078e0205 */
[----:B------:R-:W-:Y:S01]  /*44fa0*/  LEA.HI.X.SX32 R5, R5, R0, 0x2, P6 ;  /* 0x0000000005057211 */ /* 0x000fe200030f16ff */
[----:B------:R-:W-:Y:S04]  /*44fb0*/  @P3 STG.E desc[UR16][R8.64], R16 ;  /* 0x0000001008003986 */ /* 0x000fe8000c101910 */
[----:B------:R-:W-:Y:S04]  /*44fc0*/  @P1 STG.E desc[UR16][R6.64], R15 ;  /* 0x0000000f06001986 */ /* 0x000fe8000c101910 */
[----:B------:R-:W-:Y:S04]  /*44fd0*/  @P2 STG.E desc[UR16][R4.64], R13 ;  /* 0x0000000d04002986 */ /* 0x000fe8000c101910 */
[----:B------:R-:W4:Y:S04]  /*44fe0*/  LDS.128 R4, [R25+UR5+0x3000] ;  /* 0x0030000519047984 */ /* 0x000f280008000c00 */
[----:B---3--:R-:W-:Y:S04]  /*44ff0*/  STL [R1+0x84], R21 ;  /* 0x0000841501007387 */ /* 0x008fe80000100800 */
[----:B------:R-:W-:Y:S01]  /*45000*/  STL.64 [R1+0x88], R22 ;  /* 0x0000881601007387 */ /* 0x000fe20000100a00 */
[----:B-1----:R-:W-:Y:S01]  /*45010*/  ISETP.LT.AND P3, PT, R10, UR4, !P0 ;  /* 0x000000040a007c0c */ /* 0x002fe2000c761270 */
[----:B------:R-:W1:Y:S02]  /*45020*/  LDCU UR4, c[0x0][0x39c] ;  /* 0x00007380ff0477ac */ /* 0x000e640008000800 */
[----:B------:R-:W1:Y:S04]  /*45030*/  LDL.LU R10, [R1+0x9f4] ;  /* 0x0009f400010a7983 */ /* 0x000e680000300800 */
[----:B------:R-:W3:Y:S01]  /*45040*/  LDL.LU R18, [R1+0x9a4] ;  /* 0x0009a40001127983 */ /* 0x000ee20000300800 */
[----:B------:R-:W-:-:S03]  /*45050*/  ISETP.LT.AND P1, PT, R14, UR6, !P0 ;  /* 0x000000060e007c0c */ /* 0x000fc6000c721270 */
[----:B----4-:R-:W-:Y:S01]  /*45060*/  STL [R1+0xa9c], R5 ;  /* 0x000a9c0501007387 */ /* 0x010fe20000100800 */
[----:B------:R-:W-:Y:S01]  /*45070*/  LEA R8, P6, R3, R2, 0x2 ;  /* 0x0000000203087211 */ /* 0x000fe200078c10ff */
[----:B------:R-:W-:Y:S01]  /*45080*/  IMAD.MOV.U32 R16, RZ, RZ, R20 ;  /* 0x000000ffff107224 */ /* 0x000fe200078e0014 */
[----:B------:R-:W3:Y:S01]  /*45090*/  LDCU UR6, c[0x0][0x39c] ;  /* 0x00007380ff0677ac */ /* 0x000ee20008000800 */
[----:B------:R-:W-:Y:S01]  /*450a0*/  STL [R1+0xa94], R6 ;  /* 0x000a940601007387 */ /* 0x000fe20000100800 */
[----:B--2---:R-:W-:-:S03]  /*450b0*/  ISETP.LT.AND P2, PT, R12, UR7, !P0 ;  /* 0x000000070c007c0c */ /* 0x004fc6000c741270 */
[----:B------:R-:W-:Y:S01]  /*450c0*/  STL [R1+0xa8c], R7 ;  /* 0x000a8c0701007387 */ /* 0x000fe20000100800 */
[----:B------:R-:W-:Y:S01]  /*450d0*/  LEA.HI.X.SX32 R9, R3, R0, 0x2, P6 ;  /* 0x0000000003097211 */ /* 0x000fe200030f16ff */
[----:B------:R-:W2:Y:S02]  /*450e0*/  LDCU UR7, c[0x0][0x39c] ;  /* 0x00007380ff0777ac */ /* 0x000ea40008000800 */
[----:B------:R-:W4:Y:S04]  /*450f0*/  LDS.128 R12, [R28+UR5+0x4000] ;  /* 0x004000051c0c7984 */ /* 0x000f280008000c00 */
[----:B------:R-:W-:Y:S04]  /*45100*/  LDS.128 R20, [R28+UR5+0x5000] ;  /* 0x005000051c147984 */ /* 0x000fe80008000c00 */
[----:B----4-:R-:W-:Y:S04]  /*45110*/  STL [R1+0x64], R13 ;  /* 0x0000640d01007387 */ /* 0x010fe80000100800 */
[----:B------:R4:W-:Y:S04]  /*45120*/  STL.64 [R1+0x68], R14 ;  /* 0x0000680e01007387 */ /* 0x0009e80000100a00 */
[----:B------:R-:W2:Y:S04]  /*45130*/  LDL.LU R7, [R1+0x9cc] ;  /* 0x0009cc0001077983 */ /* 0x000ea80000300800 */
[----:B------:R-:W3:Y:S04]  /*45140*/  LDL.LU R5, [R1+0x9fc] ;  /* 0x0009fc0001057983 */ /* 0x000ee80000300800 */
[----:B------:R-:W-:Y:S01]  /*45150*/  @P5 STG.E desc[UR16][R8.64], R11 ;  /* 0x0000000b08005986 */ /* 0x000fe2000c101910 */
[----:B------:R-:W-:-:S02]  /*45160*/  IMAD R3, R29, 0x4, R3 ;  /* 0x000000041d037824 */ /* 0x000fc400078e0203 */
[----:B------:R-:W-:Y:S02]  /*45170*/  IMAD.MOV.U32 R6, RZ, RZ, R12 ;  /* 0x000000ffff067224 */ /* 0x000fe400078e000c */
[----:B----4-:R-:W-:Y:S01]  /*45180*/  IMAD R15, R29, 0x4, R3 ;  /* 0x000000041d0f7824 */ /* 0x010fe200078e0203 */
[----:B------:R-:W-:-:S04]  /*45190*/  LEA R12, P6, R3, R2, 0x2 ;  /* 0x00000002030c7211 */ /* 0x000fc800078c10ff */
[----:B------:R-:W-:Y:S01]  /*451a0*/  LEA.HI.X.SX32 R13, R3, R0, 0x2, P6 ;  /* 0x00000000030d7211 */ /* 0x000fe200030f16ff */
[----:B------:R-:W-:Y:S01]  /*451b0*/  IMAD R3, R29, 0x4, R15 ;  /* 0x000000041d037824 */ /* 0x000fe200078e020f */
[----:B------:R-:W-:-:S03]  /*451c0*/  LEA R14, P6, R15, R2, 0x2 ;  /* 0x000000020f0e7211 */ /* 0x000fc600078c10ff */
[----:B------:R4:W-:Y:S01]  /*451d0*/  @P4 STG.E desc[UR16][R12.64], R19 ;  /* 0x000000130c004986 */ /* 0x0009e2000c101910 */
[----:B------:R-:W-:Y:S02]  /*451e0*/  LEA.HI.X.SX32 R15, R15, R0, 0x2, P6 ;  /* 0x000000000f0f7211 */ /* 0x000fe400030f16ff */
[----:B----4-:R-:W-:-:S04]  /*451f0*/  LEA R12, P6, R3, R2, 0x2 ;  /* 0x00000002030c7211 */ /* 0x010fc800078c10ff */
[----:B------:R-:W-:Y:S01]  /*45200*/  LEA.HI.X.SX32 R13, R3, R0, 0x2, P6 ;  /* 0x00000000030d7211 */ /* 0x000fe200030f16ff */
[----:B------:R-:W-:Y:S01]  /*45210*/  IMAD R3, R29, 0x4, R3 ;  /* 0x000000041d037824 */ /* 0x000fe200078e0203 */
[----:B------:R-:W-:Y:S04]  /*45220*/  @P3 STG.E desc[UR16][R14.64], R17 ;  /* 0x000000110e003986 */ /* 0x000fe8000c101910 */
[----:B------:R4:W-:Y:S04]  /*45230*/  @P1 STG.E desc[UR16][R12.64], R16 ;  /* 0x000000100c001986 */ /* 0x0009e8000c101910 */
[----:B------:R-:W-:Y:S01]  /*45240*/  LDS.128 R12, [R25+UR5+0x5000] ;  /* 0x00500005190c7984 */ /* 0x000fe20008000c00 */
[----:B----4-:R-:W-:-:S04]  /*45250*/  LEA R16, P1, R3, R2, 0x2 ;  /* 0x0000000203107211 */ /* 0x010fc800078210ff */
[----:B------:R-:W-:Y:S02]  /*45260*/  LEA.HI.X.SX32 R17, R3, R0, 0x2, P1 ;  /* 0x0000000003117211 */ /* 0x000fe400008f16ff */
[----:B-1----:R-:W-:Y:S01]  /*45270*/  ISETP.LT.AND P5, PT, R10, UR4, !P0 ;  /* 0x000000040a007c0c */ /* 0x002fe2000c7a1270 */
[----:B------:R-:W3:Y:S01]  /*45280*/  LDCU UR4, c[0x0][0x39c] ;  /* 0x00007380ff0477ac */ /* 0x000ee20008000800 */
[----:B------:R-:W1:Y:S04]  /*45290*/  LDS.128 R8, [R25+UR5+0x4000] ;  /* 0x0040000519087984 */ /* 0x000e680008000c00 */
[----:B-1----:R-:W-:Y:S04]  /*452a0*/  STL [R1+0xaa0], R9 ;  /* 0x000aa00901007387 */ /* 0x002fe80000100800 */
[----:B------:R-:W-:Y:S04]  /*452b0*/  STL [R1+0xa98], R10 ;  /* 0x000a980a01007387 */ /* 0x000fe80000100800 */
[----:B------:R-:W-:Y:S04]  /*452c0*/  STL [R1+0xa90], R11 ;  /* 0x000a900b01007387 */ /* 0x000fe80000100800 */
[----:B------:R-:W-:Y:S04]  /*452d0*/  STL.64 [R1+0x40], R20 ;  /* 0x0000401401007387 */ /* 0x000fe80000100a00 */
[----:B------:R-:W-:Y:S04]  /*452e0*/  STL.64 [R1+0x48], R22 ;  /* 0x0000481601007387 */ /* 0x000fe80000100a00 */
[----:B------:R-:W1:Y:S01]  /*452f0*/  LDS.128 R20, [R28+UR5+0x6000] ;  /* 0x006000051c147984 */ /* 0x000e620008000c00 */
[----:B--2---:R-:W-:-:S02]  /*45300*/  ISETP.LT.AND P3, PT, R7, UR7, !P0 ;  /* 0x0000000707007c0c */ /* 0x004fc4000c761270 */
[----:B---3--:R-:W-:Y:S01]  /*45310*/  ISETP.LT.AND P1, PT, R5, UR4, !P0 ;  /* 0x0000000405007c0c */ /* 0x008fe2000c721270 */
[----:B------:R-:W2:Y:S01]  /*45320*/  LDL.LU R7, [R1+0xa24] ;  /* 0x000a240001077983 */ /* 0x000ea20000300800 */
[----:B------:R-:W-:Y:S01]  /*45330*/  ISETP.LT.AND P4, PT, R18, UR6, !P0 ;  /* 0x0000000612007c0c */ /* 0x000fe2000c781270 */
[----:B-1----:R-:W-:Y:S01]  /*45340*/  IMAD.MOV.U32 R11, RZ, RZ, R22 ;  /* 0x000000ffff0b7224 */ /* 0x002fe200078e0016 */
[----:B------:R-:W2:Y:S01]  /*45350*/  LDCU UR6, c[0x0][0x39c] ;  /* 0x00007380ff0677ac */ /* 0x000ea20008000800 */
[----:B------:R-:W3:Y:S01]  /*45360*/  LDL.LU R5, [R1+0xa30] ;  /* 0x000a300001057983 */ /* 0x000ee20000300800 */
[C---:B------:R-:W-:Y:S02]  /*45370*/  IMAD R18, R29.reuse, 0x4, R3 ;  /* 0x000000041d127824 */ /* 0x040fe400078e0203 */
[----:B------:R-:W-:Y:S01]  /*45380*/  IMAD.MOV.U32 R9, RZ, RZ, R20 ;  /* 0x000000ffff097224 */ /* 0x000fe200078e0014 */
[----:B------:R-:W-:Y:S01]  /*45390*/  @P2 STG.E desc[UR16][R16.64], R4 ;  /* 0x0000000410002986 */ /* 0x000fe2000c101910 */
[----:B------:R-:W-:Y:S01]  /*453a0*/  IMAD R3, R29, 0x4, R18 ;  /* 0x000000041d037824 */ /* 0x000fe200078e0212 */
[C---:B------:R-:W-:Y:S01]  /*453b0*/  LEA R22, P6, R18.reuse, R2, 0x2 ;  /* 0x0000000212167211 */ /* 0x040fe200078c10ff */
[----:B------:R-:W-:Y:S01]  /*453c0*/  IMAD.MOV.U32 R10, RZ, RZ, R21 ;  /* 0x000000ffff0a7224 */ /* 0x000fe200078e0015 */
[----:B------:R1:W-:Y:S01]  /*453d0*/  STL [R1+0x3c], R23 ;  /* 0x00003c1701007387 */ /* 0x0003e20000100800 */
[----:B------:R-:W3:Y:S03]  /*453e0*/  LDCU UR7, c[0x0][0x39c] ;  /* 0x00007380ff0777ac */ /* 0x000ee60008000800 */
[----:B------:R-:W4:Y:S01]  /*453f0*/  LDL.LU R24, [R1+0xa10] ;  /* 0x000a100001187983 */ /* 0x000f220000300800 */
[----:B------:R-:W4:Y:S01]  /*45400*/  LDCU UR4, c[0x0][0x39c] ;  /* 0x00007380ff0477ac */ /* 0x000f220008000800 */
[----:B-1----:R-:W-:-:S02]  /*45410*/  LEA.HI.X.SX32 R23, R18, R0, 0x2, P6 ;  /* 0x0000000012177211 */ /* 0x002fc400030f16ff */
[C---:B------:R-:W-:Y:S01]  /*45420*/  LEA R20, P6, R3.reuse, R2, 0x2 ;  /* 0x0000000203147211 */ /* 0x040fe200078c10ff */
[----:B------:R-:W-:Y:S03]  /*45430*/  LDS.128 R16, [R25+UR5+0x6000] ;  /* 0x0060000519107984 */ /* 0x000fe60008000c00 */
[----:B------:R-:W-:Y:S01]  /*45440*/  LEA.HI.X.SX32 R21, R3, R0, 0x2, P6 ;  /* 0x0000000003157211 */ /* 0x000fe200030f16ff */
[----:B------:R-:W-:Y:S04]  /*45450*/  @P5 STG.E desc[UR16][R22.64], R6 ;  /* 0x0000000616005986 */ /* 0x000fe8000c101910 */
[----:B------:R1:W-:Y:S04]  /*45460*/  @P4 STG.E desc[UR16][R20.64], R8 ;  /* 0x0000000814004986 */ /* 0x0003e8000c101910 */
[----:B------:R-:W1:Y:S04]  /*45470*/  LDS.128 R20, [R28+UR5+0x7000] ;  /* 0x007000051c147984 */ /* 0x000e680008000c00 */
[----:B-1----:R-:W4:Y:S01]  /*45480*/  LDL.LU R8, [R1+0xa28] ;  /* 0x000a280001087983 */ /* 0x002f220000300800 */
[----:B------:R-:W-:-:S02]  /*45490*/  IMAD.MOV.U32 R6, RZ, RZ, R21 ;  /* 0x000000ffff067224 */ /* 0x000fc400078e0015 */
[----:B------:R-:W-:Y:S01]  /*454a0*/  IMAD.MOV.U32 R28, RZ, RZ, R23 ;  /* 0x000000ffff1c7224 */ /* 0x000fe200078e0017 */
[----:B--2---:R-:W-:Y:S01]  /*454b0*/  ISETP.LT.AND P2, PT, R7, UR6, !P0 ;  /* 0x0000000607007c0c */ /* 0x004fe2000c741270 */
[----:B------:R-:W-:Y:S01]  /*454c0*/  IMAD.MOV.U32 R7, RZ, RZ, R22 ;  /* 0x000000ffff077224 */ /* 0x000fe200078e0016 */
[----:B------:R-:W1:Y:S01]  /*454d0*/  LDCU UR6, c[0x0][0x39c] ;  /* 0x00007380ff0677ac */ /* 0x000e620008000800 */
[----:B---3--:R-:W-:Y:S01]  /*454e0*/  ISETP.LT.AND P5, PT, R5, UR7, !P0 ;  /* 0x0000000705007c0c */ /* 0x008fe2000c7a1270 */
[----:B------:R-:W-:Y:S01]  /*454f0*/  IMAD.MOV.U32 R5, RZ, RZ, R20 ;  /* 0x000000ffff057224 */ /* 0x000fe200078e0014 */
[----:B------:R-:W2:Y:S01]  /*45500*/  LDCU UR7, c[0x0][0x39c] ;  /* 0x00007380ff0777ac */ /* 0x000ea20008000800 */
[----:B------:R3:W1:Y:S01]  /*45510*/  LDS.128 R20, [R25+UR5+0x7000] ;  /* 0x0070000519147984 */ /* 0x0006620008000c00 */
[----:B------:R-:W-:Y:S01]  /*45520*/  IMAD R4, R29, 0x4, R3 ;  /* 0x000000041d047824 */ /* 0x000fe200078e0203 */
[----:B------:R-:W1:Y:S02]  /*45530*/  LDCU UR5, c[0x0][0x39c] ;  /* 0x00007380ff0577ac */ /* 0x000e640008000800 */
[----:B---3--:R-:W3:Y:S02]  /*45540*/  LDL.LU R25, [R1+0x40] ;  /* 0x0000400001197983 */ /* 0x008ee40000300800 */
[----:B------:R-:W-:-:S04]  /*45550*/  LEA R26, P4, R4, R2, 0x2 ;  /* 0x00000002041a7211 */ /* 0x000fc800078810ff */
[----:B------:R-:W-:Y:S01]  /*45560*/  LEA.HI.X.SX32 R27, R4, R0, 0x2, P4 ;  /* 0x00000000041b7211 */ /* 0x000fe200020f16ff */
[----:B------:R-:W-:Y:S01]  /*45570*/  IMAD R3, R29, 0x4, R4 ;  /* 0x000000041d037824 */ /* 0x000fe200078e0204 */
[----:B----4-:R-:W-:Y:S01]  /*45580*/  ISETP.LT.AND P4, PT, R24, UR4, !P0 ;  /* 0x0000000418007c0c */ /* 0x010fe2000c781270 */
[----:B------:R-:W4:Y:S02]  /*45590*/  LDCU UR4, c[0x0][0x39c] ;  /* 0x00007380ff0477ac */ /* 0x000f240008000800 */
[----:B---3--:R3:W-:Y:S04]  /*455a0*/  @P3 STG.E desc[UR16][R26.64], R25 ;  /* 0x000000191a003986 */ /* 0x0087e8000c101910 */
[----:B---3--:R-:W1:Y:S01]  /*455b0*/  LDL.LU R27, [R1+0xa1c] ;  /* 0x000a1c00011b7983 */ /* 0x008e620000300800 */
[----:B------:R-:W-:Y:S01]  /*455c0*/  LEA R24, P6, R3, R2, 0x2 ;  /* 0x0000000203187211 */ /* 0x000fe200078c10ff */
[----:B------:R-:W-:-:S03]  /*455d0*/  IMAD R4, R29, 0x4, R3 ;  /* 0x000000041d047824 */ /* 0x000fc600078e0203 */
[----:B------:R-:W-:Y:S02]  /*455e0*/  LEA.HI.X.SX32 R25, R3, R0, 0x2, P6 ;  /* 0x0000000003197211 */ /* 0x000fe400030f16ff */
[----:B------:R-:W-:-:S03]  /*455f0*/  LEA R26, P6, R4, R2, 0x2 ;  /* 0x00000002041a7211 */ /* 0x000fc600078c10ff */
[----:B------:R3:W-:Y:S04]  /*45600*/  @P1 STG.E desc[UR16][R24.64], R12 ;  /* 0x0000000c18001986 */ /* 0x0007e8000c101910 */
[----:B---3--:R-:W3:Y:S01]  /*45610*/  LDL.LU R12, [R1+0xa38] ;  /* 0x000a3800010c7983 */ /* 0x008ee20000300800 */
[----:B--2---:R-:W-:Y:S02]  /*45620*/  ISETP.LT.AND P1, PT, R8, UR7, !P0 ;  /* 0x0000000708007c0c */ /* 0x004fe4000c721270 */
[----:B-1----:R-:W-:Y:S01]  /*45630*/  ISETP.LT.AND P3, PT, R27, UR6, !P0 ;  /* 0x000000061b007c0c */ /* 0x002fe2000c761270 */
[----:B------:R-:W-:Y:S01]  /*45640*/  IMAD R3, R29, 0x4, R4 ;  /* 0x000000041d037824 */ /* 0x000fe200078e0204 */
[----:B------:R-:W-:Y:S01]  /*45650*/  LEA.HI.X.SX32 R27, R4, R0, 0x2, P6 ;  /* 0x00000000041b7211 */ /* 0x000fe200030f16ff */
[----:B------:R-:W1:Y:S04]  /*45660*/  LDCU UR6, c[0x0][0x39c] ;  /* 0x00007380ff0677ac */ /* 0x000e680008000800 */
[----:B------:R2:W-:Y:S04]  /*45670*/  @P2 STG.E desc[UR16][R26.64], R9 ;  /* 0x000000091a002986 */ /* 0x0005e8000c101910 */
[----:B--2---:R-:W2:Y:S04]  /*45680*/  LDL.LU R9, [R1+0xaa0] ;  /* 0x000aa00001097983 */ /* 0x004ea80000300800 */
[----:B------:R-:W4:Y:S04]  /*45690*/  LDL.LU R27, [R1+0xa34] ;  /* 0x000a3400011b7983 */ /* 0x000f280000300800 */
[----:B------:R-:W1:Y:S01]  /*456a0*/  LDL.LU R8, [R1+0x9f8] ;  /* 0x0009f80001087983 */ /* 0x000e620000300800 */
[----:B------:R-:W-:Y:S01]  /*456b0*/  LEA R24, P6, R3, R2, 0x2 ;  /* 0x0000000203187211 */ /* 0x000fe200078c10ff */
[----:B------:R-:W-:-:S03]  /*456c0*/  IMAD R4, R29, 0x4, R3 ;  /* 0x000000041d047824 */ /* 0x000fc600078e0203 */
[----:B------:R-:W-:Y:S01]  /*456d0*/  LEA.HI.X.SX32 R25, R3, R0, 0x2, P6 ;  /* 0x0000000003197211 */ /* 0x000fe200030f16ff */
[----:B------:R-:W-:Y:S01]  /*456e0*/  IMAD R3, R29, 0x4, R4 ;  /* 0x000000041d037824 */ /* 0x000fe200078e0204 */
[----:B------:R-:W-:-:S03]  /*456f0*/  LEA R26, P6, R4, R2, 0x2 ;  /* 0x00000002041a7211 */ /* 0x000fc600078c10ff */
[----:B------:R3:W-:Y:S02]  /*45700*/  @P5 STG.E desc[UR16][R24.64], R16 ;  /* 0x0000001018005986 */ /* 0x0007e4000c101910 */
[----:B---3--:R-:W-:Y:S01]  /*45710*/  ISETP.LT.AND P5, PT, R12, UR5, !P0 ;  /* 0x000000050c007c0c */ /* 0x008fe2000c7a1270 */
[----:B------:R-:W3:Y:S01]  /*45720*/  LDCU UR5, c[0x0][0x39c] ;  /* 0x00007380ff0577ac */ /* 0x000ee20008000800 */
[----:B------:R-:W3:Y:S01]  /*45730*/  LDL.LU R16, [R1+0xa14] ;  /* 0x000a140001107983 */ /* 0x000ee20000300800 */
[----:B----4-:R-:W-:Y:S01]  /*45740*/  ISETP.LT.AND P2, PT, R27, UR4, !P0 ;  /* 0x000000041b007c0c */ /* 0x010fe2000c741270 */
[----:B------:R-:W4:Y:S01]  /*45750*/  LDCU UR4, c[0x0][0x39c] ;  /* 0x00007380ff0477ac */ /* 0x000f220008000800 */
[----:B------:R-:W-:Y:S01]  /*45760*/  LEA.HI.X.SX32 R27, R4, R0, 0x2, P6 ;  /* 0x00000000041b7211 */ /* 0x000fe200030f16ff */
[----:B------:R-:W-:Y:S01]  /*45770*/  IMAD R4, R29, 0x4, R3 ;  /* 0x000000041d047824 */ /* 0x000fe200078e0203 */
[----:B------:R-:W-:-:S03]  /*45780*/  LEA R24, P6, R3, R2, 0x2 ;  /* 0x0000000203187211 */ /* 0x000fc600078c10ff */
[----:B------:R2:W-:Y:S01]  /*45790*/  @P4 STG.E desc[UR16][R26.64], R5 ;  /* 0x000000051a004986 */ /* 0x0005e2000c101910 */
[----:B------:R-:W-:-:S03]  /*457a0*/  LEA.HI.X.SX32 R25, R3, R0, 0x2, P6 ;  /* 0x0000000003197211 */ /* 0x000fc600030f16ff */
[----:B------:R-:W4:Y:S01]  /*457b0*/  LDL.LU R3, [R1+0xa08] ;  /* 0x000a080001037983 */ /* 0x000f220000300800 */
[----:B-1----:R-:W-:Y:S01]  /*457c0*/  ISETP.LT.AND P4, PT, R8, UR6, !P0 ;  /* 0x0000000608007c0c */ /* 0x002fe2000c781270 */
[----:B------:R-:W-:Y:S01]  /*457d0*/  IMAD R8, R29, 0x4, R4 ;  /* 0x000000041d087824 */ /* 0x000fe200078e0204 */
[----:B------:R-:W1:Y:S01]  /*457e0*/  LDCU UR6, c[0x0][0x39c] ;  /* 0x00007380ff0677ac */ /* 0x000e620008000800 */
[----:B------:R3:W-:Y:S01]  /*457f0*/  @P3 STG.E desc[UR16][R24.64], R20 ;  /* 0x0000001418003986 */ /* 0x0007e2000c101910 */
[----:B--2---:R-:W-:-:S03]  /*45800*/  LEA R26, P6, R4, R2, 0x2 ;  /* 0x00000002041a7211 */ /* 0x004fc600078c10ff */
[----:B------:R-:W2:Y:S01]  /*45810*/  LDL.LU R5, [R1+0xa9c] ;  /* 0x000a9c0001057983 */ /* 0x000ea20000300800 */
[----:B------:R-:W-:-:S03]  /*45820*/  LEA.HI.X.SX32 R27, R4, R0, 0x2, P6 ;  /* 0x00000000041b7211 */ /* 0x000fc600030f16ff */
[----:B------:R-:W2:Y:S04]  /*45830*/  LDL.LU R12, [R1+0x4] ;  /* 0x00000400010c7983 */ /* 0x000ea80000300800 */
[----:B---3--:R-:W1:Y:S04]  /*45840*/  LDL.LU R20, [R1+0xa20] ;  /* 0x000a200001147983 */ /* 0x008e680000300800 */
[----:B------:R-:W3:Y:S01]  /*45850*/  LDL.LU R4, [R1+0x54] ;  /* 0x0000540001047983 */ /* 0x000ee20000300800 */
[----:B------:R-:W-:-:S04]  /*45860*/  LEA R24, P6, R8, R2, 0x2 ;  /* 0x0000000208187211 */ /* 0x000fc800078c10ff */
[----:B------:R-:W-:Y:S02]  /*45870*/  LEA.HI.X.SX32 R25, R8, R0, 0x2, P6 ;  /* 0x0000000008197211 */ /* 0x000fe400030f16ff */
[----:B----4-:R-:W-:Y:S01]  /*45880*/  ISETP.LT.AND P3, PT, R3, UR4, !P0 ;  /* 0x0000000403007c0c */ /* 0x010fe2000c761270 */
[C---:B------:R-:W-:Y:S01]  /*45890*/  IMAD R3, R29.reuse, 0x4, R8 ;  /* 0x000000041d037824 */ /* 0x040fe200078e0208 */
[----:B------:R-:W4:Y:S01]  /*458a0*/  LDCU UR4, c[0x0][0x39c] ;  /* 0x00007380ff0477ac */ /* 0x000f220008000800 */
[----:B------:R-:W2:Y:S04]  /*458b0*/  LDL.LU R8, [R1+0x74] ;  /* 0x0000740001087983 */ /* 0x000ea80000300800 */
[----:B---3--:R3:W-:Y:S01]  /*458c0*/  @P1 STG.E desc[UR16][R26.64], R4 ;  /* 0x000000041a001986 */ /* 0x0087e2000c101910 */
[----:B------:R-:W-:Y:S01]  /*458d0*/  ISETP.LT.AND P1, PT, R16, UR5, !P0 ;  /* 0x0000000510007c0c */ /* 0x000fe2000c721270 */
[----:B------:R-:W1:Y:S02]  /*458e0*/  LDCU UR5, c[0x0][0x39c] ;  /* 0x00007380ff0577ac */ /* 0x000e640008000800 */
[----:B------:R-:W2:Y:S01]  /*458f0*/  LDL.LU R16, [R1+0x9d8] ;  /* 0x0009d80001107983 */ /* 0x000ea20000300800 */
[----:B---3--:R-:W-:-:S03]  /*45900*/  IMAD R4, R29, 0x4, R3 ;  /* 0x000000041d047824 */ /* 0x008fc600078e0203 */
[----:B------:R-:W3:Y:S01]  /*45910*/  LDL.LU R29, [R1+0x24] ;  /* 0x00002400011d7983 */ /* 0x000ee20000300800 */
[----:B------:R-:W-:-:S04]  /*45920*/  LEA R26, P6, R3, R2, 0x2 ;  /* 0x00000002031a7211 */ /* 0x000fc800078c10ff */
[----:B------:R-:W-:Y:S02]  /*45930*/  LEA.HI.X.SX32 R27, R3, R0, 0x2, P6 ;  /* 0x00000000031b7211 */ /* 0x000fe400030f16ff */
[----:B------:R-:W4:Y:S04]  /*45940*/  LDL.LU R3, [R1+0xa2c] ;  /* 0x000a2c0001037983 */ /* 0x000f280000300800 */
[----:B---3--:R3:W-:Y:S02]  /*45950*/  @P2 STG.E desc[UR16][R24.64], R29 ;  /* 0x0000001d18002986 */ /* 0x0087e4000c101910 */
[----:B---3--:R-:W3:Y:S01]  /*45960*/  LDC R29, c[0x0][0x3b8] ;  /* 0x0000ee00ff1d7b82 */ /* 0x008ee20000000800 */
[C---:B------:R-:W-:Y:S01]  /*45970*/  LEA R24, P6, R4.reuse, R2, 0x2 ;  /* 0x0000000204187211 */ /* 0x040fe200078c10ff */
[----:B--2---:R-:W-:Y:S03]  /*45980*/  @P5 STG.E desc[UR16][R26.64], R8 ;  /* 0x000000081a005986 */ /* 0x004fe6000c101910 */
[----:B------:R-:W-:-:S02]  /*45990*/  LEA.HI.X.SX32 R25, R4, R0, 0x2, P6 ;  /* 0x0000000004197211 */ /* 0x000fc400030f16ff */
[----:B----4-:R-:W-:Y:S01]  /*459a0*/  ISETP.LT.AND P5, PT, R3, UR4, !P0 ;  /* 0x0000000403007c0c */ /* 0x010fe2000c7a1270 */
[----:B------:R-:W2:Y:S01]  /*459b0*/  LDCU UR4, c[0x0][0x39c] ;  /* 0x00007380ff0477ac */ /* 0x000ea20008000800 */
[----:B-1----:R-:W-:Y:S01]  /*459c0*/  ISETP.LT.AND P2, PT, R20, UR6, !P0 ;  /* 0x0000000614007c0c */ /* 0x002fe2000c741270 */
[----:B------:R1:W-:Y:S01]  /*459d0*/  @P4 STG.E desc[UR16][R24.64], R12 ;  /* 0x0000000c18004986 */ /* 0x0003e2000c101910 */
[----:B------:R-:W-:Y:S01]  /*459e0*/  ISETP.LT.AND P4, PT, R16, UR5, !P0 ;  /* 0x0000000510007c0c */ /* 0x000fe2000c781270 */
[----:B------:R-:W4:Y:S02]  /*459f0*/  LDCU UR6, c[0x0][0x39c] ;  /* 0x00007380ff0677ac */ /* 0x000f240008000800 */
[----:B------:R-:W2:Y:S01]  /*45a00*/  LDL.LU R20, [R1+0x84] ;  /* 0x0000840001147983 */ /* 0x000ea20000300800 */
[----:B------:R-:W2:Y:S03]  /*45a10*/  LDCU UR5, c[0x0][0x39c] ;  /* 0x00007380ff0577ac */ /* 0x000ea60008000800 */
[----:B-1----:R-:W2:Y:S01]  /*45a20*/  LDL.LU R12, [R1+0x64] ;  /* 0x00006400010c7983 */ /* 0x002ea20000300800 */
[----:B---3--:R-:W-:-:S05]  /*45a30*/  IMAD R8, R29, 0x4, R4 ;  /* 0x000000041d087824 */ /* 0x008fca00078e0204 */
[----:B------:R-:W-:Y:S01]  /*45a40*/  LEA R26, P6, R8, R2, 0x2 ;  /* 0x00000002081a7211 */ /* 0x000fe200078c10ff */
[----:B------:R-:W-:-:S03]  /*45a50*/  IMAD R3, R29, 0x4, R8 ;  /* 0x000000041d037824 */ /* 0x000fc600078e0208 */
[----:B------:R-:W-:Y:S01]  /*45a60*/  LEA.HI.X.SX32 R27, R8, R0, 0x2, P6 ;  /* 0x00000000081b7211 */ /* 0x000fe200030f16ff */
[----:B------:R-:W-:Y:S01]  /*45a70*/  IMAD R4, R29, 0x4, R3 ;  /* 0x000000041d047824 */ /* 0x000fe200078e0203 */
[----:B------:R-:W3:Y:S04]  /*45a80*/  LDL.LU R8, [R1+0xa4] ;  /* 0x0000a40001087983 */ /* 0x000ee80000300800 */
[----:B------:R-:W2:Y:S04]  /*45a90*/  LDL.LU R16, [R1+0xa0c] ;  /* 0x000a0c0001107983 */ /* 0x000ea80000300800 */
[----:B------:R-:W2:Y:S01]  /*45aa0*/  LDL.LU R29, [R1+0x94] ;  /* 0x00009400011d7983 */ /* 0x000ea20000300800 */
[----:B------:R-:W-:-:S04]  /*45ab0*/  LEA R24, P6, R3, R2, 0x2 ;  /* 0x0000000203187211 */ /* 0x000fc800078c10ff */
[----:B------:R-:W-:Y:S02]  /*45ac0*/  LEA.HI.X.SX32 R25, R3, R0, 0x2, P6 ;  /* 0x0000000003197211 */ /* 0x000fe400030f16ff */
[----:B------:R-:W3:Y:S04]  /*45ad0*/  LDL.LU R3, [R1+0xa00] ;  /* 0x000a000001037983 */ /* 0x000ee80000300800 */
[----:B--2---:R1:W-:Y:S04]  /*45ae0*/  @P3 STG.E desc[UR16][R26.64], R29 ;  /* 0x0000001d1a003986 */ /* 0x0043e8000c101910 */
[----:B-1----:R-:W4:Y:S01]  /*45af0*/  LDL.LU R27, [R1+0x9e8] ;  /* 0x0009e800011b7983 */ /* 0x002f220000300800 */
[----:B------:R-:W1:Y:S01]  /*45b00*/  LDC R29, c[0x0][0x3b8] ;  /* 0x0000ee00ff1d7b82 */ /* 0x000e620000000800 */
[----:B------:R-:W-:-:S02]  /*45b10*/  LEA R26, P6, R4, R2, 0x2 ;  /* 0x00000002041a7211 */ /* 0x000fc400078c10ff */
[----:B---3--:R1:W-:Y:S02]  /*45b20*/  @P1 STG.E desc[UR16][R24.64], R8 ;  /* 0x0000000818001986 */ /* 0x0083e4000c101910 */
[----:B-1----:R-:W-:Y:S01]  /*45b30*/  IMAD R8, R29, 0x4, R4 ;  /* 0x000000041d087824 */ /* 0x002fe200078e0204 */
[----:B----4-:R-:W-:Y:S01]  /*45b40*/  ISETP.LT.AND P3, PT, R27, UR6, !P0 ;  /* 0x000000061b007c0c */ /* 0x010fe2000c761270 */
[----:B------:R-:W1:Y:S01]  /*45b50*/  LDCU UR6, c[0x0][0x39c] ;  /* 0x00007380ff0677ac */ /* 0x000e620008000800 */
[----:B------:R-:W-:Y:S02]  /*45b60*/  LEA.HI.X.SX32 R27, R4, R0, 0x2, P6 ;  /* 0x00000000041b7211 */ /* 0x000fe400030f16ff */
[----:B------:R-:W1:Y:S04]  /*45b70*/  LDL.LU R4, [R1+0xa18] ;  /* 0x000a180001047983 */ /* 0x000e680000300800 */
[----:B------:R2:W-:Y:S01]  /*45b80*/  @P2 STG.E desc[UR16][R26.64], R20 ;  /* 0x000000141a002986 */ /* 0x0005e2000c101910 */
[----:B------:R-:W-:Y:S01]  /*45b90*/  ISETP.LT.AND P2, PT, R16, UR5, !P0 ;  /* 0x0000000510007c0c */ /* 0x000fe2000c741270 */
[----:B------:R-:W3:Y:S02]  /*45ba0*/  LDCU UR5, c[0x0][0x39c] ;  /* 0x00007380ff0577ac */ /* 0x000ee40008000800 */
[----:B--2---:R-:W2:Y:S04]  /*45bb0*/  LDL.LU R20, [R1+0x9b0] ;  /* 0x0009b00001147983 */ /* 0x004ea80000300800 */
[----:B------:R-:W3:Y:S01]  /*45bc0*/  LDL.LU R16, [R1+0x9c8] ;  /* 0x0009c80001107983 */ /* 0x000ee20000300800 */
[----:B------:R-:W-:-:S04]  /*45bd0*/  LEA R24, P6, R8, R2, 0x2 ;  /* 0x0000000208187211 */ /* 0x000fc800078c10ff */
[----:B------:R-:W-:-:S05]  /*45be0*/  LEA.HI.X.SX32 R25, R8, R0, 0x2, P6 ;  /* 0x0000000008197211 */ /* 0x000fca00030f16ff */
[----:B------:R4:W-:Y:S04]  /*45bf0*/  @P5 STG.E desc[UR16][R24.64], R5 ;  /* 0x0000000518005986 */ /* 0x0009e8000c101910 */
[----:B----4-:R-:W4:Y:S01]  /*45c00*/  LDL.LU R25, [R1+0x44] ;  /* 0x0000440001197983 */ /* 0x010f220000300800 */
[----:B------:R-:W-:Y:S01]  /*45c10*/  ISETP.LT.AND P1, PT, R3, UR4, !P0 ;  /* 0x0000000403007c0c */ /* 0x000fe2000c721270 */
[----:B------:R-:W2:Y:S01]  /*45c20*/  LDCU UR4, c[0x0][0x39c] ;  /* 0x00007380ff0477ac */ /* 0x000ea20008000800 */
[C---:B------:R-:W-:Y:S01]  /*45c30*/  IMAD R3, R29.reuse, 0x4, R8 ;  /* 0x000000041d037824 */ /* 0x040fe200078e0208 */
[----:B------:R-:W4:Y:S03]  /*45c40*/  LDL.LU R24, [R1+0x9e0] ;  /* 0x0009e00001187983 */ /* 0x000f260000300800 */
[----:B------:R-:W-:Y:S01]  /*45c50*/  IMAD R8, R29, 0x4, R3 ;  /* 0x000000041d087824 */ /* 0x000fe200078e0203 */
[----:B------:R-:W-:-:S04]  /*45c60*/  LEA R26, P6, R3, R2, 0x2 ;  /* 0x00000002031a7211 */ /* 0x000fc800078c10ff */
[----:B------:R-:W-:-:S05]  /*45c70*/  LEA.HI.X.SX32 R27, R3, R0, 0x2, P6 ;  /* 0x00000000031b7211 */ /* 0x000fca00030f16ff */
[----:B------:R1:W-:Y:S02]  /*45c80*/  @P4 STG.E desc[UR16][R26.64], R12 ;  /* 0x0000000c1a004986 */ /* 0x0003e4000c101910 */
[----:B-1----:R-:W-:Y:S01]  /*45c90*/  ISETP.LT.AND P5, PT, R4, UR6, !P0 ;  /* 0x0000000604007c0c */ /* 0x002fe2000c7a1270 */
[----:B------:R-:W-:Y:S01]  /*45ca0*/  IMAD R12, R29, 0x4, R8 ;  /* 0x000000041d0c7824 */ /* 0x000fe200078e0208 */
[C---:B------:R-:W-:Y:S01]  /*45cb0*/  LEA R4, P6, R8.reuse, R2, 0x2 ;  /* 0x0000000208047211 */ /* 0x040fe200078c10ff */
[----:B------:R-:W1:Y:S03]  /*45cc0*/  LDCU UR6, c[0x0][0x39c] ;  /* 0x00007380ff0677ac */ /* 0x000e660008000800 */
[----:B------:R-:W-:-:S05]  /*45cd0*/  LEA.HI.X.SX32 R5, R8, R0, 0x2, P6 ;  /* 0x0000000008057211 */ /* 0x000fca00030f16ff */
[----:B------:R1:W-:Y:S01]  /*45ce0*/  @P3 STG.E desc[UR16][R4.64], R9 ;  /* 0x0000000904003986 */ /* 0x0003e2000c101910 */
[----:B--2---:R-:W-:Y:S01]  /*45cf0*/  ISETP.LT.AND P4, PT, R20, UR4, !P0 ;  /* 0x0000000414007c0c */ /* 0x004fe2000c781270 */
[C---:B------:R-:W-:Y:S02]  /*45d00*/  IMAD R3, R29.reuse, 0x4, R12 ;  /* 0x000000041d037824 */ /* 0x040fe400078e020c */
[----:B------:R-:W2:Y:S01]  /*45d10*/  LDL.LU R20, [R1+0x9f0] ;  /* 0x0009f00001147983 */ /* 0x000ea20000300800 */
[----:B------:R-:W-:Y:S01]  /*45d20*/  LEA R8, P6, R12, R2, 0x2 ;  /* 0x000000020c087211 */ /* 0x000fe200078c10ff */
[----:B------:R-:W2:Y:S01]  /*45d30*/  LDCU UR4, c[0x0][0x39c] ;  /* 0x00007380ff0477ac */ /* 0x000ea20008000800 */
[----:B---3--:R-:W-:Y:S02]  /*45d40*/  ISETP.LT.AND P3, PT, R16, UR5, !P0 ;  /* 0x0000000510007c0c */ /* 0x008fe4000c761270 */
[----:B------:R-:W3:Y:S01]  /*45d50*/  LDL.LU R16, [R1+0xa04] ;  /* 0x000a040001107983 */ /* 0x000ee20000300800 */
[----:B-1----:R-:W-:Y:S01]  /*45d60*/  LEA.HI.X.SX32 R9, R12, R0, 0x2, P6 ;  /* 0x000000000c097211 */ /* 0x002fe200030f16ff */
[----:B------:R-:W-:Y:S01]  /*45d70*/  IMAD R12, R29, 0x4, R3 ;  /* 0x000000041d0c7824 */ /* 0x000fe200078e0203 */
[C---:B------:R-:W-:Y:S01]  /*45d80*/  LEA R4, P6, R3.reuse, R2, 0x2 ;  /* 0x0000000203047211 */ /* 0x040fe200078c10ff */
[----:B------:R-:W3:Y:S03]  /*45d90*/  LDCU UR5, c[0x0][0x39c] ;  /* 0x00007380ff0577ac */ /* 0x000ee60008000800 */
[----:B------:R-:W-:Y:S01]  /*45da0*/  LEA.HI.X.SX32 R5, R3, R0, 0x2, P6 ;  /* 0x0000000003057211 */ /* 0x000fe200030f16ff */
[----:B----4-:R1:W-:Y:S04]  /*45db0*/  @P1 STG.E desc[UR16][R8.64], R25 ;  /* 0x0000001908001986 */ /* 0x0103e8000c101910 */
[----:B------:R-:W-:Y:S01]  /*45dc0*/  @P2 STG.E desc[UR16][R4.64], R13 ;  /* 0x0000000d04002986 */ /* 0x000fe2000c101910 */
[----:B-1----:R-:W-:-:S03]  /*45dd0*/  LEA R8, P6, R12, R2, 0x2 ;  /* 0x000000020c087211 */ /* 0x002fc600078c10ff */
[----:B------:R-:W4:Y:S01]  /*45de0*/  LDL.LU R25, [R1+0x988] ;  /* 0x0009880001197983 */ /* 0x000f220000300800 */
[----:B------:R-:W-:-:S05]  /*45df0*/  LEA.HI.X.SX32 R9, R12, R0, 0x2, P6 ;  /* 0x000000000c097211 */ /* 0x000fca00030f16ff */
[----:B------:R1:W-:Y:S04]  /*45e00*/  @P5 STG.E desc[UR16][R8.64], R10 ;  /* 0x0000000a08005986 */ /* 0x0003e8000c101910 */
[----:B-1----:R-:W4:Y:S04]  /*45e10*/  LDL.LU R10, [R1+0xa98] ;  /* 0x000a9800010a7983 */ /* 0x002f280000300800 */
[----:B------:R-:W4:Y:S01]  /*45e20*/  LDL.LU R13, [R1+0x9a0] ;  /* 0x0009a000010d7983 */ /* 0x000f220000300800 */
[----:B------:R-:W-:Y:S01]  /*45e30*/  ISETP.LT.AND P1, PT, R24, UR6, !P0 ;  /* 0x0000000618007c0c */ /* 0x000fe2000c721270 */
[C---:B------:R-:W-:Y:S01]  /*45e40*/  IMAD R5, R29.reuse, 0x4, R12 ;  /* 0x000000041d057824 */ /* 0x040fe200078e020c */
[----:B------:R-:W1:Y:S01]  /*45e50*/  LDCU UR6, c[0x0][0x39c] ;  /* 0x00007380ff0677ac */ /* 0x000e620008000800 */
[----:B--2---:R-:W-:Y:S01]  /*45e60*/  ISETP.LT.AND P2, PT, R20, UR4, !P0 ;  /* 0x0000000414007c0c */ /* 0x004fe2000c741270 */
[----:B------:R-:W4:Y:S01]  /*45e70*/  LDCU UR4, c[0x0][0x39c] ;  /* 0x00007380ff0477ac */ /* 0x000f220008000800 */
[----:B------:R-:W2:Y:S04]  /*45e80*/  LDL.LU R20, [R1+0x58] ;  /* 0x0000580001147983 */ /* 0x000ea80000300800 */
[----:B------:R-:W2:Y:S01]  /*45e90*/  LDL.LU R24, [R1+0x9b8] ;  /* 0x0009b80001187983 */ /* 0x000ea20000300800 */
[----:B---3--:R-:W-:Y:S01]  /*45ea0*/  ISETP.LT.AND P5, PT, R16, UR5, !P0 ;  /* 0x0000000510007c0c */ /* 0x008fe2000c7a1270 */
[----:B------:R-:W-:Y:S01]  /*45eb0*/  IMAD R3, R29, 0x4, R5 ;  /* 0x000000041d037824 */ /* 0x000fe200078e0205 */
[C---:B------:R-:W-:Y:S01]  /*45ec0*/  LEA R4, P6, R5.reuse, R2, 0x2 ;  /* 0x0000000205047211 */ /* 0x040fe200078c10ff */
[----:B------:R-:W3:Y:S01]  /*45ed0*/  LDL.LU R16, [R1+0x28] ;  /* 0x0000280001107983 */ /* 0x000ee20000300800 */
[----:B------:R-:W1:Y:S02]  /*45ee0*/  LDCU UR5, c[0x0][0x39c] ;  /* 0x00007380ff0577ac */ /* 0x000e640008000800 */
[----:B------:R-:W-:-:S02]  /*45ef0*/  LEA.HI.X.SX32 R5, R5, R0, 0x2, P6 ;  /* 0x0000000005057211 */ /* 0x000fc400030f16ff */
[----:B------:R-:W-:-:S04]  /*45f00*/  LEA R8, P6, R3, R2, 0x2 ;  /* 0x0000000203087211 */ /* 0x000fc800078c10ff */
[----:B------:R-:W-:Y:S01]  /*45f10*/  LEA.HI.X.SX32 R9, R3, R0, 0x2, P6 ;  /* 0x0000000003097211 */ /* 0x000fe200030f16ff */
[----:B------:R-:W-:Y:S04]  /*45f20*/  @P4 STG.E desc[UR16][R4.64], R17 ;  /* 0x0000001104004986 */ /* 0x000fe8000c101910 */
[----:B------:R1:W-:Y:S01]  /*45f30*/  @P3 STG.E desc[UR16][R8.64], R6 ;  /* 0x0000000608003986 */ /* 0x0003e2000c101910 */
[----:B------:R-:W-:-:S03]  /*45f40*/  IMAD R12, R29, 0x4, R3 ;  /* 0x000000041d0c7824 */ /* 0x000fc600078e0203 */
[----:B-1----:R-:W3:Y:S04]  /*45f50*/  LDL.LU R6, [R1+0xa94] ;  /* 0x000a940001067983 */ /* 0x002ee80000300800 */
[----:B------:R-:W3:Y:S04]  /*45f60*/  LDL.LU R17, [R1+0x9d4] ;  /* 0x0009d40001117983 */ /* 0x000ee80000300800 */
[----:B------:R-:W3:Y:S01]  /*45f70*/  LDL.LU R26, [R1+0x78] ;  /* 0x00007800011a7983 */ /* 0x000ee20000300800 */
[C---:B------:R-:W-:Y:S01]  /*45f80*/  LEA R4, P6, R12.reuse, R2, 0x2 ;  /* 0x000000020c047211 */ /* 0x040fe200078c10ff */
[----:B------:R-:W-:Y:S01]  /*45f90*/  IMAD R3, R29, 0x4, R12 ;  /* 0x000000041d037824 */ /* 0x000fe200078e020c */
[----:B----4-:R-:W-:Y:S01]  /*45fa0*/  ISETP.LT.AND P3, PT, R13, UR4, !P0 ;  /* 0x000000040d007c0c */ /* 0x010fe2000c761270 */
[----:B------:R-:W1:Y:S01]  /*45fb0*/  LDCU UR4, c[0x0][0x39c] ;  /* 0x00007380ff0477ac */ /* 0x000e620008000800 */
[----:B------:R-:W1:Y:S01]  /*45fc0*/  LDL.LU R13, [R1+0x9e4] ;  /* 0x0009e400010d7983 */ /* 0x000e620000300800 */
[----:B------:R-:W-:Y:S01]  /*45fd0*/  LEA.HI.X.SX32 R5, R12, R0, 0x2, P6 ;  /* 0x000000000c057211 */ /* 0x000fe200030f16ff */
[----:B------:R-:W-:Y:S01]  /*45fe0*/  IMAD R12, R29, 0x4, R3 ;  /* 0x000000041d0c7824 */ /* 0x000fe200078e0203 */
[C---:B------:R-:W-:Y:S01]  /*45ff0*/  LEA R8, P6, R3.reuse, R2, 0x2 ;  /* 0x0000000203087211 */ /* 0x040fe200078c10ff */
[----:B------:R-:W4:Y:S03]  /*46000*/  LDL.LU R27, [R1+0x8] ;  /* 0x00000800011b7983 */ /* 0x000f260000300800 */
[----:B------:R-:W-:Y:S01]  /*46010*/  LEA.HI.X.SX32 R9, R3, R0, 0x2, P6 ;  /* 0x0000000003097211 */ /* 0x000fe200030f16ff */
[----:B------:R2:W-:Y:S01]  /*46020*/  @P1 STG.E desc[UR16][R4.64], R21 ;  /* 0x0000001504001986 */ /* 0x0005e2000c101910 */
[----:B------:R-:W-:Y:S01]  /*46030*/  IMAD R3, R29, 0x4, R12 ;  /* 0x000000041d037824 */ /* 0x000fe200078e020c */
[----:B------:R-:W-:Y:S01]  /*46040*/  ISETP.LT.AND P4, PT, R25, UR6, !P0 ;  /* 0x0000000619007c0c */ /* 0x000fe2000c781270 */
[----:B------:R-:W2:Y:S02]  /*46050*/  LDCU UR6, c[0x0][0x39c] ;  /* 0x00007380ff0677ac */ /* 0x000ea40008000800 */
[----:B--2---:R-:W-:-:S04]  /*46060*/  LEA R4, P6, R12, R2, 0x2 ;  /* 0x000000020c047211 */ /* 0x004fc800078c10ff */
[----:B------:R-:W-:Y:S01]  /*46070*/  LEA.HI.X.SX32 R5, R12, R0, 0x2, P6 ;  /* 0x000000000c057211 */ /* 0x000fe200030f16ff */
[----:B------:R-:W-:Y:S01]  /*46080*/  @P2 STG.E desc[UR16][R8.64], R20 ;  /* 0x0000001408002986 */ /* 0x000fe2000c101910 */
[----:B------:R-:W-:Y:S01]  /*46090*/  ISETP.LT.AND P1, PT, R24, UR5, !P0 ;  /* 0x0000000518007c0c */ /* 0x000fe2000c721270 */
[----:B------:R-:W2:Y:S02]  /*460a0*/  LDCU UR5, c[0x0][0x39c] ;  /* 0x00007380ff0577ac */ /* 0x000ea40008000800 */
[----:B------:R-:W2:Y:S04]  /*460b0*/  LDL.LU R24, [R1+0x98] ;  /* 0x0000980001187983 */ /* 0x000ea80000300800 */
[----:B------:R-:W2:Y:S04]  /*460c0*/  LDL.LU R12, [R1+0x958] ;  /* 0x00095800010c7983 */ /* 0x000ea80000300800 */
[----:B------:R-:W2:Y:S04]  /*460d0*/  LDL.LU R25, [R1+0xa8] ;  /* 0x0000a80001197983 */ /* 0x000ea80000300800 */
[----:B---3--:R3:W-:Y:S04]  /*460e0*/  @P5 STG.E desc[UR16][R4.64], R16 ;  /* 0x0000001004005986 */ /* 0x0087e8000c101910 */
[----:B---3--:R-:W3:Y:S04]  /*460f0*/  LDL.LU R16, [R1+0x974] ;  /* 0x0009740001107983 */ /* 0x008ee80000300800 */
[----:B------:R-:W2:Y:S04]  /*46100*/  LDL.LU R20, [R1+0x88] ;  /* 0x0000880001147983 */ /* 0x000ea80000300800 */
[----:B------:R-:W2:Y:S01]  /*46110*/  LDL.LU R21, [R1+0x990] ;  /* 0x0009900001157983 */ /* 0x000ea20000300800 */
[----:B------:R-:W-:Y:S01]  /*46120*/  ISETP.LT.AND P2, PT, R17, UR6, !P0 ;  /* 0x0000000611007c0c */ /* 0x000fe2000c741270 */
[----:B------:R-:W3:Y:S01]  /*46130*/  LDCU UR6, c[0x0][0x39c] ;  /* 0x00007380ff0677ac */ /* 0x000ee20008000800 */
[----:B------:R-:W-:Y:S01]  /*46140*/  LEA R8, P6, R3, R2, 0x2 ;  /* 0x0000000203087211 */ /* 0x000fe200078c10ff */
[----:B------:R-:W-:Y:S01]  /*46150*/  IMAD R5, R29, 0x4, R3 ;  /* 0x000000041d057824 */ /* 0x000fe200078e0203 */
[----:B-1----:R-:W-:Y:S01]  /*46160*/  ISETP.LT.AND P5, PT, R13, UR4, !P0 ;  /* 0x000000040d007c0c */ /* 0x002fe2000c7a1270 */
[----:B------:R-:W1:Y:S01]  /*46170*/  LDCU UR4, c[0x0][0x39c] ;  /* 0x00007380ff0477ac */ /* 0x000e620008000800 */
[----:B------:R-:W2:Y:S01]  /*46180*/  LDL.LU R13, [R1+0x9ac] ;  /* 0x0009ac00010d7983 */ /* 0x000ea20000300800 */
[----:B------:R-:W-:-:S02]  /*46190*/  LEA.HI.X.SX32 R9, R3, R0, 0x2, P6 ;  /* 0x0000000003097211 */ /* 0x000fc400030f16ff */
[----:B------:R-:W-:Y:S01]  /*461a0*/  LEA R4, P6, R5, R2, 0x2 ;  /* 0x0000000205047211 */ /* 0x000fe200078c10ff */
[----:B------:R-:W-:-:S03]  /*461b0*/  IMAD R3, R29, 0x4, R5 ;  /* 0x000000041d037824 */ /* 0x000fc600078e0205 */
[----:B------:R-:W-:Y:S01]  /*461c0*/  LEA.HI.X.SX32 R5, R5, R0, 0x2, P6 ;  /* 0x0000000005057211 */ /* 0x000fe200030f16ff */
[----:B------:R1:W-:Y:S04]  /*461d0*/  @P4 STG.E desc[UR16][R8.64], R26 ;  /* 0x0000001a08004986 */ /* 0x0003e8000c101910 */
[----:B----4-:R4:W-:Y:S01]  /*461e0*/  @P3 STG.E desc[UR16][R4.64], R27 ;  /* 0x0000001b04003986 */ /* 0x0109e2000c101910 */
[----:B---3--:R-:W-:Y:S01]  /*461f0*/  ISETP.LT.AND P3, PT, R16, UR6, !P0 ;  /* 0x0000000610007c0c */ /* 0x008fe2000c761270 */
[----:B------:R-:W3:Y:S02]  /*46200*/  LDCU UR6, c[0x0][0x39c] ;  /* 0x00007380ff0677ac */ /* 0x000ee40008000800 */
[----:B------:R-:W3:Y:S04]  /*46210*/  LDL.LU R16, [R1+0x68] ;  /* 0x0000680001107983 */ /* 0x000ee80000300800 */
[----:B------:R-:W3:Y:S01]  /*46220*/  LDL.LU R17, [R1+0x9c0] ;  /* 0x0009c00001117983 */ /* 0x000ee20000300800 */
[----:B--2---:R-:W-:Y:S01]  /*46230*/  ISETP.LT.AND P4, PT, R12, UR5, !P0 ;  /* 0x000000050c007c0c */ /* 0x004fe2000c781270 */
[----:B------:R-:W2:Y:S01]  /*46240*/  LDCU UR5, c[0x0][0x39c] ;  /* 0x00007380ff0577ac */ /* 0x000ea20008000800 */
[----:B-1----:R-:W-:Y:S01]  /*46250*/  LEA R8, P6, R3, R2, 0x2 ;  /* 0x0000000203087211 */ /* 0x002fe200078c10ff */
[----:B------:R-:W-:-:S03]  /*46260*/  IMAD R12, R29, 0x4, R3 ;  /* 0x000000041d0c7824 */ /* 0x000fc600078e0203 */
[----:B------:R-:W-:Y:S02]  /*46270*/  LEA.HI.X.SX32 R9, R3, R0, 0x2, P6 ;  /* 0x0000000003097211 */ /* 0x000fe400030f16ff */
[----:B----4-:R-:W-:-:S04]  /*46280*/  LEA R4, P6, R12, R2, 0x2 ;  /* 0x000000020c047211 */ /* 0x010fc800078c10ff */
[----:B------:R-:W-:Y:S01]  /*46290*/  LEA.HI.X.SX32 R5, R12, R0, 0x2, P6 ;  /* 0x000000000c057211 */ /* 0x000fe200030f16ff */
[----:B------:R1:W-:Y:S01]  /*462a0*/  @P1 STG.E desc[UR16][R8.64], R24 ;  /* 0x0000001808001986 */ /* 0x0003e2000c101910 */
[----:B------:R-:W-:Y:S01]  /*462b0*/  ISETP.LT.AND P1, PT, R21, UR4, !P0 ;  /* 0x0000000415007c0c */ /* 0x000fe2000c721270 */
[----:B------:R-:W4:Y:S02]  /*462c0*/  LDCU UR4, c[0x0][0x39c] ;  /* 0x00007380ff0477ac */ /* 0x000f240008000800 */
[----:B------:R2:W-:Y:S04]  /*462d0*/  @P2 STG.E desc[UR16][R4.64], R25 ;  /* 0x0000001904002986 */ /* 0x0005e8000c101910 */
[----:B-1----:R-:W4:Y:S01]  /*462e0*/  LDL.LU R24, [R1+0x938] ;  /* 0x0009380001187983 */ /* 0x002f220000300800 */
[----:B--2---:R-:W-:Y:S01]  /*462f0*/  ISETP.LT.AND P2, PT, R13, UR5, !P0 ;  /* 0x000000050d007c0c */ /* 0x004fe2000c741270 */
[----:B------:R-:W-:Y:S01]  /*46300*/  IMAD R9, R29, 0x4, R12 ;  /* 0x000000041d097824 */ /* 0x000fe200078e020c */
[----:B------:R-:W1:Y:S01]  /*46310*/  LDCU UR5, c[0x0][0x39c] ;  /* 0x00007380ff0577ac */ /* 0x000e620008000800 */
[----:B------:R-:W2:Y:S04]  /*46320*/  LDL.LU R25, [R1+0x48] ;  /* 0x0000480001197983 */ /* 0x000ea80000300800 */
[----:B------:R-:W1:Y:S04]  /*46330*/  LDL.LU R21, [R1+0x944] ;  /* 0x0009440001157983 */ /* 0x000e680000300800 */
[----:B------:R-:W2:Y:S01]  /*46340*/  LDL.LU R13, [R1+0x964] ;  /* 0x00096400010d7983 */ /* 0x000ea20000300800 */
[----:B------:R-:W-:Y:S01]  /*46350*/  LEA R8, P6, R9, R2, 0x2 ;  /* 0x0000000209087211 */ /* 0x000fe200078c10ff */
[----:B------:R-:W-:-:S03]  /*46360*/  IMAD R3, R29, 0x4, R9 ;  /* 0x000000041d037824 */ /* 0x000fc600078e0209 */
[----:B------:R-:W-:Y:S01]  /*46370*/  LEA.HI.X.SX32 R9, R9, R0, 0x2, P6 ;  /* 0x0000000009097211 */ /* 0x000fe200030f16ff */
[----:B------:R-:W-:Y:S01]  /*46380*/  IMAD R12, R29, 0x4, R3 ;  /* 0x000000041d0c7824 */ /* 0x000fe200078e0203 */
[----:B------:R-:W-:-:S03]  /*46390*/  LEA R4, P6, R3, R2, 0x2 ;  /* 0x0000000203047211 */ /* 0x000fc600078c10ff */
[----:B------:R3:W-:Y:S01]  /*463a0*/  @P5 STG.E desc[UR16][R8.64], R20 ;  /* 0x0000001408005986 */ /* 0x0007e2000c101910 */
[----:B------:R-:W-:Y:S02]  /*463b0*/  LEA.HI.X.SX32 R5, R3, R0, 0x2, P6 ;  /* 0x0000000003057211 */ /* 0x000fe400030f16ff */
[C---:B---3--:R-:W-:Y:S01]  /*463c0*/  LEA R8, P6, R12.reuse, R2, 0x2 ;  /* 0x000000020c087211 */ /* 0x048fe200078c10ff */
[----:B------:R-:W3:Y:S03]  /*463d0*/  LDL.LU R20, [R1+0x980] ;  /* 0x0009800001147983 */ /* 0x000ee60000300800 */
[----:B------:R-:W-:Y:S01]  /*463e0*/  LEA.HI.X.SX32 R9, R12, R0, 0x2, P6 ;  /* 0x000000000c097211 */ /* 0x000fe200030f16ff */
[----:B------:R4:W-:Y:S04]  /*463f0*/  @P4 STG.E desc[UR16][R4.64], R6 ;  /* 0x0000000604004986 */ /* 0x0009e8000c101910 */
[----:B------:R4:W-:Y:S01]  /*46400*/  @P3 STG.E desc[UR16][R8.64], R16 ;  /* 0x0000001008003986 */ /* 0x0009e2000c101910 */
[----:B------:R-:W-:Y:S01]  /*46410*/  ISETP.LT.AND P5, PT, R17, UR6, !P0 ;  /* 0x0000000611007c0c */ /* 0x000fe2000c7a1270 */
[----:B----4-:R-:W-:-:S02]  /*46420*/  IMAD R5, R29, 0x4, R12 ;  /* 0x000000041d057824 */ /* 0x010fc400078e020c */
[----:B------:R-:W4:Y:S01]  /*46430*/  LDL.LU R17, [R1+0x994] ;  /* 0x0009940001117983 */ /* 0x000f220000300800 */
[----:B------:R-:W2:Y:S03]  /*46440*/  LDCU UR6, c[0x0][0x39c] ;  /* 0x00007380ff0677ac */ /* 0x000ea60008000800 */
[----:B------:R-:W4:Y:S04]  /*46450*/  LDL.LU R16, [R1+0x930] ;  /* 0x0009300001107983 */ /* 0x000f280000300800 */
[----:B------:R-:W4:Y:S01]  /*46460*/  LDL.LU R12, [R1+0x918] ;  /* 0x00091800010c7983 */ /* 0x000f220000300800 */
[----:B------:R-:W-:Y:S01]  /*46470*/  LEA R4, P6, R5, R2, 0x2 ;  /* 0x0000000205047211 */ /* 0x000fe200078c10ff */
[----:B------:R-:W-:-:S03]  /*46480*/  IMAD R3, R29, 0x4, R5 ;  /* 0x000000041d037824 */ /* 0x000fc600078e0205 */
[----:B------:R-:W-:-:S05]  /*46490*/  LEA.HI.X.SX32 R5, R5, R0, 0x2, P6 ;  /* 0x0000000005057211 */ /* 0x000fca00030f16ff */
[----:B------:R1:W-:Y:S01]  /*464a0*/  @P1 STG.E desc[UR16][R4.64], R10 ;  /* 0x0000000a04001986 */ /* 0x0003e2000c101910 */
[----:B------:R-:W-:Y:S01]  /*464b0*/  LEA R8, P6, R3, R2, 0x2 ;  /* 0x0000000203087211 */ /* 0x000fe200078c10ff */
[----:B------:R-:W-:Y:S01]  /*464c0*/  IMAD R6, R29, 0x4, R3 ;  /* 0x000000041d067824 */ /* 0x000fe200078e0203 */
[----:B------:R-:W-:Y:S01]  /*464d0*/  ISETP.LT.AND P4, PT, R24, UR4, !P0 ;  /* 0x0000000418007c0c */ /* 0x000fe2000c781270 */
[----:B------:R-:W3:Y:S01]  /*464e0*/  LDCU UR4, c[0x0][0x39c] ;  /* 0x00007380ff0477ac */ /* 0x000ee20008000800 */
[----:B------:R-:W-:Y:S02]  /*464f0*/  LEA.HI.X.SX32 R9, R3, R0, 0x2, P6 ;  /* 0x0000000003097211 */ /* 0x000fe400030f16ff */
[----:B--2---:R-:W-:Y:S01]  /*46500*/  ISETP.LT.AND P1, PT, R13, UR6, !P0 ;  /* 0x000000060d007c0c */ /* 0x004fe2000c721270 */
[----:B------:R-:W4:Y:S01]  /*46510*/  LDCU UR6, c[0x0][0x39c] ;  /* 0x00007380ff0677ac */ /* 0x000f220008000800 */
[----:B------:R-:W2:Y:S04]  /*46520*/  LDL.LU R13, [R1+0x92c] ;  /* 0x00092c00010d7983 */ /* 0x000ea80000300800 */
[----:B-1----:R-:W2:Y:S01]  /*46530*/  LDL.LU R10, [R1+0x950] ;  /* 0x00095000010a7983 */ /* 0x002ea20000300800 */
[----:B------:R-:W-:-:S03]  /*46540*/  LEA R4, P6, R6, R2, 0x2 ;  /* 0x0000000206047211 */ /* 0x000fc600078c10ff */
[----:B------:R1:W-:Y:S01]  /*46550*/  @P2 STG.E desc[UR16][R8.64], R25 ;  /* 0x0000001908002986 */ /* 0x0003e2000c101910 */
[----:B------:R-:W-:Y:S01]  /*46560*/  LEA.HI.X.SX32 R5, R6, R0, 0x2, P6 ;  /* 0x0000000006057211 */ /* 0x000fe200030f16ff */
[----:B-1----:R-:W-:-:S05]  /*46570*/  IMAD R9, R29, 0x4, R6 ;  /* 0x000000041d097824 */ /* 0x002fca00078e0206 */
[----:B------:R-:W-:Y:S01]  /*46580*/  LEA R8, P6, R9, R2, 0x2 ;  /* 0x0000000209087211 */ /* 0x000fe200078c10ff */
[----:B------:R-:W-:-:S03]  /*46590*/  IMAD R3, R29, 0x4, R9 ;  /* 0x000000041d037824 */ /* 0x000fc600078e0209 */
[----:B------:R-:W-:Y:S01]  /*465a0*/  LEA.HI.X.SX32 R9, R9, R0, 0x2, P6 ;  /* 0x0000000009097211 */ /* 0x000fe200030f16ff */
[----:B------:R-:W-:Y:S01]  /*465b0*/  @P5 STG.E desc[UR16][R4.64], R14 ;  /* 0x0000000e04005986 */ /* 0x000fe2000c101910 */
[----:B---3--:R-:W-:Y:S01]  /*465c0*/  ISETP.LT.AND P2, PT, R20, UR4, !P0 ;  /* 0x0000000414007c0c */ /* 0x008fe2000c741270 */
[----:B------:R-:W1:Y:S02]  /*465d0*/  LDCU UR4, c[0x0][0x39c] ;  /* 0x00007380ff0477ac */ /* 0x000e640008000800 */
[----:B------:R-:W3:Y:S04]  /*465e0*/  LDL.LU R20, [R1+0x5c] ;  /* 0x00005c0001147983 */ /* 0x000ee80000300800 */
[----:B------:R1:W-:Y:S04]  /*465f0*/  @P4 STG.E desc[UR16][R8.64], R11 ;  /* 0x0000000b08004986 */ /* 0x0003e8000c101910 */
[----:B-1----:R-:W3:Y:S01]  /*46600*/  LDL.LU R11, [R1+0xa90] ;  /* 0x000a9000010b7983 */ /* 0x002ee20000300800 */
[----:B----4-:R-:W-:Y:S01]  /*46610*/  ISETP.LT.AND P4, PT, R16, UR6, !P0 ;  /* 0x0000000610007c0c */ /* 0x010fe2000c781270 */
[----:B------:R-:W-:-:S02]  /*46620*/  IMAD R6, R29, 0x4, R3 ;  /* 0x000000041d067824 */ /* 0x000fc400078e0203 */
[----:B------:R-:W4:Y:S01]  /*46630*/  LDL.LU R16, [R1+0x2c] ;  /* 0x00002c0001107983 */ /* 0x000f220000300800 */
[----:B------:R-:W-:Y:S01]  /*46640*/  ISETP.LT.AND P3, PT, R21, UR5, !P0 ;  /* 0x0000000515007c0c */ /* 0x000fe2000c761270 */
[----:B------:R-:W1:Y:S01]  /*46650*/  LDCU UR5, c[0x0][0x39c] ;  /* 0x00007380ff0577ac */ /* 0x000e620008000800 */
[C---:B------:R-:W-:Y:S01]  /*46660*/  LEA R4, P6, R3.reuse, R2, 0x2 ;  /* 0x0000000203047211 */ /* 0x040fe200078c10ff */
[----:B------:R-:W2:Y:S03]  /*46670*/  LDCU UR6, c[0x0][0x39c] ;  /* 0x00007380ff0677ac */ /* 0x000ea60008000800 */
[----:B------:R-:W-:Y:S02]  /*46680*/  LEA.HI.X.SX32 R5, R3, R0, 0x2, P6 ;  /* 0x0000000003057211 */ /* 0x000fe400030f16ff */
[----:B------:R-:W-:-:S04]  /*46690*/  LEA R8, P6, R6, R2, 0x2 ;  /* 0x0000000206087211 */ /* 0x000fc800078c10ff */
[----:B------:R-:W-:Y:S01]  /*466a0*/  LEA.HI.X.SX32 R9, R6, R0, 0x2, P6 ;  /* 0x0000000006097211 */ /* 0x000fe200030f16ff */
[----:B------:R1:W-:Y:S01]  /*466b0*/  @P3 STG.E desc[UR16][R4.64], R18 ;  /* 0x0000001204003986 */ /* 0x0003e2000c101910 */
[----:B------:R-:W-:Y:S01]  /*466c0*/  ISETP.LT.AND P3, PT, R12, UR4, !P0 ;  /* 0x000000040c007c0c */ /* 0x000fe2000c761270 */
[----:B------:R-:W2:Y:S02]  /*466d0*/  LDCU UR4, c[0x0][0x39c] ;  /* 0x00007380ff0477ac */ /* 0x000ea40008000800 */
[----:B------:R-:W4:Y:S04]  /*466e0*/  LDL.LU R12, [R1+0x960] ;  /* 0x00096000010c7983 */ /* 0x000f280000300800 */
[----:B------:R2:W-:Y:S01]  /*466f0*/  @P1 STG.E desc[UR16][R8.64], R7 ;  /* 0x0000000708001986 */ /* 0x0005e2000c101910 */
[----:B-1----:R-:W-:-:S03]  /*46700*/  IMAD R5, R29, 0x4, R6 ;  /* 0x000000041d057824 */ /* 0x002fc600078e0206 */
[----:B--2---:R-:W2:Y:S04]  /*46710*/  LDL.LU R7, [R1+0xa8c] ;  /* 0x000a8c0001077983 */ /* 0x004ea80000300800 */
[----:B------:R-:W2:Y:S04]  /*46720*/  LDL.LU R27, [R1+0x7c] ;  /* 0x00007c00011b7983 */ /* 0x000ea80000300800 */
[----:B------:R-:W2:Y:S04]  /*46730*/  LDL.LU R24, [R1+0xc] ;  /* 0x00000c0001187983 */ /* 0x000ea80000300800 */
[----:B------:R-:W2:Y:S01]  /*46740*/  LDL.LU R18, [R1+0x928] ;  /* 0x0009280001127983 */ /* 0x000ea20000300800 */
[----:B------:R-:W-:Y:S01]  /*46750*/  LEA R4, P6, R5, R2, 0x2 ;  /* 0x0000000205047211 */ /* 0x000fe200078c10ff */
[----:B------:R-:W-:-:S03]  /*46760*/  IMAD R3, R29, 0x4, R5 ;  /* 0x000000041d037824 */ /* 0x000fc600078e0205 */
[----:B------:R-:W-:Y:S02]  /*46770*/  LEA.HI.X.SX32 R5, R5, R0, 0x2, P6 ;  /* 0x0000000005057211 */ /* 0x000fe400030f16ff */
[----:B------:R-:W-:Y:S01]  /*46780*/  ISETP.LT.AND P5, PT, R17, UR5, !P0 ;  /* 0x0000000511007c0c */ /* 0x000fe2000c7a1270 */
[----:B------:R-:W1:Y:S01]  /*46790*/  LDCU UR5, c[0x0][0x39c] ;  /* 0x00007380ff0577ac */ /* 0x000e620008000800 */
[----:B------:R-:W2:Y:S04]  /*467a0*/  LDL.LU R17, [R1+0x8f8] ;  /* 0x0008f80001117983 */ /* 0x000ea80000300800 */
[----:B------:R1:W-:Y:S01]  /*467b0*/  @P2 STG.E desc[UR16][R4.64], R22 ;  /* 0x0000001604002986 */ /* 0x0003e2000c101910 */
[----:B------:R-:W-:Y:S01]  /*467c0*/  ISETP.LT.AND P2, PT, R10, UR6, !P0 ;  /* 0x000000060a007c0c */ /* 0x000fe2000c741270 */
[----:B------:R-:W-:Y:S01]  /*467d0*/  IMAD R6, R29, 0x4, R3 ;  /* 0x000000041d067824 */ /* 0x000fe200078e0203 */
[C---:B------:R-:W-:Y:S01]  /*467e0*/  LEA R8, P6, R3.reuse, R2, 0x2 ;  /* 0x0000000203087211 */ /* 0x040fe200078c10ff */
[----:B------:R-:W2:Y:S01]  /*467f0*/  LDL.LU R14, [R1+0x8fc] ;  /* 0x0008fc00010e7983 */ /* 0x000ea20000300800 */
[----:B------:R-:W2:Y:S03]  /*46800*/  LDCU UR6, c[0x0][0x39c] ;  /* 0x00007380ff0677ac */ /* 0x000ea60008000800 */
[----:B------:R-:W2:Y:S04]  /*46810*/  LDL.LU R25, [R1+0x9c] ;  /* 0x00009c0001197983 */ /* 0x000ea80000300800 */
[----:B------:R-:W2:Y:S01]  /*46820*/  LDL.LU R10, [R1+0x90c] ;  /* 0x00090c00010a7983 */ /* 0x000ea20000300800 */
[----:B------:R-:W-:-:S02]  /*46830*/  LEA.HI.X.SX32 R9, R3, R0, 0x2, P6 ;  /* 0x0000000003097211 */ /* 0x000fc400030f16ff */
[----:B-1----:R-:W-:-:S04]  /*46840*/  LEA R4, P6, R6, R2, 0x2 ;  /* 0x0000000206047211 */ /* 0x002fc800078c10ff */
[----:B------:R-:W-:Y:S01]  /*46850*/  LEA.HI.X.SX32 R5, R6, R0, 0x2, P6 ;  /* 0x0000000006057211 */ /* 0x000fe200030f16ff */
[----:B---3--:R1:W-:Y:S01]  /*46860*/  @P5 STG.E desc[UR16][R8.64], R20 ;  /* 0x0000001408005986 */ /* 0x0083e2000c101910 */
[----:B------:R-:W-:Y:S01]  /*46870*/  ISETP.LT.AND P1, PT, R13, UR5, !P0 ;  /* 0x000000050d007c0c */ /* 0x000fe2000c721270 */
[----:B------:R-:W3:Y:S02]  /*46880*/  LDCU UR5, c[0x0][0x39c] ;  /* 0x00007380ff0577ac */ /* 0x000ee40008000800 */
[----:B-1----:R-:W2:Y:S04]  /*46890*/  LDL.LU R20, [R1+0xac] ;  /* 0x0000ac0001147983 */ /* 0x002ea80000300800 */
[----:B------:R-:W2:Y:S04]  /*468a0*/  LDL.LU R13, [R1+0x8d8] ;  /* 0x0008d800010d7983 */ /* 0x000ea80000300800 */
[----:B----4-:R1:W-:Y:S04]  /*468b0*/  @P4 STG.E desc[UR16][R4.64], R16 ;  /* 0x0000001004004986 */ /* 0x0103e8000c101910 */
[----:B-1----:R-:W4:Y:S01]  /*468c0*/  LDL.LU R16, [R1+0x8c] ;  /* 0x00008c0001107983 */ /* 0x002f220000300800 */
[----:B------:R-:W-:-:S04]  /*468d0*/  IMAD R9, R29, 0x4, R6 ;  /* 0x000000041d097824 */ /* 0x000fc800078e0206 */
[----:B------:R-:W-:Y:S01]  /*468e0*/  IMAD R3, R29, 0x4, R9 ;  /* 0x000000041d037824 */ /* 0x000fe200078e0209 */
[----:B------:R-:W-:-:S03]  /*468f0*/  LEA R8, P6, R9, R2, 0x2 ;  /* 0x0000000209087211 */ /* 0x000fc600078c10ff */
[----:B------:R-:W-:Y:S01]  /*46900*/  IMAD R6, R29, 0x4, R3 ;  /* 0x000000041d067824 */ /* 0x000fe200078e0203 */
[----:B------:R-:W-:Y:S02]  /*46910*/  LEA.HI.X.SX32 R9, R9, R0, 0x2, P6 ;  /* 0x0000000009097211 */ /* 0x000fe400030f16ff */
[----:B------:R-:W-:-:S04]  /*46920*/  LEA R4, P6, R3, R2, 0x2 ;  /* 0x0000000203047211 */ /* 0x000fc800078c10ff */
[----:B------:R-:W-:Y:S01]  /*46930*/  LEA.HI.X.SX32 R5, R3, R0, 0x2, P6 ;  /* 0x0000000003057211 */ /* 0x000fe200030f16ff */
[----:B--2---:R1:W-:Y:S01]  /*46940*/  @P3 STG.E desc[UR16][R8.64], R27 ;  /* 0x0000001b08003986 */ /* 0x0043e2000c101910 */
[----:B---3--:R-:W-:Y:S01]  /*46950*/  ISETP.LT.AND P4, PT, R18, UR5, !P0 ;  /* 0x0000000512007c0c */ /* 0x008fe2000c781270 */
[----:B------:R-:W2:Y:S01]  /*46960*/  LDCU UR5, c[0x0][0x39c] ;  /* 0x00007380ff0577ac */ /* 0x000ea20008000800 */
[----:B-1----:R-:W-:-:S04]  /*46970*/  LEA R8, P6, R6, R2, 0x2 ;  /* 0x0000000206087211 */ /* 0x002fc800078c10ff */
[----:B------:R-:W-:Y:S01]  /*46980*/  LEA.HI.X.SX32 R9, R6, R0, 0x2, P6 ;  /* 0x0000000006097211 */ /* 0x000fe200030f16ff */
[----:B------:R1:W-:Y:S01]  /*46990*/  @P1 STG.E desc[UR16][R4.64], R24 ;  /* 0x0000001804001986 */ /* 0x0003e2000c101910 */
[----:B------:R-:W-:Y:S01]  /*469a0*/  ISETP.LT.AND P5, PT, R12, UR4, !P0 ;  /* 0x000000040c007c0c */ /* 0x000fe2000c7a1270 */
[----:B------:R-:W3:Y:S02]  /*469b0*/  LDCU UR4, c[0x0][0x39c] ;  /* 0x00007380ff0477ac */ /* 0x000ee40008000800 */
[----:B------:R-:W4:Y:S04]  /*469c0*/  LDL.LU R12, [R1+0x8c8] ;  /* 0x0008c800010c7983 */ /* 0x000f280000300800 */
[----:B------:R2:W-:Y:S04]  /*469d0*/  @P2 STG.E desc[UR16][R8.64], R25 ;  /* 0x0000001908002986 */ /* 0x0005e8000c101910 */
[----:B-1----:R-:W4:Y:S01]  /*469e0*/  LDL.LU R24, [R1+0x6c] ;  /* 0x00006c0001187983 */ /* 0x002f220000300800 */
[----:B--2---:R-:W-:Y:S01]  /*469f0*/  ISETP.LT.AND P2, PT, R10, UR5, !P0 ;  /* 0x000000050a007c0c */ /* 0x004fe2000c741270 */
[----:B------:R-:W-:Y:S01]  /*46a00*/  IMAD R3, R29, 0x4, R6 ;  /* 0x000000041d037824 */ /* 0x000fe200078e0206 */
[----:B------:R-:W-:Y:S01]  /*46a10*/  ISETP.LT.AND P3, PT, R17, UR6, !P0 ;  /* 0x0000000611007c0c */ /* 0x000fe2000c761270 */
[----:B------:R-:W2:Y:S01]  /*46a20*/  LDL.LU R10, [R1+0x8d0] ;  /* 0x0008d000010a7983 */ /* 0x000ea20000300800 */
[----:B---3--:R-:W-:Y:S01]  /*46a30*/  ISETP.LT.AND P1, PT, R14, UR4, !P0 ;  /* 0x000000040e007c0c */ /* 0x008fe2000c721270 */
[----:B------:R-:W-:Y:S01]  /*46a40*/  IMAD R6, R29, 0x4, R3 ;  /* 0x000000041d067824 */ /* 0x000fe200078e0203 */
[C---:B------:R-:W-:Y:S01]  /*46a50*/  LEA R4, P6, R3.reuse, R2, 0x2 ;  /* 0x0000000203047211 */ /* 0x040fe200078c10ff */
[----:B------:R-:W3:Y:S01]  /*46a60*/  LDL.LU R22, [R1+0x8e4] ;  /* 0x0008e40001167983 */ /* 0x000ee20000300800 */
[----:B------:R-:W1:Y:S02]  /*46a70*/  LDCU UR6, c[0x0][0x39c] ;  /* 0x00007380ff0677ac */ /* 0x000e640008000800 */
[----:B------:R-:W-:Y:S01]  /*46a80*/  LEA.HI.X.SX32 R5, R3, R0, 0x2, P6 ;  /* 0x0000000003057211 */ /* 0x000fe200030f16ff */
[----:B------:R-:W3:Y:S01]  /*46a90*/  LDL.LU R18, [R1+0x8cc] ;  /* 0x0008cc0001127983 */ /* 0x000ee20000300800 */
[C---:B------:R-:W-:Y:S01]  /*46aa0*/  LEA R8, P6, R6.reuse, R2, 0x2 ;  /* 0x0000000206087211 */ /* 0x040fe200078c10ff */
[----:B------:R-:W1:Y:S02]  /*46ab0*/  LDCU UR4, c[0x0][0x39c] ;  /* 0x00007380ff0477ac */ /* 0x000e640008000800 */
[----:B------:R-:W3:Y:S01]  /*46ac0*/  LDL.LU R14, [R1+0xa3c] ;  /* 0x000a3c00010e7983 */ /* 0x000ee20000300800 */
[----:B------:R-:W-:Y:S01]  /*46ad0*/  LEA.HI.X.SX32 R9, R6, R0, 0x2, P6 ;  /* 0x0000000006097211 */ /* 0x000fe200030f16ff */
[----:B------:R-:W2:Y:S02]  /*46ae0*/  LDCU UR5, c[0x0][0x39c] ;  /* 0x00007380ff0577ac */ /* 0x000ea40008000800 */
[----:B------:R1:W-:Y:S04]  /*46af0*/  @P5 STG.E desc[UR16][R4.64], R20 ;  /* 0x0000001404005986 */ /* 0x0003e8000c101910 */
[----:B-1----:R-:W3:Y:S04]  /*46b00*/  LDL.LU R20, [R1+0x4c] ;  /* 0x00004c0001147983 */ /* 0x002ee80000300800 */
[----:B----4-:R1:W-:Y:S04]  /*46b10*/  @P4 STG.E desc[UR16][R8.64], R16 ;  /* 0x0000001008004986 */ /* 0x0103e8000c101910 */
[----:B-1----:R-:W4:Y:S01]  /*46b20*/  LDL.LU R16, [R1+0x3c] ;  /* 0x00003c0001107983 */ /* 0x002f220000300800 */
[----:B------:R-:W-:Y:S01]  /*46b30*/  IMAD R3, R29, 0x4, R6 ;  /* 0x000000041d037824 */ /* 0x000fe200078e0206 */
[----:B------:R-:W-:Y:S01]  /*46b40*/  ISETP.LT.AND P5, PT, R13, UR6, !P0 ;  /* 0x000000060d007c0c */ /* 0x000fe2000c7a1270 */
[----:B------:R-:W1:Y:S02]  /*46b50*/  LDCU UR6, c[0x0][0x39c] ;  /* 0x00007380ff0677ac */ /* 0x000e640008000800 */
[----:B------:R-:W-:Y:S01]  /*46b60*/  IMAD R13, R29, 0x4, R3 ;  /* 0x000000041d0d7824 */ /* 0x000fe200078e0203 */
[----:B------:R-:W-:-:S03]  /*46b70*/  LEA R4, P6, R3, R2, 0x2 ;  /* 0x0000000203047211 */ /* 0x000fc600078c10ff */
[----:B------:R-:W-:Y:S01]  /*46b80*/  IMAD R25, R29, 0x4, R13 ;  /* 0x000000041d197824 */ /* 0x000fe200078e020d */
[----:B------:R-:W-:-:S03]  /*46b90*/  LEA.HI.X.SX32 R5, R3, R0, 0x2, P6 ;  /* 0x0000000003057211 */ /* 0x000fc600030f16ff */
[----:B------:R-:W-:Y:S01]  /*46ba0*/  IMAD R17, R29, 0x4, R25 ;  /* 0x000000041d117824 */ /* 0x000fe200078e0219 */
[----:B------:R-:W-:Y:S01]  /*46bb0*/  LEA R6, P6, R13, R2, 0x2 ;  /* 0x000000020d067211 */ /* 0x000fe200078c10ff */
[----:B------:R1:W-:Y:S02]  /*46bc0*/  @P3 STG.E desc[UR16][R4.64], R7 ;  /* 0x0000000704003986 */ /* 0x0003e4000c101910 */
[----:B------:R-:W-:-:S04]  /*46bd0*/  IMAD R21, R29, 0x4, R17 ;  /* 0x000000041d157824 */ /* 0x000fc800078e0211 */
[----:B------:R-:W-:Y:S01]  /*46be0*/  IMAD R3, R29, 0x4, R21 ;  /* 0x000000041d037824 */ /* 0x000fe200078e0215 */
[----:B-1----:R-:W-:Y:S02]  /*46bf0*/  LEA.HI.X.SX32 R7, R13, R0, 0x2, P6 ;  /* 0x000000000d077211 */ /* 0x002fe400030f16ff */
[----:B------:R-:W-:Y:S02]  /*46c00*/  LEA R4, P6, R25, R2, 0x2 ;  /* 0x0000000219047211 */ /* 0x000fe400078c10ff */
[----:B------:R-:W-:Y:S01]  /*46c10*/  ISETP.LT.AND P4, PT, R12, UR4, !P0 ;  /* 0x000000040c007c0c */ /* 0x000fe2000c781270 */
[----:B------:R-:W3:Y:S01]  /*46c20*/  LDCU UR4, c[0x0][0x39c] ;  /* 0x00007380ff0477ac */ /* 0x000ee20008000800 */
[----:B------:R-:W-:Y:S01]  /*46c30*/  IMAD R13, R29, 0x4, R3 ;  /* 0x000000041d0d7824 */ /* 0x000fe200078e0203 */
[----:B------:R-:W-:-:S03]  /*46c40*/  LEA.HI.X.SX32 R5, R25, R0, 0x2, P6 ;  /* 0x0000000019057211 */ /* 0x000fc600030f16ff */
[C---:B------:R-:W-:Y:S01]  /*46c50*/  IMAD R25, R29.reuse, 0x4, R13 ;  /* 0x000000041d197824 */ /* 0x040fe200078e020d */
[----:B--2---:R-:W-:Y:S01]  /*46c60*/  ISETP.LT.AND P3, PT, R10, UR5, !P0 ;  /* 0x000000050a007c0c */ /* 0x004fe2000c761270 */
[----:B------:R-:W1:Y:S01]  /*46c70*/  LDCU UR5, c[0x0][0x39c] ;  /* 0x00007380ff0577ac */ /* 0x000e620008000800 */
[----:B------:R2:W-:Y:S01]  /*46c80*/  @P1 STG.E desc[UR16][R6.64], R24 ;  /* 0x0000001806001986 */ /* 0x0005e2000c101910 */
[----:B------:R-:W-:-:S03]  /*46c90*/  IMAD R29, R29, 0x4, R25 ;  /* 0x000000041d1d7824 */ /* 0x000fc600078e0219 */
[----:B------:R1:W-:Y:S01]  /*46ca0*/  @P2 STG.E desc[UR16][R4.64], R11 ;  /* 0x0000000b04002986 */ /* 0x0003e2000c101910 */
[-C--:B------:R-:W-:Y:S02]  /*46cb0*/  LEA R8, P2, R21, R2.reuse, 0x2 ;  /* 0x0000000215087211 */ /* 0x080fe400078410ff */
[----:B--2---:R-:W-:-:S04]  /*46cc0*/  LEA R6, P1, R17, R2, 0x2 ;  /* 0x0000000211067211 */ /* 0x004fc800078210ff */
[----:B------:R-:W-:Y:S02]  /*46cd0*/  LEA.HI.X.SX32 R7, R17, R0, 0x2, P1 ;  /* 0x0000000011077211 */ /* 0x000fe400008f16ff */
[-C--:B-1----:R-:W-:Y:S02]  /*46ce0*/  LEA R4, P6, R3, R2.reuse, 0x2 ;  /* 0x0000000203047211 */ /* 0x082fe400078c10ff */
[----:B------:R-:W-:Y:S02]  /*46cf0*/  LEA R12, P1, R13, R2, 0x2 ;  /* 0x000000020d0c7211 */ /* 0x000fe400078210ff */
[-C--:B------:R-:W-:Y:S02]  /*46d00*/  LEA.HI.X.SX32 R9, R21, R0.reuse, 0x2, P2 ;  /* 0x0000000015097211 */ /* 0x080fe400010f16ff */
[----:B------:R-:W-:Y:S02]  /*46d10*/  LEA.HI.X.SX32 R5, R3, R0, 0x2, P6 ;  /* 0x0000000003057211 */ /* 0x000fe400030f16ff */
[----:B------:R-:W-:-:S02]  /*46d20*/  LEA R10, P6, R29, R2, 0x2 ;  /* 0x000000021d0a7211 */ /* 0x000fc400078c10ff */
[----:B---3--:R-:W-:Y:S02]  /*46d30*/  ISETP.LT.AND P2, PT, R22, UR4, !P0 ;  /* 0x0000000416007c0c */ /* 0x008fe4000c741270 */
[-C--:B------:R-:W-:Y:S02]  /*46d40*/  LEA.HI.X.SX32 R13, R13, R0.reuse, 0x2, P1 ;  /* 0x000000000d0d7211 */ /* 0x080fe400008f16ff */
[----:B------:R-:W-:Y:S02]  /*46d50*/  ISETP.LT.AND P1, PT, R18, UR5, !P0 ;  /* 0x0000000512007c0c */ /* 0x000fe4000c721270 */
[----:B------:R-:W-:Y:S02]  /*46d60*/  ISETP.LT.AND P0, PT, R14, UR6, !P0 ;  /* 0x000000060e007c0c */ /* 0x000fe4000c701270 */
[----:B------:R-:W-:Y:S02]  /*46d70*/  LEA.HI.X.SX32 R11, R29, R0, 0x2, P6 ;  /* 0x000000001d0b7211 */ /* 0x000fe400030f16ff */
[C---:B------:R-:W-:Y:S01]  /*46d80*/  LEA R2, P6, R25.reuse, R2, 0x2 ;  /* 0x0000000219027211 */ /* 0x040fe200078c10ff */
[----:B------:R1:W-:Y:S03]  /*46d90*/  @P5 STG.E desc[UR16][R6.64], R20 ;  /* 0x0000001406005986 */ /* 0x0003e6000c101910 */
[----:B------:R-:W-:Y:S01]  /*46da0*/  LEA.HI.X.SX32 R3, R25, R0, 0x2, P6 ;  /* 0x0000000019037211 */ /* 0x000fe200030f16ff */
[----:B------:R1:W-:Y:S04]  /*46db0*/  @P4 STG.E desc[UR16][R8.64], R15 ;  /* 0x0000000f08004986 */ /* 0x0003e8000c101910 */
[----:B----4-:R1:W-:Y:S04]  /*46dc0*/  @P3 STG.E desc[UR16][R4.64], R16 ;  /* 0x0000001004003986 */ /* 0x0103e8000c101910 */
[----:B------:R1:W-:Y:S04]  /*46dd0*/  @P2 STG.E desc[UR16][R12.64], R19 ;  /* 0x000000130c002986 */ /* 0x0003e8000c101910 */
[----:B------:R1:W-:Y:S01]  /*46de0*/  @P1 STG.E desc[UR16][R2.64], R28 ;  /* 0x0000001c02001986 */ /* 0x0003e2000c101910 */
[----:B------:R-:W-:Y:S05]  /*46df0*/  @!P0 EXIT ;  /* 0x000000000000894d */ /* 0x000fea0003800000 */
[----:B------:R-:W-:Y:S01]  /*46e00*/  STG.E desc[UR16][R10.64], R23 ;  /* 0x000000170a007986 */ /* 0x000fe2000c101910 */
[----:B------:R-:W-:Y:S05]  /*46e10*/  EXIT ;  /* 0x000000000000794d */ /* 0x000fea0003800000 */
.L_x_3:
[----:B------:R-:W-:-:S00]  /*46e20*/  BRA `(.L_x_3) ;  /* 0xfffffffc00fc7947 */ /* 0x000fc0000383ffff */
[----:B------:R-:W-:-:S00]  /*46e30*/  NOP ;  /* 0x0000000000007918 */ /* 0x000fc00000000000 */
        /* <DEDUP_REMOVED lines=12> */
.L_x_4:


//--------------------- .nv.shared.matmul_kernel  --------------------------
	.section	.nv.shared.matmul_kernel,"aw",@nobits
	.sectionflags	@""
	.align	16
	.zero		1024


//--------------------- .nv.shared.reserved.0     --------------------------
	.section	.nv.shared.reserved.0,"aw",@nobits
	.weak		__nv_reservedSMEM_offset_0_alias
	.size		__nv_reservedSMEM_offset_0_alias, 0, 64
	.other		__nv_reservedSMEM_offset_0_alias,@"STO_CUDA_RESERVED_SHARED STV_DEFAULT"
__nv_reservedSMEM_offset_0_alias:
	.zero		0
	.zero		64


//--------------------- .nv.constant0.matmul_kernel --------------------------
	.section	.nv.constant0.matmul_kernel,"a",@progbits
	.sectionflags	@""
	.align	4
.nv.constant0.matmul_kernel:
	.zero		976


//--------------------- SYMBOLS --------------------------

	.type		.nv.reservedSmem.offset0,@object
	.size		.nv.reservedSmem.offset0,0x4
	.type		.nv.reservedSmem.cap,@object
	.size		.nv.reservedSmem.cap,0x4
